def attn_fwd(
    Q,
    K,
    V,
    Out,
    Lse,
    sm_scale,
    stride_qz,
    stride_qh,
    stride_qm,
    stride_qk,
    stride_kz,
    stride_kh,
    stride_kn,
    stride_kk,
    stride_vz,
    stride_vh,
    stride_vn,
    stride_vk,
    stride_oz,
    stride_oh,
    stride_om,
    stride_ok,
    seqlen_q,
    seqlen_k,
    BLOCK_M: tl.constexpr,
    BLOCK_N: tl.constexpr,
    HEAD_DIM: tl.constexpr,
    CAUSAL: tl.constexpr,
):
    start_m = tl.program_id(0)
    off_hz = tl.program_id(1)
    q_off = off_hz * stride_qh
    k_off = off_hz * stride_kh
    v_off = off_hz * stride_vh
    offs_m = start_m * BLOCK_M + tl.arange(0, BLOCK_M)
    offs_d = tl.arange(0, HEAD_DIM)
    offs_n = tl.arange(0, BLOCK_N)
    q_ptrs = Q + q_off + offs_m[:, None] * stride_qm + offs_d[None, :] * stride_qk
    k_ptrs = K + k_off + offs_d[:, None] * stride_kk + offs_n[None, :] * stride_kn
    v_ptrs = V + v_off + offs_n[:, None] * stride_vn + offs_d[None, :] * stride_vk
    m_i = tl.full([BLOCK_M], float("-inf"), dtype=tl.float32)
    l_i = tl.zeros([BLOCK_M], dtype=tl.float32) + 1.0
    acc = tl.zeros([BLOCK_M, HEAD_DIM], dtype=tl.float32)
    q = tl.load(q_ptrs)
    acc, l_i, m_i = _attn_fwd_inner(
        acc,
        l_i,
        m_i,
        q,
        k_ptrs,
        v_ptrs,
        sm_scale,
        stride_kn,
        stride_vn,
        start_m,
        seqlen_k,
        BLOCK_M,
        BLOCK_N,
        HEAD_DIM,
        CAUSAL,
    )
    acc = acc / l_i[:, None]
    lse = m_i + tl.math.log2(l_i) / 1.4426950408889634
    o_ptrs = (
        Out
        + off_hz * stride_oh
        + offs_m[:, None] * stride_om
        + offs_d[None, :] * stride_ok
    )
    tl.store(o_ptrs, acc.to(Out.dtype.element_ty))
    tl.store(Lse + off_hz * seqlen_q + offs_m, lse)

# config = {"BLOCK_M": 64, "BLOCK_N": 128, "HEAD_DIM": 512, "arch": "sm_100", "causal": false, "dtype": "bf16", "num_stages": 2, "num_warps": 4}
# arch = sm_100


// ===== COMPILED SASS (sm_100a) =====

	.target	sm_100a

	.elftype	@"ET_EXEC"


//--------------------- .note.nv.tkinfo           --------------------------
	.section	.note.nv.tkinfo,"",@"SHT_NOTE"
	.sectionflags	@"SHF_NOTE_NV_TKINFO"
	.tkinfo
        /*0018*/ 	.word	0x00000081
        /*0030*/ 	.string	""
        /*0030*/ 	.string	"ptxas-blackwell"
        /*0030*/ 	.string	"Cuda compilation tools, release 12.9, V12.9.86"
        /*0030*/ 	.string	"Build cuda_12.9.r12.9/compiler.36037853_0"
        /*0030*/ 	.string	"-v  -suppress-debug-info  -lineinfo  -arch sm_100a "



//--------------------- .note.nv.cuver            --------------------------
	.section	.note.nv.cuver,"",@"SHT_NOTE"
	.sectionflags	@"SHF_NOTE_NV_CUVER"
        /*0018*/ 	.short	0x0001
        /*001a*/ 	.short	0x0064
        /*001c*/ 	.short	0x0001
        /*001e*/ 	.short	0x0000
        /*0020*/ 	.short	0x0001
        /*0022*/ 	.short	0x0000


//--------------------- .nv.info                  --------------------------
	.section	.nv.info,"",@"SHT_CUDA_INFO"
	.align	4


	//----- nvinfo : EIATTR_REGCOUNT
	.align		4
        /*0000*/ 	.byte	0x04, 0x2f
        /*0002*/ 	.short	(.L_5 - .L_4)
	.align		4
.L_4:
        /*0004*/ 	.word	index@(attn_fwd)
        /*0008*/ 	.word	0x000000ff


	//----- nvinfo : EIATTR_FRAME_SIZE
	.align		4
.L_5:
        /*000c*/ 	.byte	0x04, 0x11
        /*000e*/ 	.short	(.L_7 - .L_6)
	.align		4
.L_6:
        /*0010*/ 	.word	index@($__internal_2_$__cuda_sm10x_tcgen05_guardrail_trap_unallocated_columns_being_dealloced)
        /*0014*/ 	.word	0x00002e58


	//----- nvinfo : EIATTR_FRAME_SIZE
	.align		4
.L_7:
        /*0018*/ 	.byte	0x04, 0x11
        /*001a*/ 	.short	(.L_9 - .L_8)
	.align		4
.L_8:
        /*001c*/ 	.word	index@($__internal_1_$__cuda_sm10x_tcgen05_guardrail_trap_phase_invalid_during_alloc)
        /*0020*/ 	.word	0x00002e58


	//----- nvinfo : EIATTR_FRAME_SIZE
	.align		4
.L_9:
        /*0024*/ 	.byte	0x04, 0x11
        /*0026*/ 	.short	(.L_11 - .L_10)
	.align		4
.L_10:
        /*0028*/ 	.word	index@($__internal_0_$__cuda_sm10x_tcgen05_guardrail_trap_col_being_dealloced_not_returned_by_alloc)
        /*002c*/ 	.word	0x00002e58


	//----- nvinfo : EIATTR_FRAME_SIZE
	.align		4
.L_11:
        /*0030*/ 	.byte	0x04, 0x11
        /*0032*/ 	.short	(.L_13 - .L_12)
	.align		4
.L_12:
        /*0034*/ 	.word	index@(attn_fwd)
        /*0038*/ 	.word	0x00002e58


	//----- nvinfo : EIATTR_MIN_STACK_SIZE
	.align		4
.L_13:
        /*003c*/ 	.byte	0x04, 0x12
        /*003e*/ 	.short	(.L_15 - .L_14)
	.align		4
.L_14:
        /*0040*/ 	.word	index@(attn_fwd)
        /*0044*/ 	.word	0x00002e58
.L_15:


//--------------------- .nv.info.attn_fwd         --------------------------
	.section	.nv.info.attn_fwd,"",@"SHT_CUDA_INFO"
	.sectionflags	@""
	.align	4


	//----- nvinfo : EIATTR_CUDA_API_VERSION
	.align		4
        /*0000*/ 	.byte	0x04, 0x37
        /*0002*/ 	.short	(.L_17 - .L_16)
.L_16:
        /*0004*/ 	.word	0x00000081


	//----- nvinfo : EIATTR_KPARAM_INFO
	.align		4
.L_17:
        /*0008*/ 	.byte	0x04, 0x17
        /*000a*/ 	.short	(.L_19 - .L_18)
.L_18:
        /*000c*/ 	.word	0x00000000
        /*0010*/ 	.short	0x0019
        /*0012*/ 	.short	0x0080
        /*0014*/ 	.byte	0x00, 0xf4, 0x21, 0x00


	//----- nvinfo : EIATTR_KPARAM_INFO
	.align		4
.L_19:
        /*0018*/ 	.byte	0x04, 0x17
        /*001a*/ 	.short	(.L_21 - .L_20)
.L_20:
        /*001c*/ 	.word	0x00000000
        /*0020*/ 	.short	0x0018
        /*0022*/ 	.short	0x0078
        /*0024*/ 	.byte	0x00, 0xf4, 0x21, 0x00


	//----- nvinfo : EIATTR_KPARAM_INFO
	.align		4
.L_21:
        /*0028*/ 	.byte	0x04, 0x17
        /*002a*/ 	.short	(.L_23 - .L_22)
.L_22:
        /*002c*/ 	.word	0x00000000
        /*0030*/ 	.short	0x0017
        /*0032*/ 	.short	0x0070
        /*0034*/ 	.byte	0x00, 0xf0, 0x11, 0x00


	//----- nvinfo : EIATTR_KPARAM_INFO
	.align		4
.L_23:
        /*0038*/ 	.byte	0x04, 0x17
        /*003a*/ 	.short	(.L_25 - .L_24)
.L_24:
        /*003c*/ 	.word	0x00000000
        /*0040*/ 	.short	0x0016
        /*0042*/ 	.short	0x006c
        /*0044*/ 	.byte	0x00, 0xf0, 0x11, 0x00


	//----- nvinfo : EIATTR_KPARAM_INFO
	.align		4
.L_25:
        /*0048*/ 	.byte	0x04, 0x17
        /*004a*/ 	.short	(.L_27 - .L_26)
.L_26:
        /*004c*/ 	.word	0x00000000
        /*0050*/ 	.short	0x0015
        /*0052*/ 	.short	0x0068
        /*0054*/ 	.byte	0x00, 0xf0, 0x11, 0x00


	//----- nvinfo : EIATTR_KPARAM_INFO
	.align		4
.L_27:
        /*0058*/ 	.byte	0x04, 0x17
        /*005a*/ 	.short	(.L_29 - .L_28)
.L_28:
        /*005c*/ 	.word	0x00000000
        /*0060*/ 	.short	0x0014
        /*0062*/ 	.short	0x0064
        /*0064*/ 	.byte	0x00, 0xf0, 0x11, 0x00


	//----- nvinfo : EIATTR_KPARAM_INFO
	.align		4
.L_29:
        /*0068*/ 	.byte	0x04, 0x17
        /*006a*/ 	.short	(.L_31 - .L_30)
.L_30:
        /*006c*/ 	.word	0x00000000
        /*0070*/ 	.short	0x0013
        /*0072*/ 	.short	0x0060
        /*0074*/ 	.byte	0x00, 0xf0, 0x11, 0x00


	//----- nvinfo : EIATTR_KPARAM_INFO
	.align		4
.L_31:
        /*0078*/ 	.byte	0x04, 0x17
        /*007a*/ 	.short	(.L_33 - .L_32)
.L_32:
        /*007c*/ 	.word	0x00000000
        /*0080*/ 	.short	0x0012
        /*0082*/ 	.short	0x005c
        /*0084*/ 	.byte	0x00, 0xf0, 0x11, 0x00


	//----- nvinfo : EIATTR_KPARAM_INFO
	.align		4
.L_33:
        /*0088*/ 	.byte	0x04, 0x17
        /*008a*/ 	.short	(.L_35 - .L_34)
.L_34:
        /*008c*/ 	.word	0x00000000
        /*0090*/ 	.short	0x0011
        /*0092*/ 	.short	0x0058
        /*0094*/ 	.byte	0x00, 0xf0, 0x11, 0x00


	//----- nvinfo : EIATTR_KPARAM_INFO
	.align		4
.L_35:
        /*0098*/ 	.byte	0x04, 0x17
        /*009a*/ 	.short	(.L_37 - .L_36)
.L_36:
        /*009c*/ 	.word	0x00000000
        /*00a0*/ 	.short	0x0010
        /*00a2*/ 	.short	0x0054
        /*00a4*/ 	.byte	0x00, 0xf0, 0x11, 0x00


	//----- nvinfo : EIATTR_KPARAM_INFO
	.align		4
.L_37:
        /*00a8*/ 	.byte	0x04, 0x17
        /*00aa*/ 	.short	(.L_39 - .L_38)
.L_38:
        /*00ac*/ 	.word	0x00000000
        /*00b0*/ 	.short	0x000f
        /*00b2*/ 	.short	0x0050
        /*00b4*/ 	.byte	0x00, 0xf0, 0x11, 0x00


	//----- nvinfo : EIATTR_KPARAM_INFO
	.align		4
.L_39:
        /*00b8*/ 	.byte	0x04, 0x17
        /*00ba*/ 	.short	(.L_41 - .L_40)
.L_40:
        /*00bc*/ 	.word	0x00000000
        /*00c0*/ 	.short	0x000e
        /*00c2*/ 	.short	0x004c
        /*00c4*/ 	.byte	0x00, 0xf0, 0x11, 0x00


	//----- nvinfo : EIATTR_KPARAM_INFO
	.align		4
.L_41:
        /*00c8*/ 	.byte	0x04, 0x17
        /*00ca*/ 	.short	(.L_43 - .L_42)
.L_42:
        /*00cc*/ 	.word	0x00000000
        /*00d0*/ 	.short	0x000d
        /*00d2*/ 	.short	0x0048
        /*00d4*/ 	.byte	0x00, 0xf0, 0x11, 0x00


	//----- nvinfo : EIATTR_KPARAM_INFO
	.align		4
.L_43:
        /*00d8*/ 	.byte	0x04, 0x17
        /*00da*/ 	.short	(.L_45 - .L_44)
.L_44:
        /*00dc*/ 	.word	0x00000000
        /*00e0*/ 	.short	0x000c
        /*00e2*/ 	.short	0x0044
        /*00e4*/ 	.byte	0x00, 0xf0, 0x11, 0x00


	//----- nvinfo : EIATTR_KPARAM_INFO
	.align		4
.L_45:
        /*00e8*/ 	.byte	0x04, 0x17
        /*00ea*/ 	.short	(.L_47 - .L_46)
.L_46:
        /*00ec*/ 	.word	0x00000000
        /*00f0*/ 	.short	0x000b
        /*00f2*/ 	.short	0x0040
        /*00f4*/ 	.byte	0x00, 0xf0, 0x11, 0x00


	//----- nvinfo : EIATTR_KPARAM_INFO
	.align		4
.L_47:
        /*00f8*/ 	.byte	0x04, 0x17
        /*00fa*/ 	.short	(.L_49 - .L_48)
.L_48:
        /*00fc*/ 	.word	0x00000000
        /*0100*/ 	.short	0x000a
        /*0102*/ 	.short	0x003c
        /*0104*/ 	.byte	0x00, 0xf0, 0x11, 0x00


	//----- nvinfo : EIATTR_KPARAM_INFO
	.align		4
.L_49:
        /*0108*/ 	.byte	0x04, 0x17
        /*010a*/ 	.short	(.L_51 - .L_50)
.L_50:
        /*010c*/ 	.word	0x00000000
        /*0110*/ 	.short	0x0009
        /*0112*/ 	.short	0x0038
        /*0114*/ 	.byte	0x00, 0xf0, 0x11, 0x00


	//----- nvinfo : EIATTR_KPARAM_INFO
	.align		4
.L_51:
        /*0118*/ 	.byte	0x04, 0x17
        /*011a*/ 	.short	(.L_53 - .L_52)
.L_52:
        /*011c*/ 	.word	0x00000000
        /*0120*/ 	.short	0x0008
        /*0122*/ 	.short	0x0034
        /*0124*/ 	.byte	0x00, 0xf0, 0x11, 0x00


	//----- nvinfo : EIATTR_KPARAM_INFO
	.align		4
.L_53:
        /*0128*/ 	.byte	0x04, 0x17
        /*012a*/ 	.short	(.L_55 - .L_54)
.L_54:
        /*012c*/ 	.word	0x00000000
        /*0130*/ 	.short	0x0007
        /*0132*/ 	.short	0x0030
        /*0134*/ 	.byte	0x00, 0xf0, 0x11, 0x00


	//----- nvinfo : EIATTR_KPARAM_INFO
	.align		4
.L_55:
        /*0138*/ 	.byte	0x04, 0x17
        /*013a*/ 	.short	(.L_57 - .L_56)
.L_56:
        /*013c*/ 	.word	0x00000000
        /*0140*/ 	.short	0x0006
        /*0142*/ 	.short	0x002c
        /*0144*/ 	.byte	0x00, 0xf0, 0x11, 0x00


	//----- nvinfo : EIATTR_KPARAM_INFO
	.align		4
.L_57:
        /*0148*/ 	.byte	0x04, 0x17
        /*014a*/ 	.short	(.L_59 - .L_58)
.L_58:
        /*014c*/ 	.word	0x00000000
        /*0150*/ 	.short	0x0005
        /*0152*/ 	.short	0x0028
        /*0154*/ 	.byte	0x00, 0xf0, 0x11, 0x00


	//----- nvinfo : EIATTR_KPARAM_INFO
	.align		4
.L_59:
        /*0158*/ 	.byte	0x04, 0x17
        /*015a*/ 	.short	(.L_61 - .L_60)
.L_60:
        /*015c*/ 	.word	0x00000000
        /*0160*/ 	.short	0x0004
        /*0162*/ 	.short	0x0020
        /*0164*/ 	.byte	0x00, 0xf4, 0x21, 0x00


	//----- nvinfo : EIATTR_KPARAM_INFO
	.align		4
.L_61:
        /*0168*/ 	.byte	0x04, 0x17
        /*016a*/ 	.short	(.L_63 - .L_62)
.L_62:
        /*016c*/ 	.word	0x00000000
        /*0170*/ 	.short	0x0003
        /*0172*/ 	.short	0x0018
        /*0174*/ 	.byte	0x00, 0xf4, 0x21, 0x00


	//----- nvinfo : EIATTR_KPARAM_INFO
	.align		4
.L_63:
        /*0178*/ 	.byte	0x04, 0x17
        /*017a*/ 	.short	(.L_65 - .L_64)
.L_64:
        /*017c*/ 	.word	0x00000000
        /*0180*/ 	.short	0x0002
        /*0182*/ 	.short	0x0010
        /*0184*/ 	.byte	0x00, 0xf4, 0x21, 0x00


	//----- nvinfo : EIATTR_KPARAM_INFO
	.align		4
.L_65:
        /*0188*/ 	.byte	0x04, 0x17
        /*018a*/ 	.short	(.L_67 - .L_66)
.L_66:
        /*018c*/ 	.word	0x00000000
        /*0190*/ 	.short	0x0001
        /*0192*/ 	.short	0x0008
        /*0194*/ 	.byte	0x00, 0xf4, 0x21, 0x00


	//----- nvinfo : EIATTR_KPARAM_INFO
	.align		4
.L_67:
        /*0198*/ 	.byte	0x04, 0x17
        /*019a*/ 	.short	(.L_69 - .L_68)
.L_68:
        /*019c*/ 	.word	0x00000000
        /*01a0*/ 	.short	0x0000
        /*01a2*/ 	.short	0x0000
        /*01a4*/ 	.byte	0x00, 0xf4, 0x21, 0x00


	//----- nvinfo : EIATTR_AT_ENTRY_FRAGMENTS
	.align		4
.L_69:
        /*01a8*/ 	.byte	0x04, 0x4f
        /*01aa*/ 	.short	(.L_71 - .L_70)


	//   ....[0]....
.L_70:
        /*01ac*/ 	.word	0x00000004


	//----- nvinfo : EIATTR_RESERVED_SMEM_USED
	.align		4
.L_71:
        /*01b0*/ 	.byte	0x01, 0x41
	.zero		2


	//----- nvinfo : EIATTR_SPARSE_MMA_MASK
	.align		4
        /*01b4*/ 	.byte	0x03, 0x50
        /*01b6*/ 	.short	0x0000


	//----- nvinfo : EIATTR_TCGEN05_1CTA_USED
	.align		4
        /*01b8*/ 	.byte	0x01, 0x51
	.zero		2


	//----- nvinfo : EIATTR_MAXREG_COUNT
	.align		4
        /*01bc*/ 	.byte	0x03, 0x1b
        /*01be*/ 	.short	0x00ff


	//----- nvinfo : EIATTR_NUM_BARRIERS
	.align		4
        /*01c0*/ 	.byte	0x02, 0x4c
        /*01c2*/ 	.byte	0x01
	.zero		1


	//----- nvinfo : EIATTR_ANNOTATIONS
	.align		4
        /*01c4*/ 	.byte	0x04, 0x55
        /*01c6*/ 	.short	(.L_73 - .L_72)


	//   ....[0]....
.L_72:
        /*01c8*/ 	.word	0x00000001
        /*01cc*/ 	.byte	0xa0, 0x07, 0x00, 0x00, 0x01, 0x00, 0x00, 0x00, 0x60, 0x08, 0x00, 0x00, 0x01, 0x00, 0x00, 0x00
        /* <DEDUP_REMOVED lines=2601> */
        /*a46c*/ 	.byte	0x70, 0x0b, 0x05, 0x00


	//----- nvinfo : EIATTR_INT_WARP_WIDE_INSTR_OFFSETS
	.align		4
.L_73:
        /*a470*/ 	.byte	0x04, 0x31
        /*a472*/ 	.short	(.L_75 - .L_74)


	//   ....[0]....
.L_74:
        /*a474*/ 	.word	0x00006c20


	//   ....[1]....
        /*a478*/ 	.word	0x00006c40


	//   ....[2]....
        /*a47c*/ 	.word	0x0000b280


	//   ....[3]....
        /*a480*/ 	.word	0x00014a20


	//   ....[4]....
        /*a484*/ 	.word	0x0003ab20


	//   ....[5]....
        /*a488*/ 	.word	0x00051680


	//   ....[6]....
        /*a48c*/ 	.word	0x000516c0


	//----- nvinfo : EIATTR_COOP_GROUP_MASK_REGIDS
	.align		4
.L_75:
        /*a490*/ 	.byte	0x04, 0x29
        /*a492*/ 	.short	(.L_77 - .L_76)


	//   ....[0]....
.L_76:
        /*a494*/ 	.word	0xffffffff


	//   ....[1]....
        /*a498*/ 	.word	0xffffffff


	//   ....[2]....
        /*a49c*/ 	.word	0xffffffff


	//   ....[3]....
        /*a4a0*/ 	.word	0xffffffff


	//   ....[4]....
        /*a4a4*/ 	.word	0xffffffff


	//   ....[5]....
        /*a4a8*/ 	.word	0xffffffff


	//   ....[6]....
        /*a4ac*/ 	.word	0xffffffff


	//   ....[7]....
        /*a4b0*/ 	.word	0xffffffff


	//----- nvinfo : EIATTR_COOP_GROUP_INSTR_OFFSETS
	.align		4
.L_77:
        /*a4b4*/ 	.byte	0x04, 0x28
        /*a4b6*/ 	.short	(.L_79 - .L_78)


	//   ....[0]....
.L_78:
        /*a4b8*/ 	.word	0x00000080


	//   ....[1]....
        /*a4bc*/ 	.word	0x00000340


	//   ....[2]....
        /*a4c0*/ 	.word	0x0002c4b0


	//   ....[3]....
        /*a4c4*/ 	.word	0x0002e6a0


	//   ....[4]....
        /*a4c8*/ 	.word	0x0003c2a0


	//   ....[5]....
        /*a4cc*/ 	.word	0x0003d2d0


	//   ....[6]....
        /*a4d0*/ 	.word	0x00051500


	//   ....[7]....
        /*a4d4*/ 	.word	0x00051770


	//----- nvinfo : EIATTR_VRC_CTA_INIT_COUNT
	.align		4
.L_79:
        /*a4d8*/ 	.byte	0x02, 0x4a
        /*a4da*/ 	.byte	0x80
	.zero		1


	//----- nvinfo : EIATTR_MBARRIER_INSTR_OFFSETS
	.align		4
        /*a4dc*/ 	.byte	0x04, 0x39
        /*a4de*/ 	.short	(.L_81 - .L_80)


	//   ....[0]....
.L_80:
        /*a4e0*/ 	.word	0x00006d80
        /*a4e4*/ 	.word	0x000000ff
        /*a4e8*/ 	.word	0x00000000
        /*a4ec*/ 	.short	0x0100
        /*a4ee*/ 	.byte	0x06
	.zero		1


	//   ....[1]....
        /*a4f0*/ 	.word	0x0000b290
        /*a4f4*/ 	.word	0x000000ff
        /*a4f8*/ 	.word	0x00070008
        /*a4fc*/ 	.short	0x0100
        /*a4fe*/ 	.byte	0x09
	.zero		1


	//   ....[2]....
        /*a500*/ 	.word	0x00014df0
        /*a504*/ 	.word	0x000000ff
        /*a508*/ 	.word	0x00020000
        /*a50c*/ 	.short	0x0100
        /*a50e*/ 	.byte	0x09
	.zero		1


	//   ....[3]....
        /*a510*/ 	.word	0x000159d0
        /*a514*/ 	.word	0x000000ff
        /*a518*/ 	.word	0x00020000
        /*a51c*/ 	.short	0x010a
        /*a51e*/ 	.byte	0x09
	.zero		1


	//   ....[4]....
        /*a520*/ 	.word	0x00015a70
        /*a524*/ 	.word	0x000000ff
        /*a528*/ 	.word	0x00020000
        /*a52c*/ 	.short	0x0108
        /*a52e*/ 	.byte	0x09
	.zero		1


	//   ....[5]....
        /*a530*/ 	.word	0x0003af20
        /*a534*/ 	.word	0x000000ff
        /*a538*/ 	.word	0x00070010
        /*a53c*/ 	.short	0x0100
        /*a53e*/ 	.byte	0x09
	.zero		1


	//   ....[6]....
        /*a540*/ 	.word	0x0003bc00
        /*a544*/ 	.word	0x000000ff
        /*a548*/ 	.word	0x00070010
        /*a54c*/ 	.short	0x010a
        /*a54e*/ 	.byte	0x09
	.zero		1


	//   ....[7]....
        /*a550*/ 	.word	0x0003bc70
        /*a554*/ 	.word	0x000000ff
        /*a558*/ 	.word	0x00070010
        /*a55c*/ 	.short	0x0108
        /*a55e*/ 	.byte	0x09
	.zero		1


	//   ....[8]....
        /*a560*/ 	.word	0x0003d2b0
        /*a564*/ 	.word	0x000000ff
        /*a568*/ 	.word	0x00000000
        /*a56c*/ 	.short	0x010a
        /*a56e*/ 	.byte	0x06
	.zero		1


	//   ....[9]....
        /*a570*/ 	.word	0x00048490
        /*a574*/ 	.word	0x000000ff
        /*a578*/ 	.word	0x00000000
        /*a57c*/ 	.short	0x010a
        /*a57e*/ 	.byte	0x06
	.zero		1


	//   ....[10]....
        /*a580*/ 	.word	0x00048530
        /*a584*/ 	.word	0x000000ff
        /*a588*/ 	.word	0x00070000
        /*a58c*/ 	.short	0x0108
        /*a58e*/ 	.byte	0x09
	.zero		1


	//   ....[11]....
        /*a590*/ 	.word	0x000485c0
        /*a594*/ 	.word	0x000000ff
        /*a598*/ 	.word	0x00070008
        /*a59c*/ 	.short	0x0108
        /*a59e*/ 	.byte	0x09
	.zero		1


	//   ....[12]....
        /*a5a0*/ 	.word	0x00051790
        /*a5a4*/ 	.word	0x000000ff
        /*a5a8*/ 	.word	0x00020000
        /*a5ac*/ 	.short	0x010a
        /*a5ae*/ 	.byte	0x09
	.zero		1


	//   ....[13]....
        /*a5b0*/ 	.word	0x000517c0
        /*a5b4*/ 	.word	0x000000ff
        /*a5b8*/ 	.word	0x00070010
        /*a5bc*/ 	.short	0x010a
        /*a5be*/ 	.byte	0x09
	.zero		1


	//   ....[14]....
        /*a5c0*/ 	.word	0x000517f0
        /*a5c4*/ 	.word	0x000000ff
        /*a5c8*/ 	.word	0x00000000
        /*a5cc*/ 	.short	0x010a
        /*a5ce*/ 	.byte	0x06
	.zero		1


	//   ....[15]....
        /*a5d0*/ 	.word	0x00051820
        /*a5d4*/ 	.word	0x000000ff
        /*a5d8*/ 	.word	0x00000000
        /*a5dc*/ 	.short	0x010a
        /*a5de*/ 	.byte	0x06
	.zero		1


	//----- nvinfo : EIATTR_NUM_MBARRIERS
	.align		4
.L_81:
        /*a5e0*/ 	.byte	0x03, 0x38
        /*a5e2*/ 	.short	0xffff


	//----- nvinfo : EIATTR_EXIT_INSTR_OFFSETS
	.align		4
        /*a5e4*/ 	.byte	0x04, 0x1c
        /*a5e6*/ 	.short	(.L_83 - .L_82)


	//   ....[0]....
.L_82:
        /*a5e8*/ 	.word	0x00051780


	//----- nvinfo : EIATTR_REQNTID
	.align		4
.L_83:
        /*a5ec*/ 	.byte	0x04, 0x10
        /*a5ee*/ 	.short	(.L_85 - .L_84)
.L_84:
        /*a5f0*/ 	.word	0x00000080
        /*a5f4*/ 	.word	0x00000001
        /*a5f8*/ 	.word	0x00000001


	//----- nvinfo : EIATTR_CRS_STACK_SIZE
	.align		4
.L_85:
        /*a5fc*/ 	.byte	0x04, 0x1e
        /*a5fe*/ 	.short	(.L_87 - .L_86)
.L_86:
        /*a600*/ 	.word	0x00000000


	//----- nvinfo : EIATTR_CBANK_PARAM_SIZE
	.align		4
.L_87:
        /*a604*/ 	.byte	0x03, 0x19
        /*a606*/ 	.short	0x0088


	//----- nvinfo : EIATTR_PARAM_CBANK
	.align		4
        /*a608*/ 	.byte	0x04, 0x0a
        /*a60a*/ 	.short	(.L_89 - .L_88)
	.align		4
.L_88:
        /*a60c*/ 	.word	index@(.nv.constant0.attn_fwd)
        /*a610*/ 	.short	0x0380
        /*a612*/ 	.short	0x0088


	//----- nvinfo : EIATTR_SW_WAR
	.align		4
.L_89:
        /*a614*/ 	.byte	0x04, 0x36
        /*a616*/ 	.short	(.L_91 - .L_90)
.L_90:
        /*a618*/ 	.word	0x00000008
.L_91:


//--------------------- .nv.compat                --------------------------
	.section	.nv.compat,"",@"SHT_CUDA_COMPAT_INFO"
	.align	4
        /*0000*/ 	.byte	0x02, 0x02, 0x02, 0x00, 0x02, 0x05, 0x05, 0x00, 0x02, 0x03, 0x00, 0x00, 0x02, 0x06, 0x01, 0x00


//--------------------- .nv.callgraph             --------------------------
	.section	.nv.callgraph,"",@"SHT_CUDA_CALLGRAPH"
	.align	4
	.sectionentsize	8
	.align		4
        /*0000*/ 	.word	0x00000000
	.align		4
        /*0004*/ 	.word	0xffffffff
	.align		4
        /*0008*/ 	.word	0x00000000
	.align		4
        /*000c*/ 	.word	0xfffffffe
	.align		4
        /*0010*/ 	.word	0x00000000
	.align		4
        /*0014*/ 	.word	0xfffffffd
	.align		4
        /*0018*/ 	.word	0x00000000
	.align		4
        /*001c*/ 	.word	0xfffffffc


//--------------------- .nv.constant4             --------------------------
	.section	.nv.constant4,"a",@progbits
	.align	8
	.align		8
.nv.constant4:
        /*0000*/ 	.dword	_$_str


//--------------------- .text.attn_fwd            --------------------------
	.section	.text.attn_fwd,"ax",@progbits
	.align	128
        .global         attn_fwd
        .type           attn_fwd,@function
        .size           attn_fwd,(.L_x_29 - attn_fwd)
        .other          attn_fwd,@"STO_CUDA_ENTRY STV_DEFAULT"
attn_fwd:
.text.attn_fwd:
[----:B------:R-:W0:Y:S01]  /*0000*/  LDC R1, c[0x0][0x37c] ;  /* 0x0000df00ff017b82 */ /* 0x000e220000000800 */
[----:B------:R-:W1:Y:S01]  /*0010*/  S2R R0, SR_TID.X ;  /* 0x0000000000007919 */ /* 0x000e620000002100 */
[----:B------:R-:W-:Y:S02]  /*0020*/  LOP3.LUT R2, R2, 0xffff7fff, RZ, 0xc0, !PT ;  /* 0xffff7fff02027812 */ /* 0x000fe400078ec0ff */
[----:B0-----:R-:W-:Y:S02]  /*0030*/  IADD3 R1, PT, PT, R1, -0x2e58, RZ ;  /* 0xffffd1a801017810 */ /* 0x001fe40007ffe0ff */
[----:B-1----:R-:W-:-:S13]  /*0040*/  ISETP.GE.U32.AND P0, PT, R0, 0x20, PT ;  /* 0x000000200000780c */ /* 0x002fda0003f06070 */
[----:B------:R-:W-:Y:S01]  /*0050*/  @P0 LOP3.LUT R2, R2, 0x8000, RZ, 0xfc, !PT ;  /* 0x0000800002020812 */ /* 0x000fe200078efcff */
[----:B------:R-:W-:Y:S06]  /*0060*/  @P0 BRA `(.L_x_0) ;  /* 0x0000000000b80947 */ /* 0x000fec0003800000 */
[----:B------:R-:W0:Y:S01]  /*0070*/  S2R R7, SR_CgaCtaId ;  /* 0x0000000000077919 */ /* 0x000e220000008800 */
[----:B------:R-:W-:Y:S01]  /*0080*/  NOP ;  /* 0x0000000000007918 */ /* 0x000fe20000000000 */
[----:B------:R-:W-:-:S04]  /*0090*/  MOV R0, 0x40 ;  /* 0x0000004000007802 */ /* 0x000fc80000000f00 */
[----:B0-----:R-:W-:Y:S02]  /*00a0*/  LEA R3, R7, R0, 0x18 ;  /* 0x0000000007037211 */ /* 0x001fe400078ec0ff */
[----:B------:R-:W-:-:S04]  /*00b0*/  MOV R0, 0x400 ;  /* 0x0000040000007802 */ /* 0x000fc80000000f00 */
[----:B------:R-:W0:Y:S01]  /*00c0*/  LDS.U8 R3, [R3] ;  /* 0x0000000003037984 */ /* 0x000e220000000000 */
[----:B------:R-:W-:Y:S02]  /*00d0*/  LEA R0, R7, R0, 0x18 ;  /* 0x0000000007007211 */ /* 0x000fe400078ec0ff */
[----:B0-----:R-:W-:-:S13]  /*00e0*/  ISETP.NE.AND P0, PT, R3, RZ, PT ;  /* 0x000000ff0300720c */ /* 0x001fda0003f05270 */
[----:B------:R-:W-:Y:S05]  /*00f0*/  @P0 BRA `(.L_x_1) ;  /* 0x00000000007c0947 */ /* 0x000fea0003800000 */
[----:B------:R-:W-:-:S13]  /*0100*/  ELECT P0, URZ, PT ;  /* 0x0000000000ff782f */ /* 0x000fda0003800000 */
[----:B------:R-:W-:Y:S05]  /*0110*/  @!P0 BRA `(.L_x_2) ;  /* 0x0000000000848947 */ /* 0x000fea0003800000 */
[----:B------:R-:W-:Y:S01]  /*0120*/  UMOV UR4, 0x10 ;  /* 0x0000001000047882 */ /* 0x000fe20000000000 */
[----:B------:R-:W-:Y:S01]  /*0130*/  HFMA2 R8, -RZ, RZ, 0, 5.9604644775390625e-08 ;  /* 0x00000001ff087431 */ /* 0x000fe200000001ff */
[----:B------:R-:W-:-:S03]  /*0140*/  MOV R4, 0xffff ;  /* 0x0000ffff00047802 */ /* 0x000fc60000000f00 */
[----:B------:R-:W-:Y:S04]  /*0150*/  DEPBAR.LE SB0, 0x36 ;  /* 0x00008d800000791a */ /* 0x000fe80000000000 */
[----:B------:R-:W0:Y:S02]  /*0160*/  UTCATOMSWS.FIND_AND_SET.ALIGN UP0, UR4, UR4 ;  /* 0x00000004000475e3 */ /* 0x000e240008000800 */
[----:B0-----:R-:W-:-:S04]  /*0170*/  PLOP3.LUT P0, PT, PT, PT, UP0, 0x80, 0x8 ;  /* 0x000000000008781c */ /* 0x001fc80003f0f008 */
[----:B------:R-:W-:-:S04]  /*0180*/  SEL R3, RZ, 0xffffffff, !P0 ;  /* 0xffffffffff037807 */ /* 0x000fc80004000000 */
[----:B------:R-:W-:Y:S01]  /*0190*/  ISETP.NE.AND P0, PT, R3, RZ, PT ;  /* 0x000000ff0300720c */ /* 0x000fe20003f05270 */
[----:B------:R-:W-:-:S12]  /*01a0*/  IMAD.U32 R3, RZ, RZ, UR4 ;  /* 0x00000004ff037e24 */ /* 0x000fd8000f8e00ff */
[----:B------:R-:W-:Y:S05]  /*01b0*/  @P0 BRA `(.L_x_3) ;  /* 0x0000000000240947 */ /* 0x000fea0003800000 */
.L_x_4:
[----:B------:R-:W-:Y:S05]  /*01c0*/  NANOSLEEP 0x64 ;  /* 0x000000640000795d */ /* 0x000fea0003800000 */
[----:B------:R-:W-:-:S05]  /*01d0*/  UMOV UR4, 0x10 ;  /* 0x0000001000047882 */ /* 0x000fca0000000000 */
[----:B------:R-:W-:Y:S04]  /*01e0*/  DEPBAR.LE SB0, 0x36 ;  /* 0x00008d800000791a */ /* 0x000fe80000000000 */
[----:B------:R-:W0:Y:S02]  /*01f0*/  UTCATOMSWS.FIND_AND_SET.ALIGN UP0, UR4, UR4 ;  /* 0x00000004000475e3 */ /* 0x000e240008000800 */
[----:B0-----:R-:W-:-:S04]  /*0200*/  PLOP3.LUT P0, PT, PT, PT, UP0, 0x80, 0x8 ;  /* 0x000000000008781c */ /* 0x001fc80003f0f008 */
[----:B------:R-:W-:-:S04]  /*0210*/  SEL R3, RZ, 0xffffffff, !P0 ;  /* 0xffffffffff037807 */ /* 0x000fc80004000000 */
[----:B------:R-:W-:Y:S02]  /*0220*/  ISETP.NE.AND P0, PT, R3, RZ, PT ;  /* 0x000000ff0300720c */ /* 0x000fe40003f05270 */
[----:B------:R-:W-:-:S11]  /*0230*/  MOV R3, UR4 ;  /* 0x0000000400037c02 */ /* 0x000fd60008000f00 */
[----:B------:R-:W-:Y:S05]  /*0240*/  @!P0 BRA `(.L_x_4) ;  /* 0xfffffffc00dc8947 */ /* 0x000fea000383ffff */
.L_x_3:
[C---:B------:R-:W-:Y:S02]  /*0250*/  IADD3 R5, PT, PT, R3.reuse, 0x10, RZ ;  /* 0x0000001003057810 */ /* 0x040fe40007ffe0ff */
[----:B------:R-:W-:Y:S01]  /*0260*/  SHF.L.U32 R4, R4, R3, RZ ;  /* 0x0000000304047219 */ /* 0x000fe200000006ff */
[----:B------:R-:W-:Y:S01]  /*0270*/  IMAD.SHL.U32 R3, R3, 0x20, RZ ;  /* 0x0000002003037824 */ /* 0x000fe200078e00ff */
[----:B------:R-:W-:Y:S02]  /*0280*/  MOV R6, 0x50 ;  /* 0x0000005000067802 */ /* 0x000fe40000000f00 */
[----:B------:R-:W-:Y:S02]  /*0290*/  SHF.L.U32 R5, R8, R5, RZ ;  /* 0x0000000508057219 */ /* 0x000fe400000006ff */
[----:B------:R-:W-:Y:S02]  /*02a0*/  LEA R7, R7, R6, 0x18 ;  /* 0x0000000607077211 */ /* 0x000fe400078ec0ff */
[----:B------:R-:W-:-:S05]  /*02b0*/  LOP3.LUT R4, R5, R4, RZ, 0xfc, !PT ;  /* 0x0000000405047212 */ /* 0x000fca00078efcff */
[----:B------:R0:W-:Y:S04]  /*02c0*/  ATOMS.OR RZ, [R7], R4 ;  /* 0x0000000407ff738c */ /* 0x0001e80003000000 */
[----:B------:R0:W-:Y:S01]  /*02d0*/  STS [R0], R3 ;  /* 0x0000000300007388 */ /* 0x0001e20000000800 */
[----:B------:R-:W-:Y:S05]  /*02e0*/  BRA `(.L_x_2) ;  /* 0x0000000000107947 */ /* 0x000fea0003800000 */
.L_x_1:
[----:B------:R-:W-:Y:S02]  /*02f0*/  MOV R3, 0xffffffff ;  /* 0xffffffff00037802 */ /* 0x000fe40000000f00 */
[----:B------:R-:W-:-:S03]  /*0300*/  MOV R4, 0x330 ;  /* 0x0000033000047802 */ /* 0x000fc60000000f00 */
[----:B------:R0:W-:Y:S04]  /*0310*/  STS [R0], R3 ;  /* 0x0000000300007388 */ /* 0x0001e80000000800 */
[----:B0-----:R-:W-:Y:S05]  /*0320*/  CALL.REL.NOINC `($__internal_1_$__cuda_sm10x_tcgen05_guardrail_trap_phase_invalid_during_alloc) ;  /* 0x0000051400547944 */ /* 0x001fea0003c00000 */
.L_x_2:
[----:B------:R-:W-:Y:S05]  /*0330*/  WARPSYNC.ALL ;  /* 0x0000000000007948 */ /* 0x000fea0003800000 */
[----:B------:R-:W-:Y:S01]  /*0340*/  NOP ;  /* 0x0000000000007918 */ /* 0x000fe20000000000 */
.L_x_0:
[----:B------:R-:W1:Y:S01]  /*0350*/  S2R R146, SR_TID.X ;  /* 0x0000000000927919 */ /* 0x000e620000002100 */
[----:B------:R-:W2:Y:S01]  /*0360*/  LDC R74, c[0x0][0x3b8] ;  /* 0x0000ee00ff4a7b82 */ /* 0x000ea20000000800 */
[----:B------:R-:W3:Y:S01]  /*0370*/  LDCU.64 UR10, c[0x0][0x358] ;  /* 0x00006b00ff0a77ac */ /* 0x000ee20008000a00 */
[----:B0-----:R-:W0:Y:S06]  /*0380*/  S2R R0, SR_CTAID.Y ;  /* 0x0000000000007919 */ /* 0x001e2c0000002600 */
[----:B------:R-:W0:Y:S08]  /*0390*/  LDC.64 R10, c[0x0][0x3b0] ;  /* 0x0000ec00ff0a7b82 */ /* 0x000e300000000a00 */
[----:B------:R-:W4:Y:S08]  /*03a0*/  LDC.64 R58, c[0x0][0x380] ;  /* 0x0000e000ff3a7b82 */ /* 0x000f300000000a00 */
[----:B------:R-:W5:Y:S01]  /*03b0*/  S2UR UR4, SR_CgaCtaId ;  /* 0x00000000000479c3 */ /* 0x000f620000008800 */
[----:B-1----:R-:W-:-:S02]  /*03c0*/  SHF.R.U32.HI R3, RZ, 0x6, R146 ;  /* 0x00000006ff037819 */ /* 0x002fc40000011692 */
[----:B------:R-:W-:Y:S02]  /*03d0*/  LOP3.LUT R198, R146, 0x3f, RZ, 0xc0, !PT ;  /* 0x0000003f92c67812 */ /* 0x000fe400078ec0ff */
[----:B------:R-:W-:Y:S01]  /*03e0*/  SGXT.U32 R3, R3, 0x1 ;  /* 0x000000010303781a */ /* 0x000fe20000000000 */
[----:B0-----:R-:W-:Y:S02]  /*03f0*/  IMAD R0, R0, R10, RZ ;  /* 0x0000000a00007224 */ /* 0x001fe400078e02ff */
[----:B------:R-:W-:Y:S01]  /*0400*/  BAR.SYNC.DEFER_BLOCKING 0x0 ;  /* 0x0000000000007b1d */ /* 0x000fe20000010000 */
[----:B------:R-:W-:Y:S01]  /*0410*/  ISETP.GE.U32.AND P2, PT, R146, 0x20, PT ;  /* 0x000000209200780c */ /* 0x000fe20003f46070 */
[----:B--2---:R-:W-:Y:S02]  /*0420*/  IMAD R5, R3, R74, RZ ;  /* 0x0000004a03057224 */ /* 0x004fe400078e02ff */
[----:B------:R-:W-:-:S03]  /*0430*/  IMAD.HI R8, R0, 0x2, RZ ;  /* 0x0000000200087827 */ /* 0x000fc600078e02ff */
[C---:B------:R-:W-:Y:S01]  /*0440*/  LEA R7, R74.reuse, R5, 0x1 ;  /* 0x000000054a077211 */ /* 0x040fe200078e08ff */
[----:B------:R-:W0:Y:S03]  /*0450*/  S2R R3, SR_CTAID.X ;  /* 0x0000000000037919 */ /* 0x000e260000002500 */
[----:B------:R-:W-:-:S05]  /*0460*/  LEA R9, R74, R7, 0x1 ;  /* 0x000000074a097211 */ /* 0x000fca00078e08ff */
[----:B------:R-:W-:-:S05]  /*0470*/  IMAD R13, R74, 0x2, R9 ;  /* 0x000000024a0d7824 */ /* 0x000fca00078e0209 */
[----:B------:R-:W-:-:S04]  /*0480*/  LEA R15, R74, R13, 0x1 ;  /* 0x0000000d4a0f7211 */ /* 0x000fc800078e08ff */
[----:B------:R-:W-:-:S04]  /*0490*/  LEA R17, R74, R15, 0x1 ;  /* 0x0000000f4a117211 */ /* 0x000fc800078e08ff */
[----:B------:R-:W-:-:S05]  /*04a0*/  LEA R19, R74, R17, 0x1 ;  /* 0x000000114a137211 */ /* 0x000fca00078e08ff */
[----:B------:R-:W-:-:S05]  /*04b0*/  IMAD R21, R74, 0x2, R19 ;  /* 0x000000024a157824 */ /* 0x000fca00078e0213 */
[C---:B------:R-:W-:Y:S02]  /*04c0*/  LEA R23, R74.reuse, R21, 0x1 ;  /* 0x000000154a177211 */ /* 0x040fe400078e08ff */
[----:B0-----:R-:W-:Y:S02]  /*04d0*/  LEA R4, R3, R198, 0x6 ;  /* 0x000000c603047211 */ /* 0x001fe400078e30ff */
[----:B------:R-:W-:Y:S02]  /*04e0*/  LEA R25, R74, R23, 0x1 ;  /* 0x000000174a197211 */ /* 0x000fe400078e08ff */
[----:B------:R-:W-:Y:S01]  /*04f0*/  MOV R3, 0x400 ;  /* 0x0000040000037802 */ /* 0x000fe20000000f00 */
[----:B------:R-:W-:Y:S01]  /*0500*/  IMAD R4, R4, R11, RZ ;  /* 0x0000000b04047224 */ /* 0x000fe200078e02ff */
[----:B------:R-:W-:Y:S01]  /*0510*/  LEA R27, R74, R25, 0x1 ;  /* 0x000000194a1b7211 */ /* 0x000fe200078e08ff */
[----:B------:R-:W0:Y:S01]  /*0520*/  S2R R11, SR_CgaCtaId ;  /* 0x00000000000b7919 */ /* 0x000e220000008800 */
[----:B------:R-:W-:-:S02]  /*0530*/  R2UR UR9, R3 ;  /* 0x00000000030972ca */ /* 0x000fc400000e0000 */
[----:B------:R-:W-:Y:S01]  /*0540*/  SHF.L.U32 R3, R0, 0x1, RZ ;  /* 0x0000000100037819 */ /* 0x000fe200000006ff */
[----:B------:R-:W-:Y:S01]  /*0550*/  IMAD R29, R74, 0x2, R27 ;  /* 0x000000024a1d7824 */ /* 0x000fe200078e021b */
[C---:B------:R-:W-:Y:S01]  /*0560*/  SHF.L.U32 R180, R4.reuse, 0x1, RZ ;  /* 0x0000000104b47819 */ /* 0x040fe200000006ff */
[----:B------:R-:W-:-:S03]  /*0570*/  IMAD.HI R4, R4, 0x2, RZ ;  /* 0x0000000204047827 */ /* 0x000fc600078e02ff */
[----:B------:R-:W-:Y:S02]  /*0580*/  LEA R31, R74, R29, 0x1 ;  /* 0x0000001d4a1f7211 */ /* 0x000fe400078e08ff */
[----:B----4-:R-:W-:Y:S02]  /*0590*/  IADD3 R180, P0, P1, R180, R58, R3 ;  /* 0x0000003ab4b47210 */ /* 0x010fe4000791e003 */
[----:B------:R-:W-:Y:S01]  /*05a0*/  LEA R33, R74, R31, 0x1 ;  /* 0x0000001f4a217211 */ /* 0x000fe200078e08ff */
[----:B-----5:R-:W-:Y:S01]  /*05b0*/  ULEA UR9, UR4, UR9, 0x18 ;  /* 0x0000000904097291 */ /* 0x020fe2000f8ec0ff */
[----:B------:R-:W-:Y:S02]  /*05c0*/  IADD3.X R8, PT, PT, R4, R59, R8, P0, P1 ;  /* 0x0000003b04087210 */ /* 0x000fe400007e2408 */
[----:B------:R-:W-:Y:S02]  /*05d0*/  LEA R35, R74, R33, 0x1 ;  /* 0x000000214a237211 */ /* 0x000fe400078e08ff */
[----:B------:R-:W-:-:S02]  /*05e0*/  LEA R4, P0, R5, R180, 0x1 ;  /* 0x000000b405047211 */ /* 0x000fc400078008ff */
[----:B------:R-:W-:Y:S01]  /*05f0*/  LEA R6, P1, R7, R180, 0x1 ;  /* 0x000000b407067211 */ /* 0x000fe200078208ff */
[----:B------:R-:W-:Y:S01]  /*0600*/  IMAD R37, R74, 0x2, R35 ;  /* 0x000000024a257824 */ /* 0x000fe200078e0223 */
[----:B------:R-:W1:Y:S01]  /*0610*/  LDS R0, [UR9] ;  /* 0x00000009ff007984 */ /* 0x000e620008000800 */
[----:B------:R-:W-:-:S03]  /*0620*/  LEA.HI.X.SX32 R5, R5, R8, 0x1, P0 ;  /* 0x0000000805057211 */ /* 0x000fc600000f0eff */
[----:B------:R-:W-:-:S04]  /*0630*/  LEA R39, R74, R37, 0x1 ;  /* 0x000000254a277211 */ /* 0x000fc800078e08ff */
[----:B------:R-:W-:-:S04]  /*0640*/  LEA R41, R74, R39, 0x1 ;  /* 0x000000274a297211 */ /* 0x000fc800078e08ff */
[----:B------:R-:W-:-:S05]  /*0650*/  LEA R43, R74, R41, 0x1 ;  /* 0x000000294a2b7211 */ /* 0x000fca00078e08ff */
[----:B------:R-:W-:-:S05]  /*0660*/  IMAD R45, R74, 0x2, R43 ;  /* 0x000000024a2d7824 */ /* 0x000fca00078e022b */
[----:B------:R-:W-:-:S04]  /*0670*/  LEA R47, R74, R45, 0x1 ;  /* 0x0000002d4a2f7211 */ /* 0x000fc800078e08ff */
[----:B------:R-:W-:-:S05]  /*0680*/  LEA R49, R74, R47, 0x1 ;  /* 0x0000002f4a317211 */ /* 0x000fca00078e08ff */
[----:B------:R-:W-:-:S05]  /*0690*/  IMAD R51, R74, 0x2, R49 ;  /* 0x000000024a337824 */ /* 0x000fca00078e0231 */
[----:B------:R-:W-:-:S05]  /*06a0*/  LEA R53, R74, R51, 0x1 ;  /* 0x000000334a357211 */ /* 0x000fca00078e08ff */
[----:B------:R-:W-:-:S05]  /*06b0*/  IMAD R55, R74, 0x2, R53 ;  /* 0x000000024a377824 */ /* 0x000fca00078e0235 */
[----:B------:R-:W-:-:S04]  /*06c0*/  LEA R3, R74, R55, 0x1 ;  /* 0x000000374a037211 */ /* 0x000fc800078e08ff */
[----:B------:R-:W-:-:S04]  /*06d0*/  LEA R57, R74, R3, 0x1 ;  /* 0x000000034a397211 */ /* 0x000fc800078e08ff */
[----:B------:R-:W-:-:S05]  /*06e0*/  LEA R59, R74, R57, 0x1 ;  /* 0x000000394a3b7211 */ /* 0x000fca00078e08ff */
[----:B------:R-:W-:-:S05]  /*06f0*/  IMAD R61, R74, 0x2, R59 ;  /* 0x000000024a3d7824 */ /* 0x000fca00078e023b */
[----:B------:R-:W-:Y:S01]  /*0700*/  LEA R63, R74, R61, 0x1 ;  /* 0x0000003d4a3f7211 */ /* 0x000fe200078e08ff */
[----:B------:R-:W-:Y:S06]  /*0710*/  BAR.SYNC.DEFER_BLOCKING 0x0 ;  /* 0x0000000000007b1d */ /* 0x000fec0000010000 */
[----:B01-3--:R-:W-:Y:S05]  /*0720*/  @P2 BRA `(.L_x_5) ;  /* 0x0000000000182947 */ /* 0x00bfea0003800000 */
[----:B------:R-:W-:Y:S01]  /*0730*/  ELECT P0, URZ, PT ;  /* 0x0000000000ff782f */ /* 0x000fe20003800000 */
[----:B------:R-:W-:Y:S01]  /*0740*/  HFMA2 R10, -RZ, RZ, 0, 5.9604644775390625e-08 ;  /* 0x00000001ff0a7431 */ /* 0x000fe200000001ff */
[----:B------:R-:W-:Y:S11]  /*0750*/  UVIRTCOUNT.DEALLOC.SMPOOL 0x80 ;  /* 0x000000800000784c */ /* 0x000ff60000000000 */
[----:B------:R-:W-:-:S04]  /*0760*/  @P0 MOV R12, 0x40 ;  /* 0x00000040000c0802 */ /* 0x000fc80000000f00 */
[----:B------:R-:W-:-:S05]  /*0770*/  @P0 LEA R11, R11, R12, 0x18 ;  /* 0x0000000c0b0b0211 */ /* 0x000fca00078ec0ff */
[----:B------:R0:W-:Y:S02]  /*0780*/  @P0 STS.U8 [R11], R10 ;  /* 0x0000000a0b000388 */ /* 0x0001e40000000000 */
.L_x_5:
[----:B0-----:R-:W-:Y:S01]  /*0790*/  LEA R10, P0, R9, R180, 0x1 ;  /* 0x000000b4090a7211 */ /* 0x001fe200078008ff */
[----:B------:R0:W-:Y:S01]  /*07a0*/  STL [R1+0x2be0], R0 ;  /* 0x002be00001007387 */ /* 0x0001e20000100800 */
[-C--:B------:R-:W-:Y:S02]  /*07b0*/  LEA.HI.X.SX32 R7, R7, R8.reuse, 0x1, P1 ;  /* 0x0000000807077211 */ /* 0x080fe400008f0eff */
[----:B------:R-:W-:Y:S01]  /*07c0*/  LEA.HI.X.SX32 R11, R9, R8, 0x1, P0 ;  /* 0x00000008090b7211 */ /* 0x000fe200000f0eff */
[----:B------:R1:W2:Y:S01]  /*07d0*/  LDG.E.U16 R28, desc[UR10][R4.64] ;  /* 0x0000000a041c7981 */ /* 0x0002a2000c1e1500 */
[-C--:B------:R-:W-:Y:S02]  /*07e0*/  LEA R12, P0, R13, R180.reuse, 0x1 ;  /* 0x000000b40d0c7211 */ /* 0x080fe400078008ff */
[----:B------:R-:W-:Y:S01]  /*07f0*/  LEA R14, P1, R15, R180, 0x1 ;  /* 0x000000b40f0e7211 */ /* 0x000fe200078208ff */
[----:B------:R-:W3:Y:S01]  /*0800*/  LDG.E.U16 R26, desc[UR10][R10.64] ;  /* 0x0000000a0a1a7981 */ /* 0x000ee2000c1e1500 */
[----:B------:R-:W-:-:S02]  /*0810*/  LEA.HI.X.SX32 R13, R13, R8, 0x1, P0 ;  /* 0x000000080d0d7211 */ /* 0x000fc400000f0eff */
[C---:B------:R-:W-:Y:S01]  /*0820*/  LEA R65, R74.reuse, R63, 0x1 ;  /* 0x0000003f4a417211 */ /* 0x040fe200078e08ff */
[----:B0-----:R0:W4:Y:S01]  /*0830*/  LDG.E.U16 R0, desc[UR10][R6.64] ;  /* 0x0000000a06007981 */ /* 0x001122000c1e1500 */
[----:B-1----:R-:W-:Y:S02]  /*0840*/  LEA R4, P0, R17, R180, 0x1 ;  /* 0x000000b411047211 */ /* 0x002fe400078008ff */
[-C--:B------:R-:W-:Y:S01]  /*0850*/  LEA.HI.X.SX32 R15, R15, R8.reuse, 0x1, P1 ;  /* 0x000000080f0f7211 */ /* 0x080fe200008f0eff */
[----:B------:R-:W-:Y:S01]  /*0860*/  STL [R1+0x21c4], R2 ;  /* 0x0021c40201007387 */ /* 0x000fe20000100800 */
[----:B------:R-:W-:Y:S01]  /*0870*/  LEA.HI.X.SX32 R5, R17, R8, 0x1, P0 ;  /* 0x0000000811057211 */ /* 0x000fe200000f0eff */
[----:B------:R-:W-:Y:S02]  /*0880*/  IMAD R67, R74, 0x2, R65 ;  /* 0x000000024a437824 */ /* 0x000fe400078e0241 */
[----:B------:R1:W3:Y:S04]  /*0890*/  LDG.E.U16 R18, desc[UR10][R12.64] ;  /* 0x0000000a0c127981 */ /* 0x0002e8000c1e1500 */
[----:B------:R0:W-:Y:S04]  /*08a0*/  STL [R1+0x2be4], R2 ;  /* 0x002be40201007387 */ /* 0x0001e80000100800 */
[----:B------:R-:W3:Y:S04]  /*08b0*/  LDG.E.U16 R24, desc[UR10][R14.64] ;  /* 0x0000000a0e187981 */ /* 0x000ee8000c1e1500 */
[----:B0-----:R0:W3:Y:S01]  /*08c0*/  LDG.E.U16 R2, desc[UR10][R4.64] ;  /* 0x0000000a04027981 */ /* 0x0010e2000c1e1500 */
[----:B------:R-:W-:-:S04]  /*08d0*/  LEA R6, P0, R19, R180, 0x1 ;  /* 0x000000b413067211 */ /* 0x000fc800078008ff */
[----:B------:R-:W-:Y:S02]  /*08e0*/  LEA.HI.X.SX32 R7, R19, R8, 0x1, P0 ;  /* 0x0000000813077211 */ /* 0x000fe400000f0eff */
[-C--:B------:R-:W-:Y:S02]  /*08f0*/  LEA R10, P0, R21, R180.reuse, 0x1 ;  /* 0x000000b4150a7211 */ /* 0x080fe400078008ff */
[----:B------:R-:W-:Y:S01]  /*0900*/  LEA R16, P1, R23, R180, 0x1 ;  /* 0x000000b417107211 */ /* 0x000fe200078208ff */
[----:B------:R0:W3:Y:S01]  /*0910*/  LDG.E.U16 R22, desc[UR10][R6.64] ;  /* 0x0000000a06167981 */ /* 0x0000e2000c1e1500 */
[----:B------:R-:W-:Y:S02]  /*0920*/  LEA.HI.X.SX32 R11, R21, R8, 0x1, P0 ;  /* 0x00000008150b7211 */ /* 0x000fe400000f0eff */
[----:B-1----:R-:W-:Y:S02]  /*0930*/  LEA R12, P0, R25, R180, 0x1 ;  /* 0x000000b4190c7211 */ /* 0x002fe400078008ff */
[-C--:B------:R-:W-:Y:S01]  /*0940*/  LEA.HI.X.SX32 R17, R23, R8.reuse, 0x1, P1 ;  /* 0x0000000817117211 */ /* 0x080fe200008f0eff */
[----:B------:R1:W3:Y:S01]  /*0950*/  LDG.E.U16 R20, desc[UR10][R10.64] ;  /* 0x0000000a0a147981 */ /* 0x0002e2000c1e1500 */
[----:B------:R-:W-:-:S02]  /*0960*/  LEA.HI.X.SX32 R13, R25, R8, 0x1, P0 ;  /* 0x00000008190d7211 */ /* 0x000fc400000f0eff */
[C---:B0-----:R-:W-:Y:S02]  /*0970*/  LEA R4, P0, R27.reuse, R180, 0x1 ;  /* 0x000000b41b047211 */ /* 0x041fe400078008ff */
[----:B------:R-:W3:Y:S02]  /*0980*/  LDG.E.U16 R17, desc[UR10][R16.64] ;  /* 0x0000000a10117981 */ /* 0x000ee4000c1e1500 */
[----:B------:R-:W-:Y:S02]  /*0990*/  LEA.HI.X.SX32 R5, R27, R8, 0x1, P0 ;  /* 0x000000081b057211 */ /* 0x000fe400000f0eff */
[-C--:B------:R-:W-:Y:S02]  /*09a0*/  LEA R6, P0, R29, R180.reuse, 0x1 ;  /* 0x000000b41d067211 */ /* 0x080fe400078008ff */
[----:B------:R-:W-:Y:S02]  /*09b0*/  LEA R14, P1, R31, R180, 0x1 ;  /* 0x000000b41f0e7211 */ /* 0x000fe400078208ff */
[----:B------:R-:W-:Y:S01]  /*09c0*/  LEA.HI.X.SX32 R7, R29, R8, 0x1, P0 ;  /* 0x000000081d077211 */ /* 0x000fe200000f0eff */
[----:B------:R-:W3:Y:S01]  /*09d0*/  LDG.E.U16 R16, desc[UR10][R4.64] ;  /* 0x0000000a04107981 */ /* 0x000ee2000c1e1500 */
[----:B-1----:R-:W-:-:S02]  /*09e0*/  LEA R10, P0, R33, R180, 0x1 ;  /* 0x000000b4210a7211 */ /* 0x002fc400078008ff */
[-C--:B------:R-:W-:Y:S02]  /*09f0*/  LEA.HI.X.SX32 R15, R31, R8.reuse, 0x1, P1 ;  /* 0x000000081f0f7211 */ /* 0x080fe400008f0eff */
[----:B------:R-:W-:Y:S01]  /*0a00*/  LEA.HI.X.SX32 R11, R33, R8, 0x1, P0 ;  /* 0x00000008210b7211 */ /* 0x000fe200000f0eff */
[----:B--2---:R0:W-:Y:S04]  /*0a10*/  STL [R1+0xf0], R28 ;  /* 0x0000f01c01007387 */ /* 0x0041e80000100800 */
[----:B----4-:R1:W-:Y:S04]  /*0a20*/  STL [R1+0x104], R0 ;  /* 0x0001040001007387 */ /* 0x0103e80000100800 */
[----:B---3--:R-:W-:Y:S04]  /*0a30*/  STL [R1+0x100], R26 ;  /* 0x0001001a01007387 */ /* 0x008fe80000100800 */
[----:B0-----:R-:W2:Y:S04]  /*0a40*/  LDG.E.U16 R28, desc[UR10][R14.64] ;  /* 0x0000000a0e1c7981 */ /* 0x001ea8000c1e1500 */
[----:B-1----:R0:W3:Y:S04]  /*0a50*/  LDG.E.U16 R0, desc[UR10][R12.64] ;  /* 0x0000000a0c007981 */ /* 0x0020e8000c1e1500 */
[----:B------:R1:W-:Y:S04]  /*0a60*/  STL [R1+0xfc], R18 ;  /* 0x0000fc1201007387 */ /* 0x0003e80000100800 */
[----:B------:R-:W-:Y:S04]  /*0a70*/  STL [R1+0xec], R24 ;  /* 0x0000ec1801007387 */ /* 0x000fe80000100800 */
[----:B------:R4:W-:Y:S04]  /*0a80*/  STL [R1+0xf8], R2 ;  /* 0x0000f80201007387 */ /* 0x0009e80000100800 */
[----:B-1----:R1:W2:Y:S04]  /*0a90*/  LDG.E.U16 R18, desc[UR10][R6.64] ;  /* 0x0000000a06127981 */ /* 0x0022a8000c1e1500 */
[----:B----4-:R4:W2:Y:S01]  /*0aa0*/  LDG.E.U16 R2, desc[UR10][R10.64] ;  /* 0x0000000a0a027981 */ /* 0x0108a2000c1e1500 */
[----:B0-----:R-:W-:-:S04]  /*0ab0*/  LEA R12, P0, R35, R180, 0x1 ;  /* 0x000000b4230c7211 */ /* 0x001fc800078008ff */
[----:B------:R-:W-:Y:S02]  /*0ac0*/  LEA.HI.X.SX32 R13, R35, R8, 0x1, P0 ;  /* 0x00000008230d7211 */ /* 0x000fe400000f0eff */
[C---:B------:R-:W-:Y:S01]  /*0ad0*/  LEA R4, P0, R37.reuse, R180, 0x1 ;  /* 0x000000b425047211 */ /* 0x040fe200078008ff */
[----:B------:R-:W-:Y:S03]  /*0ae0*/  STL [R1+0xf4], R22 ;  /* 0x0000f41601007387 */ /* 0x000fe60000100800 */
[----:B------:R-:W-:Y:S01]  /*0af0*/  LEA.HI.X.SX32 R5, R37, R8, 0x1, P0 ;  /* 0x0000000825057211 */ /* 0x000fe200000f0eff */
[----:B------:R0:W2:Y:S01]  /*0b00*/  LDG.E.U16 R26, desc[UR10][R12.64] ;  /* 0x0000000a0c1a7981 */ /* 0x0000a2000c1e1500 */
[-C--:B------:R-:W-:Y:S02]  /*0b10*/  LEA R14, P0, R41, R180.reuse, 0x1 ;  /* 0x000000b4290e7211 */ /* 0x080fe400078008ff */
[----:B-1----:R-:W-:Y:S01]  /*0b20*/  LEA R6, P1, R39, R180, 0x1 ;  /* 0x000000b427067211 */ /* 0x002fe200078208ff */
[----:B------:R1:W-:Y:S01]  /*0b30*/  STL [R1+0xe8], R20 ;  /* 0x0000e81401007387 */ /* 0x0003e20000100800 */
[----:B------:R-:W-:-:S02]  /*0b40*/  LEA.HI.X.SX32 R15, R41, R8, 0x1, P0 ;  /* 0x00000008290f7211 */ /* 0x000fc400000f0eff */
[----:B----4-:R-:W-:Y:S01]  /*0b50*/  LEA R10, P0, R43, R180, 0x1 ;  /* 0x000000b42b0a7211 */ /* 0x010fe200078008ff */
[----:B------:R-:W-:Y:S01]  /*0b60*/  STL [R1+0xe4], R17 ;  /* 0x0000e41101007387 */ /* 0x000fe20000100800 */
[-C--:B------:R-:W-:Y:S02]  /*0b70*/  LEA.HI.X.SX32 R7, R39, R8.reuse, 0x1, P1 ;  /* 0x0000000827077211 */ /* 0x080fe400008f0eff */
[----:B------:R-:W-:Y:S01]  /*0b80*/  LEA.HI.X.SX32 R11, R43, R8, 0x1, P0 ;  /* 0x000000082b0b7211 */ /* 0x000fe200000f0eff */
[----:B------:R4:W4:Y:S01]  /*0b90*/  LDG.E.U16 R24, desc[UR10][R4.64] ;  /* 0x0000000a04187981 */ /* 0x000922000c1e1500 */
[----:B0-----:R-:W-:-:S03]  /*0ba0*/  LEA R12, P0, R45, R180, 0x1 ;  /* 0x000000b42d0c7211 */ /* 0x001fc600078008ff */
[----:B-1----:R0:W4:Y:S01]  /*0bb0*/  LDG.E.U16 R20, desc[UR10][R6.64] ;  /* 0x0000000a06147981 */ /* 0x002122000c1e1500 */
[----:B------:R-:W-:-:S05]  /*0bc0*/  LEA.HI.X.SX32 R13, R45, R8, 0x1, P0 ;  /* 0x000000082d0d7211 */ /* 0x000fca00000f0eff */
[----:B------:R-:W4:Y:S04]  /*0bd0*/  LDG.E.U16 R22, desc[UR10][R12.64] ;  /* 0x0000000a0c167981 */ /* 0x000f28000c1e1500 */
[----:B---3--:R1:W-:Y:S04]  /*0be0*/  STL [R1+0xe0], R0 ;  /* 0x0000e00001007387 */ /* 0x0083e80000100800 */
[----:B------:R3:W-:Y:S04]  /*0bf0*/  STL [R1+0xdc], R16 ;  /* 0x0000dc1001007387 */ /* 0x0007e80000100800 */
[----:B-1----:R-:W4:Y:S01]  /*0c00*/  LDG.E.U16 R0, desc[UR10][R14.64] ;  /* 0x0000000a0e007981 */ /* 0x002f22000c1e1500 */
[----:B---3--:R-:W-:-:S03]  /*0c10*/  LEA R16, P1, R47, R180, 0x1 ;  /* 0x000000b42f107211 */ /* 0x008fc600078208ff */
[----:B--2---:R1:W-:Y:S01]  /*0c20*/  STL [R1+0xd8], R18 ;  /* 0x0000d81201007387 */ /* 0x0043e20000100800 */
[----:B------:R-:W-:-:S03]  /*0c30*/  LEA.HI.X.SX32 R17, R47, R8, 0x1, P1 ;  /* 0x000000082f117211 */ /* 0x000fc600008f0eff */
[----:B------:R-:W-:Y:S04]  /*0c40*/  STL [R1+0xd4], R28 ;  /* 0x0000d41c01007387 */ /* 0x000fe80000100800 */
[----:B------:R2:W-:Y:S04]  /*0c50*/  STL [R1+0xd0], R2 ;  /* 0x0000d00201007387 */ /* 0x0005e80000100800 */
[----:B-1----:R1:W3:Y:S04]  /*0c60*/  LDG.E.U16 R18, desc[UR10][R10.64] ;  /* 0x0000000a0a127981 */ /* 0x0022e8000c1e1500 */
[----:B--2---:R-:W2:Y:S01]  /*0c70*/  LDG.E.U16 R2, desc[UR10][R16.64] ;  /* 0x0000000a10027981 */ /* 0x004ea2000c1e1500 */
[----:B----4-:R-:W-:-:S04]  /*0c80*/  LEA R4, P0, R49, R180, 0x1 ;  /* 0x000000b431047211 */ /* 0x010fc800078008ff */
[----:B------:R-:W-:Y:S02]  /*0c90*/  LEA.HI.X.SX32 R5, R49, R8, 0x1, P0 ;  /* 0x0000000831057211 */ /* 0x000fe400000f0eff */
[----:B0-----:R-:W-:-:S03]  /*0ca0*/  LEA R6, P0, R51, R180, 0x1 ;  /* 0x000000b433067211 */ /* 0x001fc600078008ff */
[----:B------:R0:W4:Y:S01]  /*0cb0*/  LDG.E.U16 R17, desc[UR10][R4.64] ;  /* 0x0000000a04117981 */ /* 0x000122000c1e1500 */
[----:B------:R-:W-:Y:S02]  /*0cc0*/  LEA.HI.X.SX32 R7, R51, R8, 0x1, P0 ;  /* 0x0000000833077211 */ /* 0x000fe400000f0eff */
[----:B-1----:R-:W-:-:S03]  /*0cd0*/  LEA R10, P0, R53, R180, 0x1 ;  /* 0x000000b4350a7211 */ /* 0x002fc600078008ff */
[----:B------:R1:W4:Y:S01]  /*0ce0*/  LDG.E.U16 R16, desc[UR10][R6.64] ;  /* 0x0000000a06107981 */ /* 0x000322000c1e1500 */
[----:B------:R-:W-:Y:S02]  /*0cf0*/  LEA.HI.X.SX32 R11, R53, R8, 0x1, P0 ;  /* 0x00000008350b7211 */ /* 0x000fe400000f0eff */
[----:B------:R-:W-:-:S04]  /*0d00*/  LEA R12, P0, R3, R180, 0x1 ;  /* 0x000000b4030c7211 */ /* 0x000fc800078008ff */
[----:B------:R-:W-:Y:S02]  /*0d10*/  LEA.HI.X.SX32 R13, R3, R8, 0x1, P0 ;  /* 0x00000008030d7211 */ /* 0x000fe400000f0eff */
[C---:B0-----:R-:W-:Y:S01]  /*0d20*/  LEA R4, P0, R57.reuse, R180, 0x1 ;  /* 0x000000b439047211 */ /* 0x041fe200078008ff */
[----:B------:R-:W-:Y:S03]  /*0d30*/  STL [R1+0xcc], R26 ;  /* 0x0000cc1a01007387 */ /* 0x000fe60000100800 */
[----:B------:R-:W-:Y:S02]  /*0d40*/  LEA.HI.X.SX32 R5, R57, R8, 0x1, P0 ;  /* 0x0000000839057211 */ /* 0x000fe400000f0eff */
[-C--:B-1----:R-:W-:Y:S01]  /*0d50*/  LEA R6, P0, R59, R180.reuse, 0x1 ;  /* 0x000000b43b067211 */ /* 0x082fe200078008ff */
[----:B------:R0:W-:Y:S01]  /*0d60*/  STL [R1+0xc8], R24 ;  /* 0x0000c81801007387 */ /* 0x0001e20000100800 */
[----:B------:R-:W-:-:S02]  /*0d70*/  LEA R14, P1, R55, R180, 0x1 ;  /* 0x000000b4370e7211 */ /* 0x000fc400078208ff */
[-C--:B------:R-:W-:Y:S01]  /*0d80*/  LEA.HI.X.SX32 R7, R59, R8.reuse, 0x1, P0 ;  /* 0x000000083b077211 */ /* 0x080fe200000f0eff */
[----:B------:R1:W-:Y:S01]  /*0d90*/  STL [R1+0xc4], R20 ;  /* 0x0000c41401007387 */ /* 0x0003e20000100800 */
[----:B------:R-:W-:-:S03]  /*0da0*/  LEA.HI.X.SX32 R15, R55, R8, 0x1, P1 ;  /* 0x00000008370f7211 */ /* 0x000fc600008f0eff */
[----:B0-----:R-:W4:Y:S04]  /*0db0*/  LDG.E.U16 R24, desc[UR10][R10.64] ;  /* 0x0000000a0a187981 */ /* 0x001f28000c1e1500 */
[----:B-1----:R-:W4:Y:S04]  /*0dc0*/  LDG.E.U16 R20, desc[UR10][R12.64] ;  /* 0x0000000a0c147981 */ /* 0x002f28000c1e1500 */
[----:B------:R0:W-:Y:S04]  /*0dd0*/  STL [R1+0xc0], R0 ;  /* 0x0000c00001007387 */ /* 0x0001e80000100800 */
[----:B0-----:R0:W4:Y:S04]  /*0de0*/  LDG.E.U16 R0, desc[UR10][R14.64] ;  /* 0x0000000a0e007981 */ /* 0x001128000c1e1500 */
[----:B---3--:R1:W-:Y:S04]  /*0df0*/  STL [R1+0xbc], R18 ;  /* 0x0000bc1201007387 */ /* 0x0083e80000100800 */
[----:B------:R-:W-:Y:S04]  /*0e00*/  STL [R1+0xb8], R22 ;  /* 0x0000b81601007387 */ /* 0x000fe80000100800 */
[----:B--2---:R2:W-:Y:S01]  /*0e10*/  STL [R1+0xb4], R2 ;  /* 0x0000b40201007387 */ /* 0x0045e20000100800 */
[----:B0-----:R-:W-:-:S03]  /*0e20*/  LEA R14, P0, R63, R180, 0x1 ;  /* 0x000000b43f0e7211 */ /* 0x001fc600078008ff */
[----:B-1----:R0:W3:Y:S04]  /*0e30*/  LDG.E.U16 R18, desc[UR10][R4.64] ;  /* 0x0000000a04127981 */ /* 0x0020e8000c1e1500 */
[----:B--2---:R-:W2:Y:S01]  /*0e40*/  LDG.E.U16 R2, desc[UR10][R6.64] ;  /* 0x0000000a06027981 */ /* 0x004ea2000c1e1500 */
[----:B------:R-:W-:Y:S02]  /*0e50*/  LEA.HI.X.SX32 R15, R63, R8, 0x1, P0 ;  /* 0x000000083f0f7211 */ /* 0x000fe400000f0eff */
[-C--:B------:R-:W-:Y:S02]  /*0e60*/  LEA R12, P0, R65, R180.reuse, 0x1 ;  /* 0x000000b4410c7211 */ /* 0x080fe400078008ff */
[----:B------:R-:W-:Y:S01]  /*0e70*/  LEA R10, P1, R61, R180, 0x1 ;  /* 0x000000b43d0a7211 */ /* 0x000fe200078208ff */
[----:B------:R-:W3:Y:S01]  /*0e80*/  LDG.E.U16 R22, desc[UR10][R14.64] ;  /* 0x0000000a0e167981 */ /* 0x000ee2000c1e1500 */
[----:B------:R-:W-:-:S02]  /*0e90*/  LEA.HI.X.SX32 R13, R65, R8, 0x1, P0 ;  /* 0x00000008410d7211 */ /* 0x000fc400000f0eff */
[----:B0-----:R-:W-:Y:S02]  /*0ea0*/  LEA R4, P0, R67, R180, 0x1 ;  /* 0x000000b443047211 */ /* 0x001fe400078008ff */
[-C--:B------:R-:W-:Y:S01]  /*0eb0*/  LEA.HI.X.SX32 R11, R61, R8.reuse, 0x1, P1 ;  /* 0x000000083d0b7211 */ /* 0x080fe200008f0eff */
[----:B------:R-:W3:Y:S01]  /*0ec0*/  LDG.E.U16 R26, desc[UR10][R12.64] ;  /* 0x0000000a0c1a7981 */ /* 0x000ee2000c1e1500 */
[----:B------:R-:W-:-:S03]  /*0ed0*/  LEA.HI.X.SX32 R5, R67, R8, 0x1, P0 ;  /* 0x0000000843057211 */ /* 0x000fc600000f0eff */
[----:B------:R0:W3:Y:S01]  /*0ee0*/  LDG.E.U16 R28, desc[UR10][R10.64] ;  /* 0x0000000a0a1c7981 */ /* 0x0000e2000c1e1500 */
[----:B------:R-:W-:-:S04]  /*0ef0*/  LEA R9, R74, R67, 0x1 ;  /* 0x000000434a097211 */ /* 0x000fc800078e08ff */
[C---:B------:R-:W-:Y:S01]  /*0f00*/  LEA R69, R74.reuse, R9, 0x1 ;  /* 0x000000094a457211 */ /* 0x040fe200078e08ff */
[----:B--2---:R-:W-:Y:S04]  /*0f10*/  STL [R1+0x2be8], R2 ;  /* 0x002be80201007387 */ /* 0x004fe80000100800 */
[----:B----4-:R-:W-:Y:S04]  /*0f20*/  STL [R1+0xb0], R17 ;  /* 0x0000b01101007387 */ /* 0x010fe80000100800 */
[----:B------:R-:W-:Y:S04]  /*0f30*/  STL [R1+0xac], R16 ;  /* 0x0000ac1001007387 */ /* 0x000fe80000100800 */
[----:B------:R-:W-:Y:S04]  /*0f40*/  STL [R1+0xa8], R24 ;  /* 0x0000a81801007387 */ /* 0x000fe80000100800 */
[----:B------:R1:W-:Y:S04]  /*0f50*/  STL [R1+0xa4], R0 ;  /* 0x0000a40001007387 */ /* 0x0003e80000100800 */
[----:B-1----:R1:W2:Y:S01]  /*0f60*/  LDG.E.U16 R0, desc[UR10][R4.64] ;  /* 0x0000000a04007981 */ /* 0x0022a2000c1e1500 */
[----:B------:R-:W-:-:S05]  /*0f70*/  LEA R71, R74, R69, 0x1 ;  /* 0x000000454a477211 */ /* 0x000fca00078e08ff */
[----:B------:R-:W-:-:S05]  /*0f80*/  IMAD R77, R74, 0x2, R71 ;  /* 0x000000024a4d7824 */ /* 0x000fca00078e0247 */
[C---:B------:R-:W-:Y:S02]  /*0f90*/  LEA R73, R74.reuse, R77, 0x1 ;  /* 0x0000004d4a497211 */ /* 0x040fe400078e08ff */
[C---:B------:R-:W-:Y:S02]  /*0fa0*/  LEA R6, P0, R69.reuse, R180, 0x1 ;  /* 0x000000b445067211 */ /* 0x040fe400078008ff */
[C---:B------:R-:W-:Y:S02]  /*0fb0*/  LEA R19, R74.reuse, R73, 0x1 ;  /* 0x000000494a137211 */ /* 0x040fe400078e08ff */
[----:B------:R-:W-:Y:S02]  /*0fc0*/  LEA.HI.X.SX32 R7, R69, R8, 0x1, P0 ;  /* 0x0000000845077211 */ /* 0x000fe400000f0eff */
[----:B------:R-:W-:Y:S02]  /*0fd0*/  LEA R93, R74, R19, 0x1 ;  /* 0x000000134a5d7211 */ /* 0x000fe400078e08ff */
[----:B0-----:R-:W-:-:S02]  /*0fe0*/  LEA R10, P0, R71, R180, 0x1 ;  /* 0x000000b4470a7211 */ /* 0x001fc400078008ff */
[----:B------:R-:W-:Y:S01]  /*0ff0*/  LEA R16, P1, R9, R180, 0x1 ;  /* 0x000000b409107211 */ /* 0x000fe200078208ff */
[C---:B------:R-:W-:Y:S01]  /*1000*/  IMAD R78, R74.reuse, 0x2, R93 ;  /* 0x000000024a4e7824 */ /* 0x040fe200078e025d */
[-C--:B------:R-:W-:Y:S02]  /*1010*/  LEA.HI.X.SX32 R11, R71, R8.reuse, 0x1, P0 ;  /* 0x00000008470b7211 */ /* 0x080fe400000f0eff */
[----:B------:R-:W-:Y:S02]  /*1020*/  LEA.HI.X.SX32 R17, R9, R8, 0x1, P1 ;  /* 0x0000000809117211 */ /* 0x000fe400008f0eff */
[-C--:B-1----:R-:W-:Y:S01]  /*1030*/  LEA R4, P0, R19, R180.reuse, 0x1 ;  /* 0x000000b413047211 */ /* 0x082fe200078008ff */
[----:B------:R-:W4:Y:S01]  /*1040*/  LDG.E.U16 R24, desc[UR10][R10.64] ;  /* 0x0000000a0a187981 */ /* 0x000f22000c1e1500 */
[----:B------:R-:W-:Y:S02]  /*1050*/  LEA R14, P1, R73, R180, 0x1 ;  /* 0x000000b4490e7211 */ /* 0x000fe400078208ff */
[----:B------:R-:W-:-:S02]  /*1060*/  LEA R21, R74, R78, 0x1 ;  /* 0x0000004e4a157211 */ /* 0x000fc400078e08ff */
[-C--:B------:R-:W-:Y:S02]  /*1070*/  LEA.HI.X.SX32 R5, R19, R8.reuse, 0x1, P0 ;  /* 0x0000000813057211 */ /* 0x080fe400000f0eff */
[----:B------:R-:W-:Y:S02]  /*1080*/  LEA.HI.X.SX32 R15, R73, R8, 0x1, P1 ;  /* 0x00000008490f7211 */ /* 0x000fe400008f0eff */
[C---:B------:R-:W-:Y:S02]  /*1090*/  LEA R12, P0, R93.reuse, R180, 0x1 ;  /* 0x000000b45d0c7211 */ /* 0x040fe400078008ff */
[----:B------:R-:W-:Y:S01]  /*10a0*/  LEA R23, R74, R21, 0x1 ;  /* 0x000000154a177211 */ /* 0x000fe200078e08ff */
[----:B------:R-:W4:Y:S01]  /*10b0*/  LDG.E.U16 R2, desc[UR10][R14.64] ;  /* 0x0000000a0e027981 */ /* 0x000f22000c1e1500 */
[----:B------:R-:W-:-:S03]  /*10c0*/  LEA.HI.X.SX32 R13, R93, R8, 0x1, P0 ;  /* 0x000000085d0d7211 */ /* 0x000fc600000f0eff */
[----:B--2---:R-:W-:Y:S04]  /*10d0*/  STL [R1+0x2bec], R0 ;  /* 0x002bec0001007387 */ /* 0x004fe80000100800 */
[----:B------:R0:W-:Y:S04]  /*10e0*/  STL [R1+0xa0], R20 ;  /* 0x0000a01401007387 */ /* 0x0001e80000100800 */
[----:B---3--:R1:W-:Y:S04]  /*10f0*/  STL [R1+0x9c], R18 ;  /* 0x00009c1201007387 */ /* 0x0083e80000100800 */
[----:B0-----:R0:W2:Y:S04]  /*1100*/  LDG.E.U16 R20, desc[UR10][R16.64] ;  /* 0x0000000a10147981 */ /* 0x0010a8000c1e1500 */
[----:B-1----:R1:W3:Y:S01]  /*1110*/  LDG.E.U16 R18, desc[UR10][R6.64] ;  /* 0x0000000a06127981 */ /* 0x0022e2000c1e1500 */
[----:B0-----:R-:W-:-:S03]  /*1120*/  LEA R16, P1, R21, R180, 0x1 ;  /* 0x000000b415107211 */ /* 0x001fc600078208ff */
[----:B------:R-:W-:Y:S01]  /*1130*/  STL [R1+0x94], R28 ;  /* 0x0000941c01007387 */ /* 0x000fe20000100800 */
[----:B------:R-:W-:-:S03]  /*1140*/  LEA.HI.X.SX32 R17, R21, R8, 0x1, P1 ;  /* 0x0000000815117211 */ /* 0x000fc600008f0eff */
[----:B------:R0:W-:Y:S04]  /*1150*/  STL [R1+0x90], R22 ;  /* 0x0000901601007387 */ /* 0x0001e80000100800 */
[----:B------:R-:W4:Y:S04]  /*1160*/  LDG.E.U16 R21, desc[UR10][R12.64] ;  /* 0x0000000a0c157981 */ /* 0x000f28000c1e1500 */
[----:B------:R-:W4:Y:S04]  /*1170*/  LDG.E.U16 R0, desc[UR10][R16.64] ;  /* 0x0000000a10007981 */ /* 0x000f28000c1e1500 */
[----:B0-----:R0:W4:Y:S01]  /*1180*/  LDG.E.U16 R22, desc[UR10][R4.64] ;  /* 0x0000000a04167981 */ /* 0x001122000c1e1500 */
[----:B------:R-:W-:-:S05]  /*1190*/  LEA R25, R74, R23, 0x1 ;  /* 0x000000174a197211 */ /* 0x000fca00078e08ff */
[----:B------:R-:W-:-:S05]  /*11a0*/  IMAD R75, R74, 0x2, R25 ;  /* 0x000000024a4b7824 */ /* 0x000fca00078e0219 */
[C---:B------:R-:W-:Y:S02]  /*11b0*/  LEA R27, R74.reuse, R75, 0x1 ;  /* 0x0000004b4a1b7211 */ /* 0x040fe400078e08ff */
[C---:B-1----:R-:W-:Y:S02]  /*11c0*/  LEA R6, P0, R23.reuse, R180, 0x1 ;  /* 0x000000b417067211 */ /* 0x042fe400078008ff */
[C---:B------:R-:W-:Y:S02]  /*11d0*/  LEA R29, R74.reuse, R27, 0x1 ;  /* 0x0000001b4a1d7211 */ /* 0x040fe400078e08ff */
[----:B------:R-:W-:Y:S02]  /*11e0*/  LEA.HI.X.SX32 R7, R23, R8, 0x1, P0 ;  /* 0x0000000817077211 */ /* 0x000fe400000f0eff */
[----:B------:R-:W-:Y:S02]  /*11f0*/  LEA R31, R74, R29, 0x1 ;  /* 0x0000001d4a1f7211 */ /* 0x000fe400078e08ff */
[----:B------:R-:W-:-:S03]  /*1200*/  LEA R10, P0, R25, R180, 0x1 ;  /* 0x000000b4190a7211 */ /* 0x000fc600078008ff */
[C---:B------:R-:W-:Y:S01]  /*1210*/  IMAD R80, R74.reuse, 0x2, R31 ;  /* 0x000000024a507824 */ /* 0x040fe200078e021f */
[----:B------:R-:W-:Y:S02]  /*1220*/  LEA.HI.X.SX32 R11, R25, R8, 0x1, P0 ;  /* 0x00000008190b7211 */ /* 0x000fe400000f0eff */
[----:B0-----:R-:W-:Y:S02]  /*1230*/  LEA R4, P0, R29, R180, 0x1 ;  /* 0x000000b41d047211 */ /* 0x001fe400078008ff */
[----:B------:R-:W-:Y:S01]  /*1240*/  LEA R33, R74, R80, 0x1 ;  /* 0x000000504a217211 */ /* 0x000fe200078e08ff */
[----:B------:R-:W-:Y:S01]  /*1250*/  STL [R1+0x8c], R26 ;  /* 0x00008c1a01007387 */ /* 0x000fe20000100800 */
[----:B------:R-:W-:Y:S02]  /*1260*/  LEA R14, P1, R27, R180, 0x1 ;  /* 0x000000b41b0e7211 */ /* 0x000fe400078208ff */
[----:B------:R-:W-:Y:S01]  /*1270*/  LEA.HI.X.SX32 R5, R29, R8, 0x1, P0 ;  /* 0x000000081d057211 */ /* 0x000fe200000f0eff */
[----:B------:R-:W4:Y:S01]  /*1280*/  LDG.E.U16 R19, desc[UR10][R10.64] ;  /* 0x0000000a0a137981 */ /* 0x000f22000c1e1500 */
[----:B------:R-:W-:-:S02]  /*1290*/  LEA R12, P0, R31, R180, 0x1 ;  /* 0x000000b41f0c7211 */ /* 0x000fc400078008ff */
[----:B------:R-:W-:Y:S02]  /*12a0*/  LEA R35, R74, R33, 0x1 ;  /* 0x000000214a237211 */ /* 0x000fe400078e08ff */
[----:B------:R-:W-:Y:S02]  /*12b0*/  LEA.HI.X.SX32 R15, R27, R8, 0x1, P1 ;  /* 0x000000081b0f7211 */ /* 0x000fe400008f0eff */
[----:B------:R-:W-:Y:S02]  /*12c0*/  LEA R16, P1, R33, R180, 0x1 ;  /* 0x000000b421107211 */ /* 0x000fe400078208ff */
[-C--:B------:R-:W-:Y:S02]  /*12d0*/  LEA.HI.X.SX32 R13, R31, R8.reuse, 0x1, P0 ;  /* 0x000000081f0d7211 */ /* 0x080fe400000f0eff */
[----:B------:R-:W-:Y:S01]  /*12e0*/  LEA.HI.X.SX32 R17, R33, R8, 0x1, P1 ;  /* 0x0000000821117211 */ /* 0x000fe200008f0eff */
[----:B--2---:R0:W-:Y:S04]  /*12f0*/  STL [R1+0x84], R20 ;  /* 0x0000841401007387 */ /* 0x0041e80000100800 */
[----:B---3--:R1:W-:Y:S04]  /*1300*/  STL [R1+0x80], R18 ;  /* 0x0000801201007387 */ /* 0x0083e80000100800 */
[----:B0-----:R0:W2:Y:S04]  /*1310*/  LDG.E.U16 R20, desc[UR10][R6.64] ;  /* 0x0000000a06147981 */ /* 0x0010a8000c1e1500 */
[----:B----4-:R3:W-:Y:S04]  /*1320*/  STL [R1+0x7c], R24 ;  /* 0x00007c1801007387 */ /* 0x0107e80000100800 */
[----:B-1----:R-:W4:Y:S01]  /*1330*/  LDG.E.U16 R18, desc[UR10][R14.64] ;  /* 0x0000000a0e127981 */ /* 0x002f22000c1e1500 */
[----:B0-----:R-:W-:-:S03]  /*1340*/  LEA R6, P0, R35, R180, 0x1 ;  /* 0x000000b423067211 */ /* 0x001fc600078008ff */
[----:B------:R0:W-:Y:S01]  /*1350*/  STL [R1+0x78], R2 ;  /* 0x0000780201007387 */ /* 0x0001e20000100800 */
[----:B------:R-:W-:-:S03]  /*1360*/  LEA.HI.X.SX32 R7, R35, R8, 0x1, P0 ;  /* 0x0000000823077211 */ /* 0x000fc600000f0eff */
[----:B---3--:R-:W3:Y:S04]  /*1370*/  LDG.E.U16 R24, desc[UR10][R12.64] ;  /* 0x0000000a0c187981 */ /* 0x008ee8000c1e1500 */
[----:B------:R1:W-:Y:S04]  /*1380*/  STL [R1+0x74], R22 ;  /* 0x0000741601007387 */ /* 0x0003e80000100800 */
[----:B0-----:R0:W3:Y:S04]  /*1390*/  LDG.E.U16 R2, desc[UR10][R4.64] ;  /* 0x0000000a04027981 */ /* 0x0010e8000c1e1500 */
[----:B------:R-:W-:Y:S04]  /*13a0*/  STL [R1+0x70], R21 ;  /* 0x0000701501007387 */ /* 0x000fe80000100800 */
[----:B-1----:R-:W3:Y:S04]  /*13b0*/  LDG.E.U16 R22, desc[UR10][R16.64] ;  /* 0x0000000a10167981 */ /* 0x002ee8000c1e1500 */
[----:B------:R1:W-:Y:S04]  /*13c0*/  STL [R1+0x6c], R0 ;  /* 0x00006c0001007387 */ /* 0x0003e80000100800 */
[----:B-1----:R1:W3:Y:S01]  /*13d0*/  LDG.E.U16 R0, desc[UR10][R6.64] ;  /* 0x0000000a06007981 */ /* 0x0022e2000c1e1500 */
[----:B------:R-:W-:-:S05]  /*13e0*/  LEA R37, R74, R35, 0x1 ;  /* 0x000000234a257211 */ /* 0x000fca00078e08ff */
[----:B------:R-:W-:-:S05]  /*13f0*/  IMAD R79, R74, 0x2, R37 ;  /* 0x000000024a4f7824 */ /* 0x000fca00078e0225 */
[----:B------:R-:W-:-:S04]  /*1400*/  LEA R39, R74, R79, 0x1 ;  /* 0x0000004f4a277211 */ /* 0x000fc800078e08ff */
[----:B------:R-:W-:-:S04]  /*1410*/  LEA R41, R74, R39, 0x1 ;  /* 0x000000274a297211 */ /* 0x000fc800078e08ff */
[----:B------:R-:W-:-:S05]  /*1420*/  LEA R43, R74, R41, 0x1 ;  /* 0x000000294a2b7211 */ /* 0x000fca00078e08ff */
[----:B------:R-:W-:Y:S01]  /*1430*/  IMAD R81, R74, 0x2, R43 ;  /* 0x000000024a517824 */ /* 0x000fe200078e022b */
[----:B------:R-:W-:-:S04]  /*1440*/  LEA R10, P0, R37, R180, 0x1 ;  /* 0x000000b4250a7211 */ /* 0x000fc800078008ff */
[C---:B------:R-:W-:Y:S02]  /*1450*/  LEA R45, R74.reuse, R81, 0x1 ;  /* 0x000000514a2d7211 */ /* 0x040fe400078e08ff */
[----:B------:R-:W-:Y:S02]  /*1460*/  LEA.HI.X.SX32 R11, R37, R8, 0x1, P0 ;  /* 0x00000008250b7211 */ /* 0x000fe400000f0eff */
[C---:B------:R-:W-:Y:S02]  /*1470*/  LEA R47, R74.reuse, R45, 0x1 ;  /* 0x0000002d4a2f7211 */ /* 0x040fe400078e08ff */
[C---:B0-----:R-:W-:Y:S01]  /*1480*/  LEA R4, P0, R41.reuse, R180, 0x1 ;  /* 0x000000b429047211 */ /* 0x041fe200078008ff */
[----:B------:R0:W3:Y:S01]  /*1490*/  LDG.E.U16 R21, desc[UR10][R10.64] ;  /* 0x0000000a0a157981 */ /* 0x0000e2000c1e1500 */
[----:B------:R-:W-:Y:S02]  /*14a0*/  LEA R49, R74, R47, 0x1 ;  /* 0x0000002f4a317211 */ /* 0x000fe400078e08ff */
[----:B------:R-:W-:-:S02]  /*14b0*/  LEA.HI.X.SX32 R5, R41, R8, 0x1, P0 ;  /* 0x0000000829057211 */ /* 0x000fc400000f0eff */
[-C--:B------:R-:W-:Y:S01]  /*14c0*/  LEA R12, P0, R43, R180.reuse, 0x1 ;  /* 0x000000b42b0c7211 */ /* 0x080fe200078008ff */
[----:B------:R-:W-:Y:S01]  /*14d0*/  IMAD R83, R74, 0x2, R49 ;  /* 0x000000024a537824 */ /* 0x000fe200078e0231 */
[----:B------:R-:W-:Y:S02]  /*14e0*/  LEA R14, P1, R39, R180, 0x1 ;  /* 0x000000b4270e7211 */ /* 0x000fe400078208ff */
[-C--:B------:R-:W-:Y:S02]  /*14f0*/  LEA.HI.X.SX32 R13, R43, R8.reuse, 0x1, P0 ;  /* 0x000000082b0d7211 */ /* 0x080fe400000f0eff */
[----:B------:R-:W-:Y:S02]  /*1500*/  LEA.HI.X.SX32 R15, R39, R8, 0x1, P1 ;  /* 0x00000008270f7211 */ /* 0x000fe400008f0eff */
[-C--:B-1----:R-:W-:Y:S02]  /*1510*/  LEA R6, P0, R47, R180.reuse, 0x1 ;  /* 0x000000b42f067211 */ /* 0x082fe400078008ff */
[----:B------:R-:W-:-:S02]  /*1520*/  LEA R16, P1, R45, R180, 0x1 ;  /* 0x000000b42d107211 */ /* 0x000fc400078208ff */
[----:B------:R-:W-:Y:S02]  /*1530*/  LEA R51, R74, R83, 0x1 ;  /* 0x000000534a337211 */ /* 0x000fe400078e08ff */
[-C--:B------:R-:W-:Y:S02]  /*1540*/  LEA.HI.X.SX32 R7, R47, R8.reuse, 0x1, P0 ;  /* 0x000000082f077211 */ /* 0x080fe400000f0eff */
[----:B------:R-:W-:Y:S02]  /*1550*/  LEA.HI.X.SX32 R17, R45, R8, 0x1, P1 ;  /* 0x000000082d117211 */ /* 0x000fe400008f0eff */
[C---:B0-----:R-:W-:Y:S01]  /*1560*/  LEA R10, P0, R49.reuse, R180, 0x1 ;  /* 0x000000b4310a7211 */ /* 0x041fe200078008ff */
[----:B------:R-:W3:Y:S03]  /*1570*/  LDG.E.U16 R26, desc[UR10][R6.64] ;  /* 0x0000000a061a7981 */ /* 0x000ee6000c1e1500 */
[----:B------:R-:W-:Y:S01]  /*1580*/  LEA.HI.X.SX32 R11, R49, R8, 0x1, P0 ;  /* 0x00000008310b7211 */ /* 0x000fe200000f0eff */
[----:B--2---:R0:W-:Y:S04]  /*1590*/  STL [R1+0x68], R20 ;  /* 0x0000681401007387 */ /* 0x0041e80000100800 */
[----:B------:R1:W-:Y:S04]  /*15a0*/  STL [R1+0x64], R19 ;  /* 0x0000641301007387 */ /* 0x0003e80000100800 */
[----:B0-----:R0:W2:Y:S04]  /*15b0*/  LDG.E.U16 R20, desc[UR10][R14.64] ;  /* 0x0000000a0e147981 */ /* 0x0010a8000c1e1500 */
[----:B----4-:R4:W-:Y:S04]  /*15c0*/  STL [R1+0x60], R18 ;  /* 0x0000601201007387 */ /* 0x0109e80000100800 */
[----:B-1----:R1:W2:Y:S01]  /*15d0*/  LDG.E.U16 R19, desc[UR10][R4.64] ;  /* 0x0000000a04137981 */ /* 0x0022a2000c1e1500 */
[----:B0-----:R-:W-:-:S04]  /*15e0*/  LEA R14, P1, R51, R180, 0x1 ;  /* 0x000000b4330e7211 */ /* 0x001fc800078208ff */
[----:B------:R-:W-:Y:S01]  /*15f0*/  LEA.HI.X.SX32 R15, R51, R8, 0x1, P1 ;  /* 0x00000008330f7211 */ /* 0x000fe200008f0eff */
[----:B----4-:R0:W4:Y:S04]  /*1600*/  LDG.E.U16 R18, desc[UR10][R12.64] ;  /* 0x0000000a0c127981 */ /* 0x010128000c1e1500 */
[----:B---3--:R3:W-:Y:S04]  /*1610*/  STL [R1+0x5c], R2 ;  /* 0x00005c0201007387 */ /* 0x0087e80000100800 */
[----:B------:R0:W-:Y:S04]  /*1620*/  STL [R1+0x58], R24 ;  /* 0x0000581801007387 */ /* 0x0001e80000100800 */
[----:B------:R-:W-:Y:S04]  /*1630*/  STL [R1+0x54], R22 ;  /* 0x0000541601007387 */ /* 0x000fe80000100800 */
[----:B---3--:R-:W3:Y:S04]  /*1640*/  LDG.E.U16 R2, desc[UR10][R16.64] ;  /* 0x0000000a10027981 */ /* 0x008ee8000c1e1500 */
[----:B0-----:R0:W3:Y:S04]  /*1650*/  LDG.E.U16 R24, desc[UR10][R10.64] ;  /* 0x0000000a0a187981 */ /* 0x0010e8000c1e1500 */
[----:B------:R0:W-:Y:S04]  /*1660*/  STL [R1+0x50], R0 ;  /* 0x0000500001007387 */ /* 0x0001e80000100800 */
[----:B0-----:R0:W3:Y:S01]  /*1670*/  LDG.E.U16 R0, desc[UR10][R14.64] ;  /* 0x0000000a0e007981 */ /* 0x0010e2000c1e1500 */
[----:B------:R-:W-:-:S04]  /*1680*/  LEA R53, R74, R51, 0x1 ;  /* 0x000000334a357211 */ /* 0x000fc800078e08ff */
[----:B------:R-:W-:-:S05]  /*1690*/  LEA R55, R74, R53, 0x1 ;  /* 0x000000354a377211 */ /* 0x000fca00078e08ff */
[----:B------:R-:W-:-:S05]  /*16a0*/  IMAD R85, R74, 0x2, R55 ;  /* 0x000000024a557824 */ /* 0x000fca00078e0237 */
[C---:B------:R-:W-:Y:S02]  /*16b0*/  LEA R3, R74.reuse, R85, 0x1 ;  /* 0x000000554a037211 */ /* 0x040fe400078e08ff */
[C---:B-1----:R-:W-:Y:S02]  /*16c0*/  LEA R4, P0, R53.reuse, R180, 0x1 ;  /* 0x000000b435047211 */ /* 0x042fe400078008ff */
[C---:B------:R-:W-:Y:S02]  /*16d0*/  LEA R57, R74.reuse, R3, 0x1 ;  /* 0x000000034a397211 */ /* 0x040fe400078e08ff */
[----:B------:R-:W-:Y:S02]  /*16e0*/  LEA.HI.X.SX32 R5, R53, R8, 0x1, P0 ;  /* 0x0000000835057211 */ /* 0x000fe400000f0eff */
[C---:B------:R-:W-:Y:S02]  /*16f0*/  LEA R59, R74.reuse, R57, 0x1 ;  /* 0x000000394a3b7211 */ /* 0x040fe400078e08ff */
[C---:B------:R-:W-:Y:S01]  /*1700*/  LEA R12, P0, R55.reuse, R180, 0x1 ;  /* 0x000000b4370c7211 */ /* 0x040fe200078008ff */
[----:B------:R1:W-:Y:S02]  /*1710*/  STL [R1+0x4c], R21 ;  /* 0x00004c1501007387 */ /* 0x0003e40000100800 */
[----:B------:R-:W-:Y:S01]  /*1720*/  IMAD R87, R74, 0x2, R59 ;  /* 0x000000024a577824 */ /* 0x000fe200078e023b */
[----:B------:R-:W-:Y:S01]  /*1730*/  LEA.HI.X.SX32 R13, R55, R8, 0x1, P0 ;  /* 0x00000008370d7211 */ /* 0x000fe200000f0eff */
[----:B------:R-:W3:Y:S01]  /*1740*/  LDG.E.U16 R22, desc[UR10][R4.64] ;  /* 0x0000000a04167981 */ /* 0x000ee2000c1e1500 */
[----:B------:R-:W-:-:S02]  /*1750*/  LEA R10, P0, R57, R180, 0x1 ;  /* 0x000000b4390a7211 */ /* 0x000fc400078008ff */
[C---:B------:R-:W-:Y:S02]  /*1760*/  LEA R61, R74.reuse, R87, 0x1 ;  /* 0x000000574a3d7211 */ /* 0x040fe400078e08ff */
[----:B------:R-:W-:Y:S02]  /*1770*/  LEA.HI.X.SX32 R11, R57, R8, 0x1, P0 ;  /* 0x00000008390b7211 */ /* 0x000fe400000f0eff */
[-C--:B0-----:R-:W-:Y:S02]  /*1780*/  LEA R14, P0, R59, R180.reuse, 0x1 ;  /* 0x000000b43b0e7211 */ /* 0x081fe400078008ff */
[----:B------:R-:W-:Y:S02]  /*1790*/  LEA R63, R74, R61, 0x1 ;  /* 0x0000003d4a3f7211 */ /* 0x000fe400078e08ff */
[----:B------:R-:W-:Y:S02]  /*17a0*/  LEA R16, P1, R3, R180, 0x1 ;  /* 0x000000b403107211 */ /* 0x000fe400078208ff */
[----:B------:R-:W-:-:S02]  /*17b0*/  LEA.HI.X.SX32 R15, R59, R8, 0x1, P0 ;  /* 0x000000083b0f7211 */ /* 0x000fc400000f0eff */
[----:B------:R-:W-:Y:S02]  /*17c0*/  LEA R6, P0, R63, R180, 0x1 ;  /* 0x000000b43f067211 */ /* 0x000fe400078008ff */
[----:B------:R-:W-:Y:S02]  /*17d0*/  LEA R65, R74, R63, 0x1 ;  /* 0x0000003f4a417211 */ /* 0x000fe400078e08ff */
[-C--:B------:R-:W-:Y:S02]  /*17e0*/  LEA.HI.X.SX32 R17, R3, R8.reuse, 0x1, P1 ;  /* 0x0000000803117211 */ /* 0x080fe400008f0eff */
[----:B------:R0:W3:Y:S01]  /*17f0*/  LDG.E.U16 R3, desc[UR10][R12.64] ;  /* 0x0000000a0c037981 */ /* 0x0000e2000c1e1500 */
[----:B------:R-:W-:-:S03]  /*1800*/  LEA.HI.X.SX32 R7, R63, R8, 0x1, P0 ;  /* 0x000000083f077211 */ /* 0x000fc600000f0eff */
[----:B--2---:R2:W-:Y:S01]  /*1810*/  STL [R1+0x48], R20 ;  /* 0x0000481401007387 */ /* 0x0045e20000100800 */
[C---:B0-----:R-:W-:Y:S01]  /*1820*/  LEA R12, P0, R65.reuse, R180, 0x1 ;  /* 0x000000b4410c7211 */ /* 0x041fe200078008ff */
[----:B------:R-:W-:Y:S02]  /*1830*/  IMAD R89, R74, 0x2, R65 ;  /* 0x000000024a597824 */ /* 0x000fe400078e0241 */
[----:B-1----:R-:W3:Y:S01]  /*1840*/  LDG.E.U16 R21, desc[UR10][R16.64] ;  /* 0x0000000a10157981 */ /* 0x002ee2000c1e1500 */
[----:B------:R-:W-:-:S03]  /*1850*/  LEA.HI.X.SX32 R13, R65, R8, 0x1, P0 ;  /* 0x00000008410d7211 */ /* 0x000fc600000f0eff */
[----:B------:R-:W-:Y:S04]  /*1860*/  STL [R1+0x44], R19 ;  /* 0x0000441301007387 */ /* 0x000fe80000100800 */
[----:B--2---:R0:W2:Y:S04]  /*1870*/  LDG.E.U16 R20, desc[UR10][R14.64] ;  /* 0x0000000a0e147981 */ /* 0x0040a8000c1e1500 */
[----:B----4-:R-:W-:Y:S04]  /*1880*/  STL [R1+0x40], R18 ;  /* 0x0000401201007387 */ /* 0x010fe80000100800 */
[----:B---3--:R1:W-:Y:S04]  /*1890*/  STL [R1+0x3c], R2 ;  /* 0x00003c0201007387 */ /* 0x0083e80000100800 */
[----:B------:R-:W-:Y:S04]  /*18a0*/  STL [R1+0x38], R26 ;  /* 0x0000381a01007387 */ /* 0x000fe80000100800 */
[----:B------:R-:W-:Y:S01]  /*18b0*/  STL [R1+0x34], R24 ;  /* 0x0000341801007387 */ /* 0x000fe20000100800 */
[----:B------:R-:W-:-:S03]  /*18c0*/  LEA R9, R74, R89, 0x1 ;  /* 0x000000594a097211 */ /* 0x000fc600078e08ff */
[----:B-1----:R-:W3:Y:S04]  /*18d0*/  LDG.E.U16 R2, desc[UR10][R10.64] ;  /* 0x0000000a0a027981 */ /* 0x002ee8000c1e1500 */
[----:B------:R1:W-:Y:S04]  /*18e0*/  STL [R1+0x30], R0 ;  /* 0x0000300001007387 */ /* 0x0003e80000100800 */
[----:B-1----:R-:W4:Y:S01]  /*18f0*/  LDG.E.U16 R0, desc[UR10][R12.64] ;  /* 0x0000000a0c007981 */ /* 0x002f22000c1e1500 */
[----:B------:R-:W-:-:S04]  /*1900*/  LEA R67, R74, R9, 0x1 ;  /* 0x000000094a437211 */ /* 0x000fc800078e08ff */
[----:B0-----:R-:W-:-:S04]  /*1910*/  LEA R14, P0, R67, R180, 0x1 ;  /* 0x000000b4430e7211 */ /* 0x001fc800078008ff */
[----:B------:R-:W-:Y:S01]  /*1920*/  LEA.HI.X.SX32 R15, R67, R8, 0x1, P0 ;  /* 0x00000008430f7211 */ /* 0x000fe200000f0eff */
[----:B------:R-:W-:Y:S04]  /*1930*/  STL [R1+0x2c], R22 ;  /* 0x00002c1601007387 */ /* 0x000fe80000100800 */
[----:B----4-:R0:W-:Y:S04]  /*1940*/  STL [R1+0x2bf0], R0 ;  /* 0x002bf00001007387 */ /* 0x0101e80000100800 */
[----:B0-----:R-:W4:Y:S01]  /*1950*/  LDG.E.U16 R0, desc[UR10][R14.64] ;  /* 0x0000000a0e007981 */ /* 0x001f22000c1e1500 */
[----:B------:R-:W-:-:S02]  /*1960*/  LEA R111, R74, R67, 0x1 ;  /* 0x000000434a6f7211 */ /* 0x000fc400078e08ff */
[-C--:B------:R-:W-:Y:S02]  /*1970*/  LEA R18, P1, R61, R180.reuse, 0x1 ;  /* 0x000000b43d127211 */ /* 0x080fe400078208ff */
[----:B------:R-:W-:Y:S01]  /*1980*/  LEA R16, P0, R111, R180, 0x1 ;  /* 0x000000b46f107211 */ /* 0x000fe200078008ff */
[----:B------:R-:W-:Y:S01]  /*1990*/  STL [R1+0x28], R3 ;  /* 0x0000280301007387 */ /* 0x000fe20000100800 */
[-C--:B------:R-:W-:Y:S02]  /*19a0*/  LEA.HI.X.SX32 R19, R61, R8.reuse, 0x1, P1 ;  /* 0x000000083d137211 */ /* 0x080fe400008f0eff */
[----:B------:R-:W-:Y:S01]  /*19b0*/  LEA.HI.X.SX32 R17, R111, R8, 0x1, P0 ;  /* 0x000000086f117211 */ /* 0x000fe200000f0eff */
[----:B------:R-:W-:Y:S04]  /*19c0*/  STL [R1+0x24], R21 ;  /* 0x0000241501007387 */ /* 0x000fe80000100800 */
[----:B------:R-:W2:Y:S01]  /*19d0*/  LDG.E.U16 R19, desc[UR10][R18.64] ;  /* 0x0000000a12137981 */ /* 0x000ea2000c1e1500 */
[----:B------:R-:W-:-:S05]  /*19e0*/  IMAD R91, R74, 0x2, R111 ;  /* 0x000000024a5b7824 */ /* 0x000fca00078e026f */
[----:B------:R-:W-:-:S04]  /*19f0*/  LEA R71, R74, R91, 0x1 ;  /* 0x0000005b4a477211 */ /* 0x000fc800078e08ff */
[C---:B------:R-:W-:Y:S01]  /*1a00*/  LEA R73, R74.reuse, R71, 0x1 ;  /* 0x000000474a497211 */ /* 0x040fe200078e08ff */
[----:B------:R0:W2:Y:S03]  /*1a10*/  LDG.E.U16 R18, desc[UR10][R6.64] ;  /* 0x0000000a06127981 */ /* 0x0000a6000c1e1500 */
[----:B------:R-:W-:Y:S02]  /*1a20*/  LEA R113, R74, R73, 0x1 ;  /* 0x000000494a717211 */ /* 0x000fe400078e08ff */
[-C--:B0-----:R-:W-:Y:S02]  /*1a30*/  LEA R6, P0, R73, R180.reuse, 0x1 ;  /* 0x000000b449067211 */ /* 0x081fe400078008ff */
[----:B------:R-:W-:Y:S02]  /*1a40*/  LEA R4, P1, R9, R180, 0x1 ;  /* 0x000000b409047211 */ /* 0x000fe400078208ff */
[----:B------:R-:W-:-:S02]  /*1a50*/  LEA.HI.X.SX32 R7, R73, R8, 0x1, P0 ;  /* 0x0000000849077211 */ /* 0x000fc400000f0eff */
[----:B------:R-:W-:Y:S02]  /*1a60*/  LEA R12, P0, R113, R180, 0x1 ;  /* 0x000000b4710c7211 */ /* 0x000fe400078008ff */
[-C--:B------:R-:W-:Y:S01]  /*1a70*/  LEA.HI.X.SX32 R5, R9, R8.reuse, 0x1, P1 ;  /* 0x0000000809057211 */ /* 0x080fe200008f0eff */
[----:B------:R-:W2:Y:S01]  /*1a80*/  LDG.E.U16 R252, desc[UR10][R6.64] ;  /* 0x0000000a06fc7981 */ /* 0x000ea2000c1e1500 */
[----:B------:R-:W-:-:S03]  /*1a90*/  LEA.HI.X.SX32 R13, R113, R8, 0x1, P0 ;  /* 0x00000008710d7211 */ /* 0x000fc600000f0eff */
[----:B------:R0:W2:Y:S04]  /*1aa0*/  LDG.E.U16 R9, desc[UR10][R4.64] ;  /* 0x0000000a04097981 */ /* 0x0000a8000c1e1500 */
[----:B------:R-:W2:Y:S01]  /*1ab0*/  LDG.E.U16 R251, desc[UR10][R12.64] ;  /* 0x0000000a0cfb7981 */ /* 0x000ea2000c1e1500 */
[----:B------:R-:W-:-:S05]  /*1ac0*/  IMAD R93, R74, 0x2, R113 ;  /* 0x000000024a5d7824 */ /* 0x000fca00078e0271 */
[----:B------:R-:W-:-:S04]  /*1ad0*/  LEA R115, R74, R93, 0x1 ;  /* 0x0000005d4a737211 */ /* 0x000fc800078e08ff */
[----:B------:R-:W-:-:S04]  /*1ae0*/  LEA R23, R74, R115, 0x1 ;  /* 0x000000734a177211 */ /* 0x000fc800078e08ff */
[----:B------:R-:W-:-:S05]  /*1af0*/  LEA R117, R74, R23, 0x1 ;  /* 0x000000174a757211 */ /* 0x000fca00078e08ff */
        /* <DEDUP_REMOVED lines=11> */
[C---:B------:R-:W-:Y:S01]  /*1bb0*/  LEA R127, R74.reuse, R125, 0x1 ;  /* 0x0000007d4a7f7211 */ /* 0x040fe200078e08ff */
[----:B----4-:R-:W-:Y:S04]  /*1bc0*/  STL [R1+0x2bf4], R0 ;  /* 0x002bf40001007387 */ /* 0x010fe80000100800 */
[----:B---3--:R1:W-:Y:S04]  /*1bd0*/  STL [R1+0x20], R2 ;  /* 0x0000200201007387 */ /* 0x0083e80000100800 */
[----:B-1----:R1:W3:Y:S01]  /*1be0*/  LDG.E.U16 R2, desc[UR10][R16.64] ;  /* 0x0000000a10027981 */ /* 0x0022e2000c1e1500 */
        /* <DEDUP_REMOVED lines=24> */
[----:B------:R-:W-:Y:S01]  /*1d70*/  IMAD R113, R74, 0x2, R21 ;  /* 0x000000024a717824 */ /* 0x000fe200078e0215 */
[----:B------:R-:W-:-:S04]  /*1d80*/  LEA R10, P1, R71, R180, 0x1 ;  /* 0x000000b4470a7211 */ /* 0x000fc800078208ff */
[----:B------:R-:W-:-:S04]  /*1d90*/  LEA R41, R74, R113, 0x1 ;  /* 0x000000714a297211 */ /* 0x000fc800078e08ff */
[----:B------:R-:W-:Y:S02]  /*1da0*/  LEA R27, R74, R41, 0x1 ;  /* 0x000000294a1b7211 */ /* 0x000fe400078e08ff */
[----:B------:R-:W-:Y:S02]  /*1db0*/  LEA.HI.X.SX32 R11, R71, R8, 0x1, P1 ;  /* 0x00000008470b7211 */ /* 0x000fe400008f0eff */
[-C--:B0-----:R-:W-:Y:S02]  /*1dc0*/  LEA R4, P1, R115, R180.reuse, 0x1 ;  /* 0x000000b473047211 */ /* 0x081fe400078208ff */
[----:B------:R-:W-:Y:S01]  /*1dd0*/  LEA R14, P0, R23, R180, 0x1 ;  /* 0x000000b4170e7211 */ /* 0x000fe200078008ff */
[----:B------:R0:W4:Y:S01]  /*1de0*/  LDG.E.U16 R0, desc[UR10][R10.64] ;  /* 0x0000000a0a007981 */ /* 0x000122000c1e1500 */
[-C--:B------:R-:W-:Y:S02]  /*1df0*/  LEA.HI.X.SX32 R5, R115, R8.reuse, 0x1, P1 ;  /* 0x0000000873057211 */ /* 0x080fe400008f0eff */
[----:B------:R-:W-:-:S02]  /*1e00*/  LEA.HI.X.SX32 R15, R23, R8, 0x1, P0 ;  /* 0x00000008170f7211 */ /* 0x000fc400000f0eff */
[C---:B-1----:R-:W-:Y:S01]  /*1e10*/  LEA R16, P0, R117.reuse, R180, 0x1 ;  /* 0x000000b475107211 */ /* 0x042fe200078008ff */
[----:B------:R1:W4:Y:S03]  /*1e20*/  LDG.E.U16 R250, desc[UR10][R4.64] ;  /* 0x0000000a04fa7981 */ /* 0x000326000c1e1500 */
[----:B------:R-:W-:Y:S01]  /*1e30*/  LEA.HI.X.SX32 R17, R117, R8, 0x1, P0 ;  /* 0x0000000875117211 */ /* 0x000fe200000f0eff */
[----:B------:R-:W4:Y:S01]  /*1e40*/  LDG.E.U16 R249, desc[UR10][R14.64] ;  /* 0x0000000a0ef97981 */ /* 0x000f22000c1e1500 */
[-C--:B0-----:R-:W-:Y:S02]  /*1e50*/  LEA R10, P1, R25, R180.reuse, 0x1 ;  /* 0x000000b4190a7211 */ /* 0x081fe400078208ff */
[----:B------:R-:W-:Y:S01]  /*1e60*/  LEA R6, P0, R119, R180, 0x1 ;  /* 0x000000b477067211 */ /* 0x000fe200078008ff */
[----:B------:R0:W4:Y:S01]  /*1e70*/  LDG.E.U16 R248, desc[UR10][R16.64] ;  /* 0x0000000a10f87981 */ /* 0x000122000c1e1500 */
[----:B------:R-:W-:-:S02]  /*1e80*/  LEA.HI.X.SX32 R11, R25, R8, 0x1, P1 ;  /* 0x00000008190b7211 */ /* 0x000fc400008f0eff */
[----:B------:R-:W-:Y:S02]  /*1e90*/  LEA.HI.X.SX32 R7, R119, R8, 0x1, P0 ;  /* 0x0000000877077211 */ /* 0x000fe400000f0eff */
[-C--:B-1----:R-:W-:Y:S01]  /*1ea0*/  LEA R4, P1, R31, R180.reuse, 0x1 ;  /* 0x000000b41f047211 */ /* 0x082fe200078208ff */
[----:B------:R1:W4:Y:S01]  /*1eb0*/  LDG.E.U16 R247, desc[UR10][R10.64] ;  /* 0x0000000a0af77981 */ /* 0x000322000c1e1500 */
[----:B------:R-:W-:Y:S02]  /*1ec0*/  LEA R12, P0, R121, R180, 0x1 ;  /* 0x000000b4790c7211 */ /* 0x000fe400078008ff */
[-C--:B------:R-:W-:Y:S01]  /*1ed0*/  LEA.HI.X.SX32 R5, R31, R8.reuse, 0x1, P1 ;  /* 0x000000081f057211 */ /* 0x080fe200008f0eff */
[----:B------:R-:W4:Y:S01]  /*1ee0*/  LDG.E.U16 R246, desc[UR10][R6.64] ;  /* 0x0000000a06f67981 */ /* 0x000f22000c1e1500 */
[----:B------:R-:W-:Y:S02]  /*1ef0*/  LEA.HI.X.SX32 R13, R121, R8, 0x1, P0 ;  /* 0x00000008790d7211 */ /* 0x000fe400000f0eff */
[-C--:B0-----:R-:W-:Y:S01]  /*1f00*/  LEA R16, P0, R33, R180.reuse, 0x1 ;  /* 0x000000b421107211 */ /* 0x081fe200078008ff */
[----:B------:R-:W4:Y:S01]  /*1f10*/  LDG.E.U16 R244, desc[UR10][R4.64] ;  /* 0x0000000a04f47981 */ /* 0x000f22000c1e1500 */
[----:B-1----:R-:W-:-:S02]  /*1f20*/  LEA R10, P1, R123, R180, 0x1 ;  /* 0x000000b47b0a7211 */ /* 0x002fc400078208ff */
[----:B------:R-:W-:Y:S01]  /*1f30*/  LEA.HI.X.SX32 R17, R33, R8, 0x1, P0 ;  /* 0x0000000821117211 */ /* 0x000fe200000f0eff */
[----:B------:R0:W4:Y:S01]  /*1f40*/  LDG.E.U16 R245, desc[UR10][R12.64] ;  /* 0x0000000a0cf57981 */ /* 0x000122000c1e1500 */
[----:B------:R-:W-:Y:S02]  /*1f50*/  LEA R14, P0, R35, R180, 0x1 ;  /* 0x000000b4230e7211 */ /* 0x000fe400078008ff */
[-C--:B------:R-:W-:Y:S01]  /*1f60*/  LEA.HI.X.SX32 R11, R123, R8.reuse, 0x1, P1 ;  /* 0x000000087b0b7211 */ /* 0x080fe200008f0eff */
[----:B------:R1:W4:Y:S01]  /*1f70*/  LDG.E.U16 R243, desc[UR10][R16.64] ;  /* 0x0000000a10f37981 */ /* 0x000322000c1e1500 */
[----:B------:R-:W-:-:S03]  /*1f80*/  LEA.HI.X.SX32 R15, R35, R8, 0x1, P0 ;  /* 0x00000008230f7211 */ /* 0x000fc600000f0eff */
[----:B------:R1:W4:Y:S01]  /*1f90*/  LDG.E.U16 R241, desc[UR10][R10.64] ;  /* 0x0000000a0af17981 */ /* 0x000322000c1e1500 */
[-C--:B0-----:R-:W-:Y:S02]  /*1fa0*/  LEA R12, P0, R125, R180.reuse, 0x1 ;  /* 0x000000b47d0c7211 */ /* 0x081fe400078008ff */
[----:B------:R-:W-:Y:S01]  /*1fb0*/  LEA R4, P1, R129, R180, 0x1 ;  /* 0x000000b481047211 */ /* 0x000fe200078208ff */
[----:B------:R-:W4:Y:S01]  /*1fc0*/  LDG.E.U16 R242, desc[UR10][R14.64] ;  /* 0x0000000a0ef27981 */ /* 0x000f22000c1e1500 */
[----:B------:R-:W-:Y:S02]  /*1fd0*/  LEA.HI.X.SX32 R13, R125, R8, 0x1, P0 ;  /* 0x000000087d0d7211 */ /* 0x000fe400000f0eff */
[----:B------:R-:W-:-:S03]  /*1fe0*/  LEA R6, P0, R127, R180, 0x1 ;  /* 0x000000b47f067211 */ /* 0x000fc600078008ff */
[----:B------:R0:W4:Y:S01]  /*1ff0*/  LDG.E.U16 R240, desc[UR10][R12.64] ;  /* 0x0000000a0cf07981 */ /* 0x000122000c1e1500 */
[----:B------:R-:W-:Y:S02]  /*2000*/  LEA.HI.X.SX32 R7, R127, R8, 0x1, P0 ;  /* 0x000000087f077211 */ /* 0x000fe400000f0eff */
[----:B-1----:R-:W-:-:S03]  /*2010*/  LEA R16, P0, R131, R180, 0x1 ;  /* 0x000000b483107211 */ /* 0x002fc600078008ff */
[----:B------:R1:W4:Y:S01]  /*2020*/  LDG.E.U16 R239, desc[UR10][R6.64] ;  /* 0x0000000a06ef7981 */ /* 0x000322000c1e1500 */
[----:B------:R-:W-:Y:S02]  /*2030*/  LEA.HI.X.SX32 R17, R131, R8, 0x1, P0 ;  /* 0x0000000883117211 */ /* 0x000fe400000f0eff */
[----:B------:R-:W-:Y:S01]  /*2040*/  LEA R10, P0, R133, R180, 0x1 ;  /* 0x000000b4850a7211 */ /* 0x000fe200078008ff */
[----:B---3--:R-:W-:Y:S04]  /*2050*/  STL [R1+0x2bf8], R2 ;  /* 0x002bf80201007387 */ /* 0x008fe80000100800 */
[----:B--2---:R-:W-:Y:S04]  /*2060*/  STL [R1+0x1c], R20 ;  /* 0x00001c1401007387 */ /* 0x004fe80000100800 */
[----:B------:R2:W-:Y:S01]  /*2070*/  STL [R1+0x18], R19 ;  /* 0x0000181301007387 */ /* 0x0005e20000100800 */
[----:B------:R-:W-:-:S03]  /*2080*/  LEA.HI.X.SX32 R5, R129, R8, 0x1, P1 ;  /* 0x0000000881057211 */ /* 0x000fc600008f0eff */
[----:B------:R-:W3:Y:S01]  /*2090*/  LDG.E.U16 R237, desc[UR10][R16.64] ;  /* 0x0000000a10ed7981 */ /* 0x000ee2000c1e1500 */
[----:B--2---:R-:W-:-:S03]  /*20a0*/  LEA R19, R74, R27, 0x1 ;  /* 0x0000001b4a137211 */ /* 0x004fc600078e08ff */
[----:B------:R-:W-:Y:S02]  /*20b0*/  STL [R1+0x2bfc], R252 ;  /* 0x002bfcfc01007387 */ /* 0x000fe40000100800 */
[C---:B------:R-:W-:Y:S01]  /*20c0*/  IMAD R115, R74.reuse, 0x2, R19 ;  /* 0x000000024a737824 */ /* 0x040fe200078e0213 */
[----:B------:R-:W-:Y:S01]  /*20d0*/  LEA.HI.X.SX32 R11, R133, R8, 0x1, P0 ;  /* 0x00000008850b7211 */ /* 0x000fe200000f0eff */
[----:B------:R-:W2:Y:S03]  /*20e0*/  LDG.E.U16 R238, desc[UR10][R4.64] ;  /* 0x0000000a04ee7981 */ /* 0x000ea6000c1e1500 */
[C---:B------:R-:W-:Y:S01]  /*20f0*/  LEA R67, R74.reuse, R115, 0x1 ;  /* 0x000000734a437211 */ /* 0x040fe200078e08ff */
[----:B------:R-:W-:Y:S03]  /*2100*/  STL [R1+0x14], R18 ;  /* 0x0000141201007387 */ /* 0x000fe60000100800 */
[C---:B------:R-:W-:Y:S01]  /*2110*/  LEA R45, R74.reuse, R67, 0x1 ;  /* 0x000000434a2d7211 */ /* 0x040fe200078e08ff */
[----:B------:R0:W2:Y:S03]  /*2120*/  LDG.E.U16 R236, desc[UR10][R10.64] ;  /* 0x0000000a0aec7981 */ /* 0x0000a6000c1e1500 */
        /* <DEDUP_REMOVED lines=9> */
[C---:B------:R-:W-:Y:S01]  /*21c0*/  IMAD R121, R74.reuse, 0x2, R31 ;  /* 0x000000024a797824 */ /* 0x040fe200078e021f */
[----:B------:R-:W-:Y:S04]  /*21d0*/  STL [R1+0x2c00], R251 ;  /* 0x002c00fb01007387 */ /* 0x000fe80000100800 */
[C---:B------:R-:W-:Y:S01]  /*21e0*/  LEA R53, R74.reuse, R121, 0x1 ;  /* 0x000000794a357211 */ /* 0x040fe200078e08ff */
[----:B------:R0:W-:Y:S03]  /*21f0*/  STL [R1+0xc], R9 ;  /* 0x00000c0901007387 */ /* 0x0001e60000100800 */
[----:B0-----:R-:W-:-:S04]  /*2200*/  LEA R9, R74, R53, 0x1 ;  /* 0x000000354a097211 */ /* 0x001fc800078e08ff */
[----:B------:R-:W-:-:S05]  /*2210*/  LEA R61, R74, R9, 0x1 ;  /* 0x000000094a3d7211 */ /* 0x000fca00078e08ff */
[----:B------:R-:W-:-:S05]  /*2220*/  IMAD R123, R74, 0x2, R61 ;  /* 0x000000024a7b7824 */ /* 0x000fca00078e023d */
[----:B------:R-:W-:-:S04]  /*2230*/  LEA R57, R74, R123, 0x1 ;  /* 0x0000007b4a397211 */ /* 0x000fc800078e08ff */
[----:B------:R-:W-:-:S04]  /*2240*/  LEA R33, R74, R57, 0x1 ;  /* 0x000000394a217211 */ /* 0x000fc800078e08ff */
[----:B------:R-:W-:Y:S02]  /*2250*/  LEA R35, R74, R33, 0x1 ;  /* 0x000000214a237211 */ /* 0x000fe400078e08ff */
[----:B------:R-:W-:-:S03]  /*2260*/  LEA R12, P0, R137, R180, 0x1 ;  /* 0x000000b4890c7211 */ /* 0x000fc600078008ff */
[C---:B------:R-:W-:Y:S01]  /*2270*/  IMAD R125, R74.reuse, 0x2, R35 ;  /* 0x000000024a7d7824 */ /* 0x040fe200078e0223 */
[----:B------:R-:W-:Y:S02]  /*2280*/  LEA.HI.X.SX32 R13, R137, R8, 0x1, P0 ;  /* 0x00000008890d7211 */ /* 0x000fe400000f0eff */
[C---:B-1----:R-:W-:Y:S02]  /*2290*/  LEA R6, P0, R139.reuse, R180, 0x1 ;  /* 0x000000b48b067211 */ /* 0x042fe400078008ff */
[C---:B------:R-:W-:Y:S01]  /*22a0*/  LEA R59, R74.reuse, R125, 0x1 ;  /* 0x0000007d4a3b7211 */ /* 0x040fe200078e08ff */
[----:B------:R-:W2:Y:S01]  /*22b0*/  LDG.E.U16 R234, desc[UR10][R12.64] ;  /* 0x0000000a0cea7981 */ /* 0x000ea2000c1e1500 */
[----:B------:R-:W-:Y:S02]  /*22c0*/  LEA.HI.X.SX32 R7, R139, R8, 0x1, P0 ;  /* 0x000000088b077211 */ /* 0x000fe400000f0eff */
[C---:B------:R-:W-:Y:S02]  /*22d0*/  LEA R60, R74.reuse, R59, 0x1 ;  /* 0x0000003b4a3c7211 */ /* 0x040fe400078e08ff */
[----:B------:R-:W-:Y:S01]  /*22e0*/  LEA R10, P0, R143, R180, 0x1 ;  /* 0x000000b48f0a7211 */ /* 0x000fe200078008ff */
[----:B------:R0:W2:Y:S01]  /*22f0*/  LDG.E.U16 R233, desc[UR10][R6.64] ;  /* 0x0000000a06e97981 */ /* 0x0000a2000c1e1500 */
[----:B------:R-:W-:-:S02]  /*2300*/  LEA R66, R74, R60, 0x1 ;  /* 0x0000003c4a427211 */ /* 0x000fc400078e08ff */
[----:B------:R-:W-:-:S03]  /*2310*/  LEA.HI.X.SX32 R11, R143, R8, 0x1, P0 ;  /* 0x000000088f0b7211 */ /* 0x000fc600000f0eff */
[C---:B------:R-:W-:Y:S02]  /*2320*/  IMAD R127, R74.reuse, 0x2, R66 ;  /* 0x000000024a7f7824 */ /* 0x040fe400078e0242 */
[----:B------:R1:W2:Y:S01]  /*2330*/  LDG.E.U16 R231, desc[UR10][R10.64] ;  /* 0x0000000a0ae77981 */ /* 0x0002a2000c1e1500 */
[-C--:B0-----:R-:W-:Y:S02]  /*2340*/  LEA R6, P0, R145, R180.reuse, 0x1 ;  /* 0x000000b491067211 */ /* 0x081fe400078008ff */
[----:B------:R-:W-:Y:S02]  /*2350*/  LEA R14, P1, R135, R180, 0x1 ;  /* 0x000000b4870e7211 */ /* 0x000fe400078208ff */
[----:B------:R-:W-:Y:S02]  /*2360*/  LEA.HI.X.SX32 R7, R145, R8, 0x1, P0 ;  /* 0x0000000891077211 */ /* 0x000fe400000f0eff */
[----:B------:R-:W-:Y:S02]  /*2370*/  LEA R62, R74, R127, 0x1 ;  /* 0x0000007f4a3e7211 */ /* 0x000fe400078e08ff */
[----:B-1----:R-:W-:Y:S01]  /*2380*/  LEA R10, P0, R63, R180, 0x1 ;  /* 0x000000b43f0a7211 */ /* 0x002fe200078008ff */
[----:B------:R-:W2:Y:S01]  /*2390*/  LDG.E.U16 R230, desc[UR10][R6.64] ;  /* 0x0000000a06e67981 */ /* 0x000ea2000c1e1500 */
[----:B------:R-:W-:-:S02]  /*23a0*/  LEA.HI.X.SX32 R15, R135, R8, 0x1, P1 ;  /* 0x00000008870f7211 */ /* 0x000fc400008f0eff */
[----:B------:R-:W-:Y:S02]  /*23b0*/  LEA.HI.X.SX32 R11, R63, R8, 0x1, P0 ;  /* 0x000000083f0b7211 */ /* 0x000fe400000f0eff */
[C---:B------:R-:W-:Y:S01]  /*23c0*/  LEA R63, R74.reuse, R62, 0x1 ;  /* 0x0000003e4a3f7211 */ /* 0x040fe200078e08ff */
[----:B------:R-:W2:Y:S01]  /*23d0*/  LDG.E.U16 R235, desc[UR10][R14.64] ;  /* 0x0000000a0eeb7981 */ /* 0x000ea2000c1e1500 */
[C---:B------:R-:W-:Y:S02]  /*23e0*/  LEA R4, P1, R141.reuse, R180, 0x1 ;  /* 0x000000b48d047211 */ /* 0x040fe400078208ff */
[----:B------:R-:W-:Y:S01]  /*23f0*/  LEA R65, R74, R63, 0x1 ;  /* 0x0000003f4a417211 */ /* 0x000fe200078e08ff */
[----:B------:R-:W2:Y:S01]  /*2400*/  LDG.E.U16 R228, desc[UR10][R10.64] ;  /* 0x0000000a0ae47981 */ /* 0x000ea2000c1e1500 */
[----:B------:R-:W-:-:S03]  /*2410*/  LEA.HI.X.SX32 R5, R141, R8, 0x1, P1 ;  /* 0x000000088d057211 */ /* 0x000fc600008f0eff */
[C---:B------:R-:W-:Y:S02]  /*2420*/  IMAD R129, R74.reuse, 0x2, R65 ;  /* 0x000000024a817824 */ /* 0x040fe400078e0241 */
[----:B------:R0:W2:Y:S03]  /*2430*/  LDG.E.U16 R232, desc[UR10][R4.64] ;  /* 0x0000000a04e87981 */ /* 0x0000a6000c1e1500 */
[----:B------:R-:W-:Y:S02]  /*2440*/  LEA R40, R74, R129, 0x1 ;  /* 0x000000814a287211 */ /* 0x000fe400078e08ff */
[-C--:B0-----:R-:W-:Y:S02]  /*2450*/  LEA R4, P1, R147, R180.reuse, 0x1 ;  /* 0x000000b493047211 */ /* 0x081fe400078208ff */
[----:B------:R-:W-:Y:S02]  /*2460*/  LEA R6, P0, R37, R180, 0x1 ;  /* 0x000000b425067211 */ /* 0x000fe400078008ff */
[----:B------:R-:W-:-:S02]  /*2470*/  LEA.HI.X.SX32 R5, R147, R8, 0x1, P1 ;  /* 0x0000000893057211 */ /* 0x000fc400008f0eff */
[C---:B------:R-:W-:Y:S02]  /*2480*/  LEA R36, R74.reuse, R40, 0x1 ;  /* 0x000000284a247211 */ /* 0x040fe400078e08ff */
[----:B------:R-:W-:Y:S01]  /*2490*/  LEA.HI.X.SX32 R7, R37, R8, 0x1, P0 ;  /* 0x0000000825077211 */ /* 0x000fe200000f0eff */
[----:B------:R0:W2:Y:S01]  /*24a0*/  LDG.E.U16 R229, desc[UR10][R4.64] ;  /* 0x0000000a04e57981 */ /* 0x0000a2000c1e1500 */
[C---:B------:R-:W-:Y:S02]  /*24b0*/  LEA R37, R74.reuse, R36, 0x1 ;  /* 0x000000244a257211 */ /* 0x040fe400078e08ff */
[-C--:B------:R-:W-:Y:S01]  /*24c0*/  LEA R10, P0, R43, R180.reuse, 0x1 ;  /* 0x000000b42b0a7211 */ /* 0x080fe200078008ff */
[----:B------:R-:W2:Y:S01]  /*24d0*/  LDG.E.U16 R227, desc[UR10][R6.64] ;  /* 0x0000000a06e37981 */ /* 0x000ea2000c1e1500 */
[----:B0-----:R-:W-:Y:S01]  /*24e0*/  LEA R4, P1, R69, R180, 0x1 ;  /* 0x000000b445047211 */ /* 0x001fe200078208ff */
[----:B------:R-:W-:-:S03]  /*24f0*/  IMAD R131, R74, 0x2, R37 ;  /* 0x000000024a837824 */ /* 0x000fc600078e0225 */
[----:B------:R-:W-:Y:S02]  /*2500*/  LEA.HI.X.SX32 R5, R69, R8, 0x1, P1 ;  /* 0x0000000845057211 */ /* 0x000fe400008f0eff */
[----:B------:R-:W-:-:S03]  /*2510*/  LEA R38, R74, R131, 0x1 ;  /* 0x000000834a267211 */ /* 0x000fc600078e08ff */
[----:B------:R0:W2:Y:S01]  /*2520*/  LDG.E.U16 R226, desc[UR10][R4.64] ;  /* 0x0000000a04e27981 */ /* 0x0000a2000c1e1500 */
[----:B------:R-:W-:Y:S02]  /*2530*/  LEA.HI.X.SX32 R11, R43, R8, 0x1, P0 ;  /* 0x000000082b0b7211 */ /* 0x000fe400000f0eff */
[----:B0-----:R-:W-:-:S03]  /*2540*/  LEA R4, P1, R39, R180, 0x1 ;  /* 0x000000b427047211 */ /* 0x001fc600078208ff */
[----:B------:R0:W2:Y:S01]  /*2550*/  LDG.E.U16 R225, desc[UR10][R10.64] ;  /* 0x0000000a0ae17981 */ /* 0x0000a2000c1e1500 */
[----:B------:R-:W-:Y:S02]  /*2560*/  LEA.HI.X.SX32 R5, R39, R8, 0x1, P1 ;  /* 0x0000000827057211 */ /* 0x000fe400008f0eff */
[C---:B------:R-:W-:Y:S02]  /*2570*/  LEA R39, R74.reuse, R38, 0x1 ;  /* 0x000000264a277211 */ /* 0x040fe400078e08ff */
[-C--:B------:R-:W-:Y:S02]  /*2580*/  LEA R6, P0, R3, R180.reuse, 0x1 ;  /* 0x000000b403067211 */ /* 0x080fe400078008ff */
[C---:B------:R-:W-:Y:S02]  /*2590*/  LEA R46, R74.reuse, R39, 0x1 ;  /* 0x000000274a2e7211 */ /* 0x040fe400078e08ff */
[----:B0-----:R-:W-:Y:S02]  /*25a0*/  LEA R10, P1, R41, R180, 0x1 ;  /* 0x000000b4290a7211 */ /* 0x001fe400078208ff */
[----:B------:R-:W-:Y:S01]  /*25b0*/  LEA.HI.X.SX32 R7, R3, R8, 0x1, P0 ;  /* 0x0000000803077211 */ /* 0x000fe200000f0eff */
[----:B------:R-:W-:Y:S01]  /*25c0*/  IMAD R133, R74, 0x2, R46 ;  /* 0x000000024a857824 */ /* 0x000fe200078e022e */
[----:B------:R-:W-:Y:S01]  /*25d0*/  LEA R28, P0, R29, R180, 0x1 ;  /* 0x000000b41d1c7211 */ /* 0x000fe200078008ff */
[----:B------:R-:W2:Y:S01]  /*25e0*/  LDG.E.U16 R3, desc[UR10][R4.64] ;  /* 0x0000000a04037981 */ /* 0x000ea2000c1e1500 */
[----:B------:R-:W-:-:S02]  /*25f0*/  LEA.HI.X.SX32 R11, R41, R8, 0x1, P1 ;  /* 0x00000008290b7211 */ /* 0x000fc400008f0eff */
[C---:B------:R-:W-:Y:S01]  /*2600*/  LEA R41, R74.reuse, R133, 0x1 ;  /* 0x000000854a297211 */ /* 0x040fe200078e08ff */
[----:B------:R0:W2:Y:S01]  /*2610*/  LDG.E.U16 R224, desc[UR10][R6.64] ;  /* 0x0000000a06e07981 */ /* 0x0000a2000c1e1500 */
[----:B------:R-:W-:Y:S02]  /*2620*/  LEA.HI.X.SX32 R29, R29, R8, 0x1, P0 ;  /* 0x000000081d1d7211 */ /* 0x000fe400000f0eff */
[C---:B------:R-:W-:Y:S01]  /*2630*/  LEA R20, P0, R21.reuse, R180, 0x1 ;  /* 0x000000b415147211 */ /* 0x040fe200078008ff */
[----:B------:R-:W2:Y:S01]  /*2640*/  LDG.E.U16 R10, desc[UR10][R10.64] ;  /* 0x0000000a0a0a7981 */ /* 0x000ea2000c1e1500 */
[C---:B------:R-:W-:Y:S02]  /*2650*/  LEA R42, R74.reuse, R41, 0x1 ;  /* 0x000000294a2a7211 */ /* 0x040fe400078e08ff */
[----:B------:R-:W-:Y:S01]  /*2660*/  LEA.HI.X.SX32 R21, R21, R8, 0x1, P0 ;  /* 0x0000000815157211 */ /* 0x000fe200000f0eff */
[----:B------:R-:W2:Y:S01]  /*2670*/  LDG.E.U16 R28, desc[UR10][R28.64] ;  /* 0x0000000a1c1c7981 */ /* 0x000ea2000c1e1500 */
[----:B------:R-:W-:-:S02]  /*2680*/  LEA R43, R74, R42, 0x1 ;  /* 0x0000002a4a2b7211 */ /* 0x000fc400078e08ff */
[C---:B0-----:R-:W-:Y:S01]  /*2690*/  LEA R6, P0, R27.reuse, R180, 0x1 ;  /* 0x000000b41b067211 */ /* 0x041fe200078008ff */
[----:B------:R-:W2:Y:S03]  /*26a0*/  LDG.E.U16 R20, desc[UR10][R20.64] ;  /* 0x0000000a14147981 */ /* 0x000ea6000c1e1500 */
[----:B------:R-:W-:Y:S01]  /*26b0*/  LEA.HI.X.SX32 R7, R27, R8, 0x1, P0 ;  /* 0x000000081b077211 */ /* 0x000fe200000f0eff */
[----:B------:R-:W-:Y:S01]  /*26c0*/  IMAD R135, R74, 0x2, R43 ;  /* 0x000000024a877824 */ /* 0x000fe200078e022b */
[----:B------:R-:W-:-:S03]  /*26d0*/  LEA R4, P0, R19, R180, 0x1 ;  /* 0x000000b413047211 */ /* 0x000fc600078008ff */
[----:B------:R0:W2:Y:S01]  /*26e0*/  LDG.E.U16 R27, desc[UR10][R6.64] ;  /* 0x0000000a061b7981 */ /* 0x0000a2000c1e1500 */
[----:B------:R-:W-:Y:S02]  /*26f0*/  LEA.HI.X.SX32 R5, R19, R8, 0x1, P0 ;  /* 0x0000000813057211 */ /* 0x000fe400000f0eff */
[C---:B------:R-:W-:Y:S02]  /*2700*/  LEA R14, P0, R45.reuse, R180, 0x1 ;  /* 0x000000b42d0e7211 */ /* 0x040fe400078008ff */
[C---:B------:R-:W-:Y:S01]  /*2710*/  LEA R44, R74.reuse, R135, 0x1 ;  /* 0x000000874a2c7211 */ /* 0x040fe200078e08ff */
[----:B------:R1:W2:Y:S01]  /*2720*/  LDG.E.U16 R19, desc[UR10][R4.64] ;  /* 0x0000000a04137981 */ /* 0x0002a2000c1e1500 */
[----:B------:R-:W-:Y:S02]  /*2730*/  LEA.HI.X.SX32 R15, R45, R8, 0x1, P0 ;  /* 0x000000082d0f7211 */ /* 0x000fe400000f0eff */
[C---:B------:R-:W-:Y:S02]  /*2740*/  LEA R45, R74.reuse, R44, 0x1 ;  /* 0x0000002c4a2d7211 */ /* 0x040fe400078e08ff */
[----:B0-----:R-:W-:Y:S01]  /*2750*/  LEA R6, P0, R47, R180, 0x1 ;  /* 0x000000b42f067211 */ /* 0x001fe200078008ff */
[----:B------:R0:W2:Y:S01]  /*2760*/  LDG.E.U16 R26, desc[UR10][R14.64] ;  /* 0x0000000a0e1a7981 */ /* 0x0000a2000c1e1500 */
[----:B------:R-:W-:-:S05]  /*2770*/  LEA R52, R74, R45, 0x1 ;  /* 0x0000002d4a347211 */ /* 0x000fca00078e08ff */
[----:B------:R-:W-:Y:S01]  /*2780*/  IMAD R137, R74, 0x2, R52 ;  /* 0x000000024a897824 */ /* 0x000fe200078e0234 */
[----:B------:R-:W-:-:S04]  /*2790*/  LEA.HI.X.SX32 R7, R47, R8, 0x1, P0 ;  /* 0x000000082f077211 */ /* 0x000fc800000f0eff */
[C---:B------:R-:W-:Y:S01]  /*27a0*/  LEA R47, R74.reuse, R137, 0x1 ;  /* 0x000000894a2f7211 */ /* 0x040fe200078e08ff */
[----:B------:R0:W2:Y:S01]  /*27b0*/  LDG.E.U16 R18, desc[UR10][R6.64] ;  /* 0x0000000a06127981 */ /* 0x0000a2000c1e1500 */
[-C--:B------:R-:W-:Y:S02]  /*27c0*/  LEA R16, P0, R49, R180.reuse, 0x1 ;  /* 0x000000b431107211 */ /* 0x080fe400078008ff */
[C---:B------:R-:W-:Y:S02]  /*27d0*/  LEA R48, R74.reuse, R47, 0x1 ;  /* 0x0000002f4a307211 */ /* 0x040fe400078e08ff */
[----:B------:R-:W-:Y:S02]  /*27e0*/  LEA R12, P1, R67, R180, 0x1 ;  /* 0x000000b4430c7211 */ /* 0x000fe400078208ff */
[----:B------:R-:W-:Y:S02]  /*27f0*/  LEA.HI.X.SX32 R17, R49, R8, 0x1, P0 ;  /* 0x0000000831117211 */ /* 0x000fe400000f0eff */
[----:B------:R-:W-:-:S02]  /*2800*/  LEA R49, R74, R48, 0x1 ;  /* 0x000000304a317211 */ /* 0x000fc400078e08ff */
[----:B------:R-:W-:Y:S02]  /*2810*/  LEA.HI.X.SX32 R13, R67, R8, 0x1, P1 ;  /* 0x00000008430d7211 */ /* 0x000fe400008f0eff */
[-C--:B-1----:R-:W-:Y:S01]  /*2820*/  LEA R4, P1, R55, R180.reuse, 0x1 ;  /* 0x000000b437047211 */ /* 0x082fe200078208ff */
[C---:B------:R-:W-:Y:S01]  /*2830*/  IMAD R139, R74.reuse, 0x2, R49 ;  /* 0x000000024a8b7824 */ /* 0x040fe200078e0231 */
[----:B0-----:R-:W-:Y:S01]  /*2840*/  LEA R14, P0, R25, R180, 0x1 ;  /* 0x000000b4190e7211 */ /* 0x001fe200078008ff */
[----:B------:R-:W2:Y:S01]  /*2850*/  LDG.E.U16 R12, desc[UR10][R12.64] ;  /* 0x0000000a0c0c7981 */ /* 0x000ea2000c1e1500 */
[----:B------:R-:W-:Y:S02]  /*2860*/  LEA.HI.X.SX32 R5, R55, R8, 0x1, P1 ;  /* 0x0000000837057211 */ /* 0x000fe400008f0eff */
[----:B------:R-:W-:Y:S02]  /*2870*/  LEA R6, P1, R51, R180, 0x1 ;  /* 0x000000b433067211 */ /* 0x000fe400078208ff */
[----:B------:R-:W-:-:S02]  /*2880*/  LEA R50, R74, R139, 0x1 ;  /* 0x0000008b4a327211 */ /* 0x000fc400078e08ff */
[----:B------:R-:W-:Y:S01]  /*2890*/  LEA.HI.X.SX32 R7, R51, R8, 0x1, P1 ;  /* 0x0000000833077211 */ /* 0x000fe200008f0eff */
[----:B------:R-:W2:Y:S01]  /*28a0*/  LDG.E.U16 R5, desc[UR10][R4.64] ;  /* 0x0000000a04057981 */ /* 0x000ea2000c1e1500 */
[C---:B------:R-:W-:Y:S02]  /*28b0*/  LEA R51, R74.reuse, R50, 0x1 ;  /* 0x000000324a337211 */ /* 0x040fe400078e08ff */
[----:B------:R-:W-:Y:S02]  /*28c0*/  LEA.HI.X.SX32 R15, R25, R8, 0x1, P0 ;  /* 0x00000008190f7211 */ /* 0x000fe400000f0eff */
[C---:B------:R-:W-:Y:S01]  /*28d0*/  LEA R58, R74.reuse, R51, 0x1 ;  /* 0x000000334a3a7211 */ /* 0x040fe200078e08ff */
[----:B------:R-:W2:Y:S04]  /*28e0*/  LDG.E.U16 R25, desc[UR10][R16.64] ;  /* 0x0000000a10197981 */ /* 0x000ea8000c1e1500 */
[----:B------:R-:W-:Y:S01]  /*28f0*/  IMAD R141, R74, 0x2, R58 ;  /* 0x000000024a8d7824 */ /* 0x000fe200078e023a */
[----:B------:R-:W2:Y:S04]  /*2900*/  LDG.E.U16 R7, desc[UR10][R6.64] ;  /* 0x0000000a06077981 */ /* 0x000ea8000c1e1500 */
[----:B------:R0:W2:Y:S01]  /*2910*/  LDG.E.U16 R17, desc[UR10][R14.64] ;  /* 0x0000000a0e117981 */ /* 0x0000a2000c1e1500 */
[----:B------:R-:W-:-:S02]  /*2920*/  LEA R22, P0, R23, R180, 0x1 ;  /* 0x000000b417167211 */ /* 0x000fc400078008ff */
[----:B0-----:R-:W-:-:S04]  /*2930*/  LEA R14, P1, R53, R180, 0x1 ;  /* 0x000000b4350e7211 */ /* 0x001fc800078208ff */
[-C--:B------:R-:W-:Y:S02]  /*2940*/  LEA.HI.X.SX32 R15, R53, R8.reuse, 0x1, P1 ;  /* 0x00000008350f7211 */ /* 0x080fe400008f0eff */
[C---:B------:R-:W-:Y:S02]  /*2950*/  LEA R53, R74.reuse, R141, 0x1 ;  /* 0x0000008d4a357211 */ /* 0x040fe400078e08ff */
[----:B------:R-:W-:Y:S02]  /*2960*/  LEA.HI.X.SX32 R23, R23, R8, 0x1, P0 ;  /* 0x0000000817177211 */ /* 0x000fe400000f0eff */
[C---:B------:R-:W-:Y:S02]  /*2970*/  LEA R54, R74.reuse, R53, 0x1 ;  /* 0x000000354a367211 */ /* 0x040fe400078e08ff */
[----:B------:R-:W-:Y:S01]  /*2980*/  LEA R30, P0, R31, R180, 0x1 ;  /* 0x000000b41f1e7211 */ /* 0x000fe200078008ff */
[----:B------:R0:W3:Y:S01]  /*2990*/  LDG.E.U16 R24, desc[UR10][R22.64] ;  /* 0x0000000a16187981 */ /* 0x0000e2000c1e1500 */
[----:B------:R-:W-:-:S02]  /*29a0*/  LEA R55, R74, R54, 0x1 ;  /* 0x000000364a377211 */ /* 0x000fc400078e08ff */
[----:B------:R-:W-:-:S03]  /*29b0*/  LEA.HI.X.SX32 R31, R31, R8, 0x1, P0 ;  /* 0x000000081f1f7211 */ /* 0x000fc600000f0eff */
[C---:B------:R-:W-:Y:S02]  /*29c0*/  IMAD R143, R74.reuse, 0x2, R55 ;  /* 0x000000024a8f7824 */ /* 0x040fe400078e0237 */
[----:B------:R1:W3:Y:S01]  /*29d0*/  LDG.E.U16 R16, desc[UR10][R30.64] ;  /* 0x0000000a1e107981 */ /* 0x0002e2000c1e1500 */
[C---:B0-----:R-:W-:Y:S02]  /*29e0*/  LEA R22, P0, R9.reuse, R180, 0x1 ;  /* 0x000000b409167211 */ /* 0x041fe400078008ff */
[----:B------:R-:W-:Y:S02]  /*29f0*/  LEA R56, R74, R143, 0x1 ;  /* 0x0000008f4a387211 */ /* 0x000fe400078e08ff */
[----:B------:R-:W-:Y:S02]  /*2a00*/  LEA.HI.X.SX32 R23, R9, R8, 0x1, P0 ;  /* 0x0000000809177211 */ /* 0x000fe400000f0eff */
[----:B------:R0:W3:Y:S01]  /*2a10*/  LDG.E.U16 R9, desc[UR10][R14.64] ;  /* 0x0000000a0e097981 */ /* 0x0000e2000c1e1500 */
[----:B-1----:R-:W-:-:S03]  /*2a20*/  LEA R30, P1, R57, R180, 0x1 ;  /* 0x000000b4391e7211 */ /* 0x002fc600078208ff */
[----:B------:R-:W3:Y:S01]  /*2a30*/  LDG.E.U16 R23, desc[UR10][R22.64] ;  /* 0x0000000a16177981 */ /* 0x000ee2000c1e1500 */
[----:B------:R-:W-:Y:S02]  /*2a40*/  LEA.HI.X.SX32 R31, R57, R8, 0x1, P1 ;  /* 0x00000008391f7211 */ /* 0x000fe400008f0eff */
[C---:B------:R-:W-:Y:S02]  /*2a50*/  LEA R57, R74.reuse, R56, 0x1 ;  /* 0x000000384a397211 */ /* 0x040fe400078e08ff */
[C---:B0-----:R-:W-:Y:S01]  /*2a60*/  LEA R14, P0, R61.reuse, R180, 0x1 ;  /* 0x000000b43d0e7211 */ /* 0x041fe200078008ff */
[----:B------:R0:W3:Y:S01]  /*2a70*/  LDG.E.U16 R4, desc[UR10][R30.64] ;  /* 0x0000000a1e047981 */ /* 0x0000e2000c1e1500 */
[C---:B------:R-:W-:Y:S02]  /*2a80*/  LEA R64, R74.reuse, R57, 0x1 ;  /* 0x000000394a407211 */ /* 0x040fe400078e08ff */
[----:B------:R-:W-:Y:S02]  /*2a90*/  LEA.HI.X.SX32 R15, R61, R8, 0x1, P0 ;  /* 0x000000083d0f7211 */ /* 0x000fe400000f0eff */
[----:B------:R-:W-:Y:S01]  /*2aa0*/  LEA R32, P0, R33, R180, 0x1 ;  /* 0x000000b421207211 */ /* 0x000fe200078008ff */
[----:B------:R-:W-:-:S03]  /*2ab0*/  IMAD R145, R74, 0x2, R64 ;  /* 0x000000024a917824 */ /* 0x000fc600078e0240 */
[----:B------:R-:W-:Y:S01]  /*2ac0*/  LEA.HI.X.SX32 R33, R33, R8, 0x1, P0 ;  /* 0x0000000821217211 */ /* 0x000fe200000f0eff */
[----:B------:R-:W3:Y:S01]  /*2ad0*/  LDG.E.U16 R15, desc[UR10][R14.64] ;  /* 0x0000000a0e0f7981 */ /* 0x000ee2000c1e1500 */
[-C--:B------:R-:W-:Y:S02]  /*2ae0*/  LEA R34, P0, R35, R180.reuse, 0x1 ;  /* 0x000000b423227211 */ /* 0x080fe400078008ff */
[----:B0-----:R-:W-:Y:S01]  /*2af0*/  LEA R30, P1, R59, R180, 0x1 ;  /* 0x000000b43b1e7211 */ /* 0x001fe200078208ff */
[----:B------:R0:W3:Y:S01]  /*2b00*/  LDG.E.U16 R22, desc[UR10][R32.64] ;  /* 0x0000000a20167981 */ /* 0x0000e2000c1e1500 */
[-C--:B------:R-:W-:Y:S02]  /*2b10*/  LEA.HI.X.SX32 R35, R35, R8.reuse, 0x1, P0 ;  /* 0x0000000823237211 */ /* 0x080fe400000f0eff */
[----:B------:R-:W-:Y:S02]  /*2b20*/  LEA.HI.X.SX32 R31, R59, R8, 0x1, P1 ;  /* 0x000000083b1f7211 */ /* 0x000fe400008f0eff */
[----:B------:R-:W-:Y:S01]  /*2b30*/  LEA R59, R74, R145, 0x1 ;  /* 0x000000914a3b7211 */ /* 0x000fe200078e08ff */
[----:B------:R1:W3:Y:S01]  /*2b40*/  LDG.E.U16 R14, desc[UR10][R34.64] ;  /* 0x0000000a220e7981 */ /* 0x0002e2000c1e1500 */
[----:B0-----:R-:W-:-:S03]  /*2b50*/  LEA R32, P0, R60, R180, 0x1 ;  /* 0x000000b43c207211 */ /* 0x001fc600078008ff */
[----:B------:R0:W3:Y:S01]  /*2b60*/  LDG.E.U16 R11, desc[UR10][R30.64] ;  /* 0x0000000a1e0b7981 */ /* 0x0000e2000c1e1500 */
[----:B------:R-:W-:Y:S02]  /*2b70*/  LEA.HI.X.SX32 R33, R60, R8, 0x1, P0 ;  /* 0x000000083c217211 */ /* 0x000fe400000f0eff */
[----:B------:R-:W-:Y:S02]  /*2b80*/  LEA R60, R74, R59, 0x1 ;  /* 0x0000003b4a3c7211 */ /* 0x000fe400078e08ff */
[----:B-1----:R-:W-:Y:S01]  /*2b90*/  LEA R34, P0, R66, R180, 0x1 ;  /* 0x000000b442227211 */ /* 0x002fe200078008ff */
[----:B------:R1:W3:Y:S01]  /*2ba0*/  LDG.E.U16 R21, desc[UR10][R32.64] ;  /* 0x0000000a20157981 */ /* 0x0002e2000c1e1500 */
[----:B------:R-:W-:Y:S02]  /*2bb0*/  LEA R61, R74, R60, 0x1 ;  /* 0x0000003c4a3d7211 */ /* 0x000fe400078e08ff */
[----:B0-----:R-:W-:-:S03]  /*2bc0*/  LEA R30, P1, R62, R180, 0x1 ;  /* 0x000000b43e1e7211 */ /* 0x001fc600078208ff */
[----:B------:R-:W-:Y:S01]  /*2bd0*/  IMAD R147, R74, 0x2, R61 ;  /* 0x000000024a937824 */ /* 0x000fe200078e023d */
[-C--:B------:R-:W-:Y:S02]  /*2be0*/  LEA.HI.X.SX32 R35, R66, R8.reuse, 0x1, P0 ;  /* 0x0000000842237211 */ /* 0x080fe400000f0eff */
[----:B------:R-:W-:Y:S02]  /*2bf0*/  LEA.HI.X.SX32 R31, R62, R8, 0x1, P1 ;  /* 0x000000083e1f7211 */ /* 0x000fe400008f0eff */
[C---:B-1----:R-:W-:Y:S01]  /*2c00*/  LEA R32, P0, R63.reuse, R180, 0x1 ;  /* 0x000000b43f207211 */ /* 0x042fe200078008ff */
[----:B------:R-:W3:Y:S01]  /*2c10*/  LDG.E.U16 R13, desc[UR10][R34.64] ;  /* 0x0000000a220d7981 */ /* 0x000ee2000c1e1500 */
[C---:B------:R-:W-:Y:S02]  /*2c20*/  LEA R62, R74.reuse, R147, 0x1 ;  /* 0x000000934a3e7211 */ /* 0x040fe400078e08ff */
[----:B------:R-:W-:Y:S01]  /*2c30*/  LEA.HI.X.SX32 R33, R63, R8, 0x1, P0 ;  /* 0x000000083f217211 */ /* 0x000fe200000f0eff */
[----:B------:R0:W3:Y:S01]  /*2c40*/  LDG.E.U16 R6, desc[UR10][R30.64] ;  /* 0x0000000a1e067981 */ /* 0x0000e2000c1e1500 */
[----:B------:R-:W-:-:S03]  /*2c50*/  LEA R63, R74, R62, 0x1 ;  /* 0x0000003e4a3f7211 */ /* 0x000fc600078e08ff */
[----:B------:R1:W3:Y:S01]  /*2c60*/  LDG.E.U16 R29, desc[UR10][R32.64] ;  /* 0x0000000a201d7981 */ /* 0x0002e2000c1e1500 */
[----:B------:R-:W-:Y:S02]  /*2c70*/  LEA R70, R74, R63, 0x1 ;  /* 0x0000003f4a467211 */ /* 0x000fe400078e08ff */
[----:B0-----:R-:W-:-:S03]  /*2c80*/  LEA R30, P0, R65, R180, 0x1 ;  /* 0x000000b4411e7211 */ /* 0x001fc600078008ff */
[----:B------:R-:W-:Y:S01]  /*2c90*/  IMAD R149, R74, 0x2, R70 ;  /* 0x000000024a957824 */ /* 0x000fe200078e0246 */
[----:B------:R-:W-:-:S04]  /*2ca0*/  LEA.HI.X.SX32 R31, R65, R8, 0x1, P0 ;  /* 0x00000008411f7211 */ /* 0x000fc800000f0eff */
[----:B------:R-:W-:Y:S02]  /*2cb0*/  LEA R65, R74, R149, 0x1 ;  /* 0x000000954a417211 */ /* 0x000fe400078e08ff */
[----:B------:R-:W-:Y:S01]  /*2cc0*/  LEA R34, P1, R40, R180, 0x1 ;  /* 0x000000b428227211 */ /* 0x000fe200078208ff */
[----:B------:R-:W3:Y:S01]  /*2cd0*/  LDG.E.U16 R30, desc[UR10][R30.64] ;  /* 0x0000000a1e1e7981 */ /* 0x000ee2000c1e1500 */
        /* <DEDUP_REMOVED lines=20> */
[----:B------:R-:W-:Y:S02]  /*2e20*/  LEA R106, R74, R73, 0x1 ;  /* 0x000000494a6a7211 */ /* 0x000fe400078e08ff */
[----:B------:R-:W-:Y:S02]  /*2e30*/  LEA.HI.X.SX32 R35, R40, R8, 0x1, P1 ;  /* 0x0000000828237211 */ /* 0x000fe400008f0eff */
[----:B-1----:R-:W-:Y:S02]  /*2e40*/  LEA R32, P0, R36, R180, 0x1 ;  /* 0x000000b424207211 */ /* 0x002fe400078008ff */
[----:B------:R-:W-:Y:S01]  /*2e50*/  LEA R94, R74, R106, 0x1 ;  /* 0x0000006a4a5e7211 */ /* 0x000fe200078e08ff */
[----:B------:R0:W3:Y:S01]  /*2e60*/  LDG.E.U16 R31, desc[UR10][R34.64] ;  /* 0x0000000a221f7981 */ /* 0x0000e2000c1e1500 */
[----:B------:R-:W-:Y:S02]  /*2e70*/  LEA.HI.X.SX32 R33, R36, R8, 0x1, P0 ;  /* 0x0000000824217211 */ /* 0x000fe400000f0eff */
[----:B------:R-:W-:Y:S01]  /*2e80*/  LEA R36, P0, R37, R180, 0x1 ;  /* 0x000000b425247211 */ /* 0x000fe200078008ff */
[----:B------:R-:W-:-:S02]  /*2e90*/  IMAD R161, R74, 0x2, R94 ;  /* 0x000000024aa17824 */ /* 0x000fc400078e025e */
[----:B------:R-:W3:Y:S01]  /*2ea0*/  LDG.E.U16 R32, desc[UR10][R32.64] ;  /* 0x0000000a20207981 */ /* 0x000ee2000c1e1500 */
[C---:B0-----:R-:W-:Y:S02]  /*2eb0*/  LEA R34, P1, R38.reuse, R180, 0x1 ;  /* 0x000000b426227211 */ /* 0x041fe400078208ff */
[-C--:B------:R-:W-:Y:S02]  /*2ec0*/  LEA.HI.X.SX32 R37, R37, R8.reuse, 0x1, P0 ;  /* 0x0000000825257211 */ /* 0x080fe400000f0eff */
[----:B------:R-:W-:Y:S02]  /*2ed0*/  LEA.HI.X.SX32 R35, R38, R8, 0x1, P1 ;  /* 0x0000000826237211 */ /* 0x000fe400008f0eff */
[C---:B------:R-:W-:Y:S01]  /*2ee0*/  LEA R38, P0, R39.reuse, R180, 0x1 ;  /* 0x000000b427267211 */ /* 0x040fe200078008ff */
[----:B------:R0:W3:Y:S01]  /*2ef0*/  LDG.E.U16 R33, desc[UR10][R36.64] ;  /* 0x0000000a24217981 */ /* 0x0000e2000c1e1500 */
[C---:B------:R-:W-:Y:S02]  /*2f00*/  LEA R96, R74.reuse, R161, 0x1 ;  /* 0x000000a14a607211 */ /* 0x040fe400078e08ff */
[----:B------:R-:W-:Y:S01]  /*2f10*/  LEA.HI.X.SX32 R39, R39, R8, 0x1, P0 ;  /* 0x0000000827277211 */ /* 0x000fe200000f0eff */
[----:B------:R-:W3:Y:S01]  /*2f20*/  LDG.E.U16 R34, desc[UR10][R34.64] ;  /* 0x0000000a22227981 */ /* 0x000ee2000c1e1500 */
[----:B------:R-:W-:-:S02]  /*2f30*/  LEA R108, R74, R96, 0x1 ;  /* 0x000000604a6c7211 */ /* 0x000fc400078e08ff */
[CC--:B------:R-:W-:Y:S02]  /*2f40*/  LEA R40, P1, R41.reuse, R180.reuse, 0x1 ;  /* 0x000000b429287211 */ /* 0x0c0fe400078208ff */
[----:B0-----:R-:W-:Y:S02]  /*2f50*/  LEA R36, P0, R46, R180, 0x1 ;  /* 0x000000b42e247211 */ /* 0x001fe400078008ff */
[----:B------:R-:W-:Y:S02]  /*2f60*/  LEA R92, R74, R108, 0x1 ;  /* 0x0000006c4a5c7211 */ /* 0x000fe400078e08ff */
[-C--:B------:R-:W-:Y:S01]  /*2f70*/  LEA.HI.X.SX32 R37, R46, R8.reuse, 0x1, P0 ;  /* 0x000000082e257211 */ /* 0x080fe200000f0eff */
[----:B------:R0:W3:Y:S01]  /*2f80*/  LDG.E.U16 R35, desc[UR10][R38.64] ;  /* 0x0000000a26237981 */ /* 0x0000e2000c1e1500 */
[----:B------:R-:W-:Y:S01]  /*2f90*/  LEA.HI.X.SX32 R41, R41, R8, 0x1, P1 ;  /* 0x0000000829297211 */ /* 0x000fe200008f0eff */
[----:B------:R-:W-:Y:S02]  /*2fa0*/  IMAD R163, R74, 0x2, R92 ;  /* 0x000000024aa37824 */ /* 0x000fe400078e025c */
[----:B----4-:R-:W-:Y:S04]  /*2fb0*/  STL [R1+0x2c04], R250 ;  /* 0x002c04fa01007387 */ /* 0x010fe80000100800 */
[----:B------:R-:W4:Y:S01]  /*2fc0*/  LDG.E.U16 R36, desc[UR10][R36.64] ;  /* 0x0000000a24247981 */ /* 0x000f22000c1e1500 */
[----:B0-----:R-:W-:-:S03]  /*2fd0*/  LEA R38, P0, R42, R180, 0x1 ;  /* 0x000000b42a267211 */ /* 0x001fc600078008ff */
[----:B------:R-:W-:Y:S01]  /*2fe0*/  STL [R1+0x2c08], R249 ;  /* 0x002c08f901007387 */ /* 0x000fe20000100800 */
[----:B------:R-:W-:-:S03]  /*2ff0*/  LEA.HI.X.SX32 R39, R42, R8, 0x1, P0 ;  /* 0x000000082a277211 */ /* 0x000fc600000f0eff */
[----:B------:R-:W-:Y:S01]  /*3000*/  STL [R1+0x2c0c], R248 ;  /* 0x002c0cf801007387 */ /* 0x000fe20000100800 */
[----:B------:R-:W-:-:S03]  /*3010*/  LEA R42, P0, R43, R180, 0x1 ;  /* 0x000000b42b2a7211 */ /* 0x000fc600078008ff */
[----:B------:R0:W4:Y:S01]  /*3020*/  LDG.E.U16 R37, desc[UR10][R40.64] ;  /* 0x0000000a28257981 */ /* 0x000122000c1e1500 */
[----:B------:R-:W-:-:S03]  /*3030*/  LEA R104, R74, R163, 0x1 ;  /* 0x000000a34a687211 */ /* 0x000fc600078e08ff */
[----:B------:R-:W-:Y:S01]  /*3040*/  STL [R1], R0 ;  /* 0x0000000001007387 */ /* 0x000fe20000100800 */
[----:B------:R-:W-:-:S03]  /*3050*/  LEA.HI.X.SX32 R43, R43, R8, 0x1, P0 ;  /* 0x000000082b2b7211 */ /* 0x000fc600000f0eff */
[----:B------:R-:W-:Y:S01]  /*3060*/  STL [R1+0x2c10], R247 ;  /* 0x002c10f701007387 */ /* 0x000fe20000100800 */
[----:B0-----:R-:W-:-:S03]  /*3070*/  LEA R40, P1, R44, R180, 0x1 ;  /* 0x000000b42c287211 */ /* 0x001fc600078208ff */
[----:B------:R-:W-:Y:S01]  /*3080*/  STL [R1+0x2c14], R246 ;  /* 0x002c14f601007387 */ /* 0x000fe20000100800 */
[----:B------:R-:W-:-:S03]  /*3090*/  LEA.HI.X.SX32 R41, R44, R8, 0x1, P1 ;  /* 0x000000082c297211 */ /* 0x000fc600008f0eff */
[----:B------:R-:W-:Y:S01]  /*30a0*/  STL [R1+0x2c18], R245 ;  /* 0x002c18f501007387 */ /* 0x000fe20000100800 */
[C---:B------:R-:W-:Y:S02]  /*30b0*/  LEA R44, P0, R45.reuse, R180, 0x1 ;  /* 0x000000b42d2c7211 */ /* 0x040fe400078008ff */
[----:B------:R-:W-:Y:S01]  /*30c0*/  LEA R110, R74, R104, 0x1 ;  /* 0x000000684a6e7211 */ /* 0x000fe200078e08ff */
[----:B------:R-:W-:Y:S01]  /*30d0*/  STL [R1+0x2c1c], R244 ;  /* 0x002c1cf401007387 */ /* 0x000fe20000100800 */
[----:B------:R-:W-:-:S03]  /*30e0*/  LEA.HI.X.SX32 R45, R45, R8, 0x1, P0 ;  /* 0x000000082d2d7211 */ /* 0x000fc600000f0eff */
[----:B------:R-:W-:Y:S01]  /*30f0*/  STL [R1+0x2c20], R243 ;  /* 0x002c20f301007387 */ /* 0x000fe20000100800 */
[----:B------:R-:W-:-:S03]  /*3100*/  LEA R90, R74, R110, 0x1 ;  /* 0x0000006e4a5a7211 */ /* 0x000fc600078e08ff */
[----:B------:R-:W-:Y:S01]  /*3110*/  STL [R1+0x2c24], R242 ;  /* 0x002c24f201007387 */ /* 0x000fe20000100800 */
[----:B------:R-:W-:-:S03]  /*3120*/  LEA R46, P1, R47, R180, 0x1 ;  /* 0x000000b42f2e7211 */ /* 0x000fc600078208ff */
[----:B------:R-:W-:Y:S04]  /*3130*/  STL [R1+0x2c28], R241 ;  /* 0x002c28f101007387 */ /* 0x000fe80000100800 */
[----:B------:R-:W4:Y:S04]  /*3140*/  LDG.E.U16 R38, desc[UR10][R38.64] ;  /* 0x0000000a26267981 */ /* 0x000f28000c1e1500 */
[----:B------:R-:W-:Y:S04]  /*3150*/  STL [R1+0x2c2c], R240 ;  /* 0x002c2cf001007387 */ /* 0x000fe80000100800 */
[----:B------:R-:W-:Y:S04]  /*3160*/  STL [R1+0x2c30], R239 ;  /* 0x002c30ef01007387 */ /* 0x000fe80000100800 */
[----:B------:R0:W4:Y:S04]  /*3170*/  LDG.E.U16 R39, desc[UR10][R42.64] ;  /* 0x0000000a2a277981 */ /* 0x000128000c1e1500 */
[----:B--2---:R-:W-:Y:S01]  /*3180*/  STL [R1+0x2c34], R238 ;  /* 0x002c34ee01007387 */ /* 0x004fe20000100800 */
[----:B------:R-:W-:-:S03]  /*3190*/  LEA.HI.X.SX32 R47, R47, R8, 0x1, P1 ;  /* 0x000000082f2f7211 */ /* 0x000fc600008f0eff */
[----:B---3--:R1:W-:Y:S01]  /*31a0*/  STL [R1+0x2c38], R237 ;  /* 0x002c38ed01007387 */ /* 0x0083e20000100800 */
[----:B0-----:R-:W-:Y:S01]  /*31b0*/  LEA R42, P0, R52, R180, 0x1 ;  /* 0x000000b4342a7211 */ /* 0x001fe200078008ff */
[----:B------:R-:W-:Y:S02]  /*31c0*/  IMAD R165, R74, 0x2, R90 ;  /* 0x000000024aa57824 */ /* 0x000fe400078e025a */
[----:B------:R-:W2:Y:S01]  /*31d0*/  LDG.E.U16 R40, desc[UR10][R40.64] ;  /* 0x0000000a28287981 */ /* 0x000ea2000c1e1500 */
[----:B------:R-:W-:-:S03]  /*31e0*/  LEA.HI.X.SX32 R43, R52, R8, 0x1, P0 ;  /* 0x00000008342b7211 */ /* 0x000fc600000f0eff */
[----:B-1----:R-:W3:Y:S04]  /*31f0*/  LDL.LU R237, [R1+0xf0] ;  /* 0x0000f00001ed7983 */ /* 0x002ee80000300800 */
[----:B------:R-:W2:Y:S04]  /*3200*/  LDL.LU R238, [R1+0xec] ;  /* 0x0000ec0001ee7983 */ /* 0x000ea80000300800 */
[----:B------:R0:W2:Y:S04]  /*3210*/  LDG.E.U16 R41, desc[UR10][R44.64] ;  /* 0x0000000a2c297981 */ /* 0x0000a8000c1e1500 */
[----:B------:R-:W2:Y:S04]  /*3220*/  LDL.LU R239, [R1+0xe4] ;  /* 0x0000e40001ef7983 */ /* 0x000ea80000300800 */
[----:B------:R-:W2:Y:S01]  /*3230*/  LDL.LU R240, [R1+0xd4] ;  /* 0x0000d40001f07983 */ /* 0x000ea20000300800 */
[----:B0-----:R-:W-:-:S03]  /*3240*/  LEA R44, P0, R48, R180, 0x1 ;  /* 0x000000b4302c7211 */ /* 0x001fc600078008ff */
[----:B------:R-:W2:Y:S01]  /*3250*/  LDL.LU R241, [R1+0xc4] ;  /* 0x0000c40001f17983 */ /* 0x000ea20000300800 */
[----:B------:R-:W-:-:S03]  /*3260*/  LEA R132, R74, R165, 0x1 ;  /* 0x000000a54a847211 */ /* 0x000fc600078e08ff */
[----:B------:R-:W2:Y:S01]  /*3270*/  LDL.LU R242, [R1+0xb4] ;  /* 0x0000b40001f27983 */ /* 0x000ea20000300800 */
[----:B------:R-:W-:-:S03]  /*3280*/  LEA.HI.X.SX32 R45, R48, R8, 0x1, P0 ;  /* 0x00000008302d7211 */ /* 0x000fc600000f0eff */
[----:B------:R-:W2:Y:S01]  /*3290*/  LDG.E.U16 R42, desc[UR10][R42.64] ;  /* 0x0000000a2a2a7981 */ /* 0x000ea2000c1e1500 */
[----:B------:R-:W-:-:S03]  /*32a0*/  LEA R48, P0, R49, R180, 0x1 ;  /* 0x000000b431307211 */ /* 0x000fc600078008ff */
[----:B------:R-:W2:Y:S04]  /*32b0*/  LDL.LU R243, [R1+0xa4] ;  /* 0x0000a40001f37983 */ /* 0x000ea80000300800 */
[----:B------:R-:W2:Y:S04]  /*32c0*/  LDL.LU R244, [R1+0x94] ;  /* 0x0000940001f47983 */ /* 0x000ea80000300800 */
[----:B------:R0:W2:Y:S01]  /*32d0*/  LDG.E.U16 R43, desc[UR10][R46.64] ;  /* 0x0000000a2e2b7981 */ /* 0x0000a2000c1e1500 */
[----:B------:R-:W-:-:S03]  /*32e0*/  LEA R116, R74, R132, 0x1 ;  /* 0x000000844a747211 */ /* 0x000fc600078e08ff */
[----:B------:R-:W2:Y:S01]  /*32f0*/  LDL.LU R245, [R1+0x84] ;  /* 0x0000840001f57983 */ /* 0x000ea20000300800 */
[----:B------:R-:W-:-:S03]  /*3300*/  LEA.HI.X.SX32 R49, R49, R8, 0x1, P0 ;  /* 0x0000000831317211 */ /* 0x000fc600000f0eff */
[----:B------:R-:W2:Y:S01]  /*3310*/  LDL.LU R246, [R1+0x78] ;  /* 0x0000780001f67983 */ /* 0x000ea20000300800 */
[----:B0-----:R-:W-:-:S03]  /*3320*/  LEA R46, P1, R50, R180, 0x1 ;  /* 0x000000b4322e7211 */ /* 0x001fc600078208ff */
[----:B------:R-:W2:Y:S01]  /*3330*/  LDL.LU R247, [R1+0x6c] ;  /* 0x00006c0001f77983 */ /* 0x000ea20000300800 */
[----:B------:R-:W-:-:S03]  /*3340*/  LEA.HI.X.SX32 R47, R50, R8, 0x1, P1 ;  /* 0x00000008322f7211 */ /* 0x000fc600008f0eff */
[----:B------:R-:W2:Y:S01]  /*3350*/  LDL.LU R248, [R1+0x60] ;  /* 0x0000600001f87983 */ /* 0x000ea20000300800 */
[----:B------:R-:W-:-:S03]  /*3360*/  LEA R50, P0, R51, R180, 0x1 ;  /* 0x000000b433327211 */ /* 0x000fc600078008ff */
[----:B------:R-:W2:Y:S01]  /*3370*/  LDL.LU R249, [R1+0x54] ;  /* 0x0000540001f97983 */ /* 0x000ea20000300800 */
[----:B------:R-:W-:-:S03]  /*3380*/  LEA R86, R74, R116, 0x1 ;  /* 0x000000744a567211 */ /* 0x000fc600078e08ff */
[----:B------:R-:W2:Y:S01]  /*3390*/  LDL.LU R250, [R1+0x48] ;  /* 0x0000480001fa7983 */ /* 0x000ea20000300800 */
[----:B------:R-:W-:-:S03]  /*33a0*/  LEA.HI.X.SX32 R51, R51, R8, 0x1, P0 ;  /* 0x0000000833337211 */ /* 0x000fc600000f0eff */
[----:B------:R-:W2:Y:S01]  /*33b0*/  LDG.E.U16 R44, desc[UR10][R44.64] ;  /* 0x0000000a2c2c7981 */ /* 0x000ea2000c1e1500 */
[----:B------:R-:W-:Y:S01]  /*33c0*/  LEA R52, P1, R53, R180, 0x1 ;  /* 0x000000b435347211 */ /* 0x000fe200078208ff */
[----:B------:R-:W-:Y:S02]  /*33d0*/  IMAD R167, R74, 0x2, R86 ;  /* 0x000000024aa77824 */ /* 0x000fe400078e0256 */
[----:B------:R-:W2:Y:S01]  /*33e0*/  LDG.E.U16 R46, desc[UR10][R46.64] ;  /* 0x0000000a2e2e7981 */ /* 0x000ea2000c1e1500 */
[----:B------:R-:W-:-:S03]  /*33f0*/  IMAD.SHL.U32 R198, R198, 0x2, RZ ;  /* 0x00000002c6c67824 */ /* 0x000fc600078e00ff */
[----:B------:R-:W2:Y:S04]  /*3400*/  LDL.LU R251, [R1+0x3c] ;  /* 0x00003c0001fb7983 */ /* 0x000ea80000300800 */
[----:B------:R0:W2:Y:S01]  /*3410*/  LDG.E.U16 R45, desc[UR10][R48.64] ;  /* 0x0000000a302d7981 */ /* 0x0000a2000c1e1500 */
[----:B------:R-:W-:-:S03]  /*3420*/  LEA.HI.X.SX32 R53, R53, R8, 0x1, P1 ;  /* 0x0000000835357211 */ /* 0x000fc600008f0eff */
[----:B------:R1:W2:Y:S01]  /*3430*/  LDG.E.U16 R47, desc[UR10][R50.64] ;  /* 0x0000000a322f7981 */ /* 0x0002a2000c1e1500 */
[----:B------:R-:W-:-:S03]  /*3440*/  LEA R134, R74, R167, 0x1 ;  /* 0x000000a74a867211 */ /* 0x000fc600078e08ff */
[----:B------:R-:W2:Y:S01]  /*3450*/  LDL.LU R252, [R1+0x30] ;  /* 0x0000300001fc7983 */ /* 0x000ea20000300800 */
[----:B0-----:R-:W-:Y:S02]  /*3460*/  LEA R48, P0, R58, R180, 0x1 ;  /* 0x000000b43a307211 */ /* 0x001fe400078008ff */
[----:B------:R-:W-:Y:S01]  /*3470*/  LEA R118, R74, R134, 0x1 ;  /* 0x000000864a767211 */ /* 0x000fe200078e08ff */
[----:B------:R-:W2:Y:S01]  /*3480*/  LDL.LU R2, [R1+0x24] ;  /* 0x0000240001027983 */ /* 0x000ea20000300800 */
[----:B------:R-:W-:Y:S02]  /*3490*/  LEA.HI.X.SX32 R49, R58, R8, 0x1, P0 ;  /* 0x000000083a317211 */ /* 0x000fe400000f0eff */
[C---:B-1----:R-:W-:Y:S01]  /*34a0*/  LEA R50, P0, R54.reuse, R180, 0x1 ;  /* 0x000000b436327211 */ /* 0x042fe200078008ff */
[----:B------:R-:W2:Y:S03]  /*34b0*/  LDL.LU R0, [R1+0x18] ;  /* 0x0000180001007983 */ /* 0x000ea60000300800 */
[----:B------:R-:W-:Y:S01]  /*34c0*/  LEA.HI.X.SX32 R51, R54, R8, 0x1, P0 ;  /* 0x0000000836337211 */ /* 0x000fe200000f0eff */
[----:B------:R-:W2:Y:S01]  /*34d0*/  LDG.E.U16 R48, desc[UR10][R48.64] ;  /* 0x0000000a30307981 */ /* 0x000ea2000c1e1500 */
[----:B------:R-:W-:-:S02]  /*34e0*/  LEA R54, P0, R55, R180, 0x1 ;  /* 0x000000b437367211 */ /* 0x000fc400078008ff */
[----:B------:R-:W-:Y:S01]  /*34f0*/  LEA R82, R74, R118, 0x1 ;  /* 0x000000764a527211 */ /* 0x000fe200078e08ff */
[----:B------:R-:W2:Y:S01]  /*3500*/  LDG.E.U16 R50, desc[UR10][R50.64] ;  /* 0x0000000a32327981 */ /* 0x000ea2000c1e1500 */
[----:B------:R-:W-:-:S03]  /*3510*/  LEA.HI.X.SX32 R55, R55, R8, 0x1, P0 ;  /* 0x0000000837377211 */ /* 0x000fc600000f0eff */
[----:B------:R0:W2:Y:S01]  /*3520*/  LDG.E.U16 R49, desc[UR10][R52.64] ;  /* 0x0000000a34317981 */ /* 0x0000a2000c1e1500 */
[----:B------:R-:W-:-:S03]  /*3530*/  IMAD R169, R74, 0x2, R82 ;  /* 0x000000024aa97824 */ /* 0x000fc600078e0252 */
[----:B------:R1:W2:Y:S01]  /*3540*/  LDG.E.U16 R51, desc[UR10][R54.64] ;  /* 0x0000000a36337981 */ /* 0x0002a2000c1e1500 */
[----:B0-----:R-:W-:-:S04]  /*3550*/  LEA R52, P1, R56, R180, 0x1 ;  /* 0x000000b438347211 */ /* 0x001fc800078208ff */
[----:B------:R-:W-:Y:S02]  /*3560*/  LEA.HI.X.SX32 R53, R56, R8, 0x1, P1 ;  /* 0x0000000838357211 */ /* 0x000fe400008f0eff */
[-C--:B------:R-:W-:Y:S02]  /*3570*/  LEA R56, P0, R57, R180.reuse, 0x1 ;  /* 0x000000b439387211 */ /* 0x080fe400078008ff */
[----:B------:R-:W-:Y:S01]  /*3580*/  LEA R58, P1, R59, R180, 0x1 ;  /* 0x000000b43b3a7211 */ /* 0x000fe200078208ff */
[----:B------:R-:W2:Y:S01]  /*3590*/  LDG.E.U16 R52, desc[UR10][R52.64] ;  /* 0x0000000a34347981 */ /* 0x000ea2000c1e1500 */
[----:B------:R-:W-:Y:S02]  /*35a0*/  LEA.HI.X.SX32 R57, R57, R8, 0x1, P0 ;  /* 0x0000000839397211 */ /* 0x000fe400000f0eff */
[----:B-1----:R-:W-:Y:S02]  /*35b0*/  LEA R54, P0, R64, R180, 0x1 ;  /* 0x000000b440367211 */ /* 0x002fe400078008ff */
[----:B------:R-:W-:-:S02]  /*35c0*/  LEA R136, R74, R169, 0x1 ;  /* 0x000000a94a887211 */ /* 0x000fc400078e08ff */
[-C--:B------:R-:W-:Y:S02]  /*35d0*/  LEA.HI.X.SX32 R55, R64, R8.reuse, 0x1, P0 ;  /* 0x0000000840377211 */ /* 0x080fe400000f0eff */
[----:B------:R-:W-:Y:S01]  /*35e0*/  LEA.HI.X.SX32 R59, R59, R8, 0x1, P1 ;  /* 0x000000083b3b7211 */ /* 0x000fe200008f0eff */
[----:B------:R0:W2:Y:S01]  /*35f0*/  LDG.E.U16 R53, desc[UR10][R56.64] ;  /* 0x0000000a38357981 */ /* 0x0000a2000c1e1500 */
[----:B------:R-:W-:-:S03]  /*3600*/  LEA R126, R74, R136, 0x1 ;  /* 0x000000884a7e7211 */ /* 0x000fc600078e08ff */
[----:B------:R-:W2:Y:S01]  /*3610*/  LDG.E.U16 R54, desc[UR10][R54.64] ;  /* 0x0000000a36367981 */ /* 0x000ea2000c1e1500 */
[----:B0-----:R-:W-:Y:S02]  /*3620*/  LEA R56, P0, R60, R180, 0x1 ;  /* 0x000000b43c387211 */ /* 0x001fe400078008ff */
[----:B------:R-:W-:Y:S02]  /*3630*/  LEA R76, R74, R126, 0x1 ;  /* 0x0000007e4a4c7211 */ /* 0x000fe400078e08ff */
[----:B------:R-:W-:Y:S01]  /*3640*/  LEA.HI.X.SX32 R57, R60, R8, 0x1, P0 ;  /* 0x000000083c397211 */ /* 0x000fe200000f0eff */
[----:B------:R0:W2:Y:S01]  /*3650*/  LDG.E.U16 R55, desc[UR10][R58.64] ;  /* 0x0000000a3a377981 */ /* 0x0000a2000c1e1500 */
[C---:B------:R-:W-:Y:S01]  /*3660*/  LEA R60, P0, R61.reuse, R180, 0x1 ;  /* 0x000000b43d3c7211 */ /* 0x040fe200078008ff */
[----:B------:R-:W-:Y:S02]  /*3670*/  IMAD R171, R74, 0x2, R76 ;  /* 0x000000024aab7824 */ /* 0x000fe400078e024c */
[----:B------:R-:W2:Y:S01]  /*3680*/  LDG.E.U16 R56, desc[UR10][R56.64] ;  /* 0x0000000a38387981 */ /* 0x000ea2000c1e1500 */
[----:B------:R-:W-:-:S02]  /*3690*/  LEA.HI.X.SX32 R61, R61, R8, 0x1, P0 ;  /* 0x000000083d3d7211 */ /* 0x000fc400000f0eff */
[----:B0-----:R-:W-:-:S04]  /*36a0*/  LEA R58, P1, R62, R180, 0x1 ;  /* 0x000000b43e3a7211 */ /* 0x001fc800078208ff */
[----:B------:R-:W-:Y:S01]  /*36b0*/  LEA.HI.X.SX32 R59, R62, R8, 0x1, P1 ;  /* 0x000000083e3b7211 */ /* 0x000fe200008f0eff */
[----:B------:R0:W2:Y:S01]  /*36c0*/  LDG.E.U16 R57, desc[UR10][R60.64] ;  /* 0x0000000a3c397981 */ /* 0x0000a2000c1e1500 */
[C---:B------:R-:W-:Y:S02]  /*36d0*/  LEA R62, P0, R63.reuse, R180, 0x1 ;  /* 0x000000b43f3e7211 */ /* 0x040fe400078008ff */
[----:B------:R-:W-:Y:S01]  /*36e0*/  LEA R138, R74, R171, 0x1 ;  /* 0x000000ab4a8a7211 */ /* 0x000fe200078e08ff */
[----:B------:R-:W2:Y:S01]  /*36f0*/  LDG.E.U16 R58, desc[UR10][R58.64] ;  /* 0x0000000a3a3a7981 */ /* 0x000ea2000c1e1500 */
[----:B------:R-:W-:Y:S02]  /*3700*/  LEA.HI.X.SX32 R63, R63, R8, 0x1, P0 ;  /* 0x000000083f3f7211 */ /* 0x000fe400000f0eff */
[----:B0-----:R-:W-:Y:S02]  /*3710*/  LEA R60, P0, R70, R180, 0x1 ;  /* 0x000000b4463c7211 */ /* 0x001fe400078008ff */
[----:B------:R-:W-:-:S02]  /*3720*/  LEA R128, R74, R138, 0x1 ;  /* 0x0000008a4a807211 */ /* 0x000fc400078e08ff */
[----:B------:R-:W-:Y:S01]  /*3730*/  LEA.HI.X.SX32 R61, R70, R8, 0x1, P0 ;  /* 0x00000008463d7211 */ /* 0x000fe200000f0eff */
[----:B------:R0:W2:Y:S01]  /*3740*/  LDG.E.U16 R59, desc[UR10][R62.64] ;  /* 0x0000000a3e3b7981 */ /* 0x0000a2000c1e1500 */
[C---:B------:R-:W-:Y:S02]  /*3750*/  LEA R64, P1, R65.reuse, R180, 0x1 ;  /* 0x000000b441407211 */ /* 0x040fe400078208ff */
[----:B------:R-:W-:Y:S01]  /*3760*/  LEA R84, R74, R128, 0x1 ;  /* 0x000000804a547211 */ /* 0x000fe200078e08ff */
[----:B------:R-:W2:Y:S01]  /*3770*/  LDG.E.U16 R60, desc[UR10][R60.64] ;  /* 0x0000000a3c3c7981 */ /* 0x000ea2000c1e1500 */
[----:B------:R-:W-:Y:S02]  /*3780*/  LEA.HI.X.SX32 R65, R65, R8, 0x1, P1 ;  /* 0x0000000841417211 */ /* 0x000fe400008f0eff */
[----:B0-----:R-:W-:-:S04]  /*3790*/  LEA R62, P0, R66, R180, 0x1 ;  /* 0x000000b4423e7211 */ /* 0x001fc800078008ff */
[----:B------:R-:W-:Y:S01]  /*37a0*/  LEA.HI.X.SX32 R63, R66, R8, 0x1, P0 ;  /* 0x00000008423f7211 */ /* 0x000fe200000f0eff */
[C---:B------:R-:W-:Y:S01]  /*37b0*/  IMAD R173, R74.reuse, 0x2, R84 ;  /* 0x000000024aad7824 */ /* 0x040fe200078e0254 */
[C---:B------:R-:W-:Y:S01]  /*37c0*/  LEA R66, P0, R67.reuse, R180, 0x1 ;  /* 0x000000b443427211 */ /* 0x040fe200078008ff */
[----:B------:R0:W2:Y:S03]  /*37d0*/  LDG.E.U16 R61, desc[UR10][R64.64] ;  /* 0x0000000a403d7981 */ /* 0x0000a6000c1e1500 */
[----:B------:R-:W-:Y:S01]  /*37e0*/  LEA.HI.X.SX32 R67, R67, R8, 0x1, P0 ;  /* 0x0000000843437211 */ /* 0x000fe200000f0eff */
[----:B------:R-:W2:Y:S01]  /*37f0*/  LDG.E.U16 R62, desc[UR10][R62.64] ;  /* 0x0000000a3e3e7981 */ /* 0x000ea2000c1e1500 */
[----:B------:R-:W-:Y:S02]  /*3800*/  LEA R70, P0, R71, R180, 0x1 ;  /* 0x000000b447467211 */ /* 0x000fe400078008ff */
[----:B------:R-:W-:-:S02]  /*3810*/  LEA R140, R74, R173, 0x1 ;  /* 0x000000ad4a8c7211 */ /* 0x000fc400078e08ff */
[C---:B0-----:R-:W-:Y:S02]  /*3820*/  LEA R64, P1, R68.reuse, R180, 0x1 ;  /* 0x000000b444407211 */ /* 0x041fe400078208ff */
[-C--:B------:R-:W-:Y:S01]  /*3830*/  LEA.HI.X.SX32 R71, R71, R8.reuse, 0x1, P0 ;  /* 0x0000000847477211 */ /* 0x080fe200000f0eff */
[----:B------:R0:W2:Y:S01]  /*3840*/  LDG.E.U16 R63, desc[UR10][R66.64] ;  /* 0x0000000a423f7981 */ /* 0x0000a2000c1e1500 */
[----:B------:R-:W-:Y:S02]  /*3850*/  LEA.HI.X.SX32 R65, R68, R8, 0x1, P1 ;  /* 0x0000000844417211 */ /* 0x000fe400008f0eff */
[----:B------:R-:W-:Y:S02]  /*3860*/  LEA R68, P1, R72, R180, 0x1 ;  /* 0x000000b448447211 */ /* 0x000fe400078208ff */
[----:B------:R-:W-:Y:S01]  /*3870*/  LEA R130, R74, R140, 0x1 ;  /* 0x0000008c4a827211 */ /* 0x000fe200078e08ff */
[----:B------:R-:W2:Y:S01]  /*3880*/  LDG.E.U16 R64, desc[UR10][R64.64] ;  /* 0x0000000a40407981 */ /* 0x000ea2000c1e1500 */
[----:B0-----:R-:W-:-:S04]  /*3890*/  LEA R66, P0, R69, R180, 0x1 ;  /* 0x000000b445427211 */ /* 0x001fc800078008ff */
[-C--:B------:R-:W-:Y:S02]  /*38a0*/  LEA.HI.X.SX32 R67, R69, R8.reuse, 0x1, P0 ;  /* 0x0000000845437211 */ /* 0x080fe400000f0eff */
[----:B------:R-:W-:Y:S01]  /*38b0*/  LEA.HI.X.SX32 R69, R72, R8, 0x1, P1 ;  /* 0x0000000848457211 */ /* 0x000fe200008f0eff */
[----:B------:R0:W2:Y:S01]  /*38c0*/  LDG.E.U16 R65, desc[UR10][R70.64] ;  /* 0x0000000a46417981 */ /* 0x0000a2000c1e1500 */
[C---:B------:R-:W-:Y:S02]  /*38d0*/  LEA R72, P0, R73.reuse, R180, 0x1 ;  /* 0x000000b449487211 */ /* 0x040fe400078008ff */
[----:B------:R-:W-:Y:S01]  /*38e0*/  LEA R88, R74, R130, 0x1 ;  /* 0x000000824a587211 */ /* 0x000fe200078e08ff */
[----:B------:R-:W2:Y:S01]  /*38f0*/  LDG.E.U16 R66, desc[UR10][R66.64] ;  /* 0x0000000a42427981 */ /* 0x000ea2000c1e1500 */
[----:B------:R-:W-:Y:S02]  /*3900*/  LEA.HI.X.SX32 R73, R73, R8, 0x1, P0 ;  /* 0x0000000849497211 */ /* 0x000fe400000f0eff */
[C---:B------:R-:W-:Y:S01]  /*3910*/  LEA R182, P0, R96.reuse, R180, 0x1 ;  /* 0x000000b460b67211 */ /* 0x040fe200078008ff */
[----:B------:R1:W2:Y:S03]  /*3920*/  LDG.E.U16 R67, desc[UR10][R68.64] ;  /* 0x0000000a44437981 */ /* 0x0002a6000c1e1500 */
[----:B------:R-:W-:-:S02]  /*3930*/  LEA.HI.X.SX32 R183, R96, R8, 0x1, P0 ;  /* 0x0000000860b77211 */ /* 0x000fc400000f0eff */
[-C--:B------:R-:W-:Y:S02]  /*3940*/  LEA R184, P0, R132, R180.reuse, 0x1 ;  /* 0x000000b484b87211 */ /* 0x080fe400078008ff */
[----:B0-----:R-:W-:Y:S01]  /*3950*/  LEA R70, P1, R104, R180, 0x1 ;  /* 0x000000b468467211 */ /* 0x001fe200078208ff */
[----:B------:R-:W2:Y:S01]  /*3960*/  LDG.E.U16 R182, desc[UR10][R182.64] ;  /* 0x0000000ab6b67981 */ /* 0x000ea2000c1e1500 */
[----:B-1----:R-:W-:Y:S01]  /*3970*/  IMAD R68, R74, 0x2, R88 ;  /* 0x000000024a447824 */ /* 0x002fe200078e0258 */
[----:B------:R-:W-:Y:S02]  /*3980*/  LEA.HI.X.SX32 R185, R132, R8, 0x1, P0 ;  /* 0x0000000884b97211 */ /* 0x000fe400000f0eff */
[----:B------:R-:W2:Y:S02]  /*3990*/  LDG.E.U16 R69, desc[UR10][R72.64] ;  /* 0x0000000a48457981 */ /* 0x000ea4000c1e1500 */
[C---:B------:R-:W-:Y:S02]  /*39a0*/  LEA R142, R74.reuse, R68, 0x1 ;  /* 0x000000444a8e7211 */ /* 0x040fe400078e08ff */
[----:B------:R-:W2:Y:S02]  /*39b0*/  LDG.E.U16 R184, desc[UR10][R184.64] ;  /* 0x0000000ab8b87981 */ /* 0x000ea4000c1e1500 */
[----:B------:R-:W-:-:S04]  /*39c0*/  LEA R132, R74, R142, 0x1 ;  /* 0x0000008e4a847211 */ /* 0x000fc800078e08ff */
[----:B------:R-:W-:Y:S02]  /*39d0*/  LEA R96, R74, R132, 0x1 ;  /* 0x000000844a607211 */ /* 0x000fe400078e08ff */
[----:B------:R-:W-:-:S03]  /*39e0*/  LEA.HI.X.SX32 R71, R104, R8, 0x1, P1 ;  /* 0x0000000868477211 */ /* 0x000fc600008f0eff */
[C---:B------:R-:W-:Y:S02]  /*39f0*/  IMAD R177, R74.reuse, 0x2, R96 ;  /* 0x000000024ab17824 */ /* 0x040fe400078e0260 */
[----:B------:R0:W2:Y:S03]  /*3a00*/  LDG.E.U16 R183, desc[UR10][R70.64] ;  /* 0x0000000a46b77981 */ /* 0x0000a6000c1e1500 */
[----:B------:R-:W-:Y:S02]  /*3a10*/  LEA R144, R74, R177, 0x1 ;  /* 0x000000b14a907211 */ /* 0x000fe400078e08ff */
[----:B0-----:R-:W-:-:S04]  /*3a20*/  LEA R70, P0, R134, R180, 0x1 ;  /* 0x000000b486467211 */ /* 0x001fc800078008ff */
[----:B------:R-:W-:Y:S02]  /*3a30*/  LEA.HI.X.SX32 R71, R134, R8, 0x1, P0 ;  /* 0x0000000886477211 */ /* 0x000fe400000f0eff */
[----:B------:R-:W-:Y:S02]  /*3a40*/  LEA R134, R74, R144, 0x1 ;  /* 0x000000904a867211 */ /* 0x000fe400078e08ff */
[----:B------:R-:W-:Y:S01]  /*3a50*/  LEA R72, P0, R138, R180, 0x1 ;  /* 0x000000b48a487211 */ /* 0x000fe200078008ff */
[----:B------:R0:W2:Y:S01]  /*3a60*/  LDG.E.U16 R185, desc[UR10][R70.64] ;  /* 0x0000000a46b97981 */ /* 0x0000a2000c1e1500 */
[----:B------:R-:W-:Y:S02]  /*3a70*/  LEA R104, R74, R134, 0x1 ;  /* 0x000000864a687211 */ /* 0x000fe400078e08ff */
[----:B------:R-:W-:Y:S02]  /*3a80*/  LEA R186, P1, R136, R180, 0x1 ;  /* 0x000000b488ba7211 */ /* 0x000fe400078208ff */
[----:B------:R-:W-:Y:S01]  /*3a90*/  LEA.HI.X.SX32 R73, R138, R8, 0x1, P0 ;  /* 0x000000088a497211 */ /* 0x000fe200000f0eff */
[----:B------:R-:W-:Y:S01]  /*3aa0*/  IMAD R179, R74, 0x2, R104 ;  /* 0x000000024ab37824 */ /* 0x000fe200078e0268 */
[----:B------:R-:W-:-:S02]  /*3ab0*/  LEA R188, P0, R140, R180, 0x1 ;  /* 0x000000b48cbc7211 */ /* 0x000fc400078008ff */
[-C--:B------:R-:W-:Y:S02]  /*3ac0*/  LEA.HI.X.SX32 R187, R136, R8.reuse, 0x1, P1 ;  /* 0x0000000888bb7211 */ /* 0x080fe400008f0eff */
[----:B------:R-:W-:Y:S02]  /*3ad0*/  LEA.HI.X.SX32 R189, R140, R8, 0x1, P0 ;  /* 0x000000088cbd7211 */ /* 0x000fe400000f0eff */
[-C--:B0-----:R-:W-:Y:S01]  /*3ae0*/  LEA R70, P1, R142, R180.reuse, 0x1 ;  /* 0x000000b48e467211 */ /* 0x081fe200078208ff */
[----:B------:R-:W2:Y:S01]  /*3af0*/  LDG.E.U16 R186, desc[UR10][R186.64] ;  /* 0x0000000ababa7981 */ /* 0x000ea2000c1e1500 */
[----:B------:R-:W-:Y:S02]  /*3b00*/  LEA R190, P0, R144, R180, 0x1 ;  /* 0x000000b490be7211 */ /* 0x000fe400078008ff */
[----:B------:R-:W-:Y:S01]  /*3b10*/  LEA R136, R74, R179, 0x1 ;  /* 0x000000b34a887211 */ /* 0x000fe200078e08ff */
[----:B------:R-:W2:Y:S01]  /*3b20*/  LDG.E.U16 R188, desc[UR10][R188.64] ;  /* 0x0000000abcbc7981 */ /* 0x000ea2000c1e1500 */
[----:B------:R-:W-:-:S02]  /*3b30*/  LEA.HI.X.SX32 R71, R142, R8, 0x1, P1 ;  /* 0x000000088e477211 */ /* 0x000fc400008f0eff */
[----:B------:R-:W-:Y:S02]  /*3b40*/  LEA.HI.X.SX32 R191, R144, R8, 0x1, P0 ;  /* 0x0000000890bf7211 */ /* 0x000fe400000f0eff */
[C---:B------:R-:W-:Y:S01]  /*3b50*/  LEA R192, P0, R124.reuse, R180, 0x1 ;  /* 0x000000b47cc07211 */ /* 0x040fe200078008ff */
[----:B------:R0:W2:Y:S03]  /*3b60*/  LDG.E.U16 R187, desc[UR10][R72.64] ;  /* 0x0000000a48bb7981 */ /* 0x0000a6000c1e1500 */
[----:B------:R-:W-:Y:S01]  /*3b70*/  LEA.HI.X.SX32 R193, R124, R8, 0x1, P0 ;  /* 0x000000087cc17211 */ /* 0x000fe200000f0eff */
[----:B------:R1:W2:Y:S04]  /*3b80*/  LDG.E.U16 R189, desc[UR10][R70.64] ;  /* 0x0000000a46bd7981 */ /* 0x0002a8000c1e1500 */
[----:B------:R-:W2:Y:S01]  /*3b90*/  LDG.E.U16 R190, desc[UR10][R190.64] ;  /* 0x0000000abebe7981 */ /* 0x000ea2000c1e1500 */
[----:B0-----:R-:W-:-:S03]  /*3ba0*/  LEA R72, P1, R136, R180, 0x1 ;  /* 0x000000b488487211 */ /* 0x001fc600078208ff */
[----:B------:R-:W2:Y:S01]  /*3bb0*/  LDG.E.U16 R192, desc[UR10][R192.64] ;  /* 0x0000000ac0c07981 */ /* 0x000ea2000c1e1500 */
[----:B------:R-:W-:Y:S02]  /*3bc0*/  LEA.HI.X.SX32 R73, R136, R8, 0x1, P1 ;  /* 0x0000000888497211 */ /* 0x000fe400008f0eff */
[-C--:B-1----:R-:W-:Y:S02]  /*3bd0*/  LEA R70, P0, R122, R180.reuse, 0x1 ;  /* 0x000000b47a467211 */ /* 0x082fe400078008ff */
[----:B------:R-:W-:Y:S01]  /*3be0*/  LEA R194, P1, R120, R180, 0x1 ;  /* 0x000000b478c27211 */ /* 0x000fe200078208ff */
[----:B------:R0:W2:Y:S01]  /*3bf0*/  LDG.E.U16 R191, desc[UR10][R72.64] ;  /* 0x0000000a48bf7981 */ /* 0x0000a2000c1e1500 */
[-C--:B------:R-:W-:Y:S02]  /*3c00*/  LEA.HI.X.SX32 R71, R122, R8.reuse, 0x1, P0 ;  /* 0x000000087a477211 */ /* 0x080fe400000f0eff */
[----:B------:R-:W-:Y:S02]  /*3c10*/  LEA.HI.X.SX32 R195, R120, R8, 0x1, P1 ;  /* 0x0000000878c37211 */ /* 0x000fe400008f0eff */
[-C--:B------:R-:W-:Y:S01]  /*3c20*/  LEA R196, P1, R112, R180.reuse, 0x1 ;  /* 0x000000b470c47211 */ /* 0x080fe200078208ff */
[----:B------:R1:W2:Y:S01]  /*3c30*/  LDG.E.U16 R193, desc[UR10][R70.64] ;  /* 0x0000000a46c17981 */ /* 0x0002a2000c1e1500 */
[----:B0-----:R-:W-:-:S03]  /*3c40*/  LEA R72, P0, R114, R180, 0x1 ;  /* 0x000000b472487211 */ /* 0x001fc600078008ff */
[----:B------:R-:W2:Y:S01]  /*3c50*/  LDG.E.U16 R194, desc[UR10][R194.64] ;  /* 0x0000000ac2c27981 */ /* 0x000ea2000c1e1500 */
[----:B------:R-:W-:Y:S02]  /*3c60*/  LEA.HI.X.SX32 R73, R114, R8, 0x1, P0 ;  /* 0x0000000872497211 */ /* 0x000fe400000f0eff */
[----:B-1----:R-:W-:Y:S02]  /*3c70*/  LEA R70, P0, R106, R180, 0x1 ;  /* 0x000000b46a467211 */ /* 0x002fe400078008ff */
[-C--:B------:R-:W-:Y:S02]  /*3c80*/  LEA.HI.X.SX32 R197, R112, R8.reuse, 0x1, P1 ;  /* 0x0000000870c57211 */ /* 0x080fe400008f0eff */
[----:B------:R-:W-:Y:S01]  /*3c90*/  LEA.HI.X.SX32 R71, R106, R8, 0x1, P0 ;  /* 0x000000086a477211 */ /* 0x000fe200000f0eff */
[----:B------:R0:W2:Y:S01]  /*3ca0*/  LDG.E.U16 R195, desc[UR10][R72.64] ;  /* 0x0000000a48c37981 */ /* 0x0000a2000c1e1500 */
[----:B------:R-:W-:-:S03]  /*3cb0*/  LEA R200, P0, R110, R180, 0x1 ;  /* 0x000000b46ec87211 */ /* 0x000fc600078008ff */
[----:B------:R-:W2:Y:S01]  /*3cc0*/  LDG.E.U16 R196, desc[UR10][R196.64] ;  /* 0x0000000ac4c47981 */ /* 0x000ea2000c1e1500 */
[----:B------:R-:W-:Y:S02]  /*3cd0*/  LEA.HI.X.SX32 R201, R110, R8, 0x1, P0 ;  /* 0x000000086ec97211 */ /* 0x000fe400000f0eff */
[----:B0-----:R-:W-:-:S03]  /*3ce0*/  LEA R72, P1, R108, R180, 0x1 ;  /* 0x000000b46c487211 */ /* 0x001fc600078208ff */
[----:B------:R-:W2:Y:S01]  /*3cf0*/  LDG.E.U16 R200, desc[UR10][R200.64] ;  /* 0x0000000ac8c87981 */ /* 0x000ea2000c1e1500 */
[----:B------:R-:W-:Y:S02]  /*3d00*/  LEA R202, P0, R118, R180, 0x1 ;  /* 0x000000b476ca7211 */ /* 0x000fe400078008ff */
[-C--:B------:R-:W-:Y:S01]  /*3d10*/  LEA.HI.X.SX32 R73, R108, R8.reuse, 0x1, P1 ;  /* 0x000000086c497211 */ /* 0x080fe200008f0eff */
[----:B------:R0:W2:Y:S01]  /*3d20*/  LDG.E.U16 R197, desc[UR10][R70.64] ;  /* 0x0000000a46c57981 */ /* 0x0000a2000c1e1500 */
[----:B------:R-:W-:Y:S02]  /*3d30*/  LEA.HI.X.SX32 R203, R118, R8, 0x1, P0 ;  /* 0x0000000876cb7211 */ /* 0x000fe400000f0eff */
[-C--:B------:R-:W-:Y:S01]  /*3d40*/  LEA R204, P0, R128, R180.reuse, 0x1 ;  /* 0x000000b480cc7211 */ /* 0x080fe200078008ff */
[----:B------:R1:W2:Y:S01]  /*3d50*/  LDG.E.U16 R199, desc[UR10][R72.64] ;  /* 0x0000000a48c77981 */ /* 0x0002a2000c1e1500 */
[----:B0-----:R-:W-:-:S03]  /*3d60*/  LEA R70, P1, R116, R180, 0x1 ;  /* 0x000000b474467211 */ /* 0x001fc600078208ff */
[----:B------:R-:W2:Y:S01]  /*3d70*/  LDG.E.U16 R202, desc[UR10][R202.64] ;  /* 0x0000000acaca7981 */ /* 0x000ea2000c1e1500 */
[----:B------:R-:W-:Y:S02]  /*3d80*/  LEA.HI.X.SX32 R71, R116, R8, 0x1, P1 ;  /* 0x0000000874477211 */ /* 0x000fe400008f0eff */
[----:B-1----:R-:W-:Y:S02]  /*3d90*/  LEA R72, P1, R126, R180, 0x1 ;  /* 0x000000b47e487211 */ /* 0x002fe400078208ff */
[-C--:B------:R-:W-:Y:S01]  /*3da0*/  LEA.HI.X.SX32 R205, R128, R8.reuse, 0x1, P0 ;  /* 0x0000000880cd7211 */ /* 0x080fe200000f0eff */
[----:B------:R0:W2:Y:S01]  /*3db0*/  LDG.E.U16 R201, desc[UR10][R70.64] ;  /* 0x0000000a46c97981 */ /* 0x0000a2000c1e1500 */
[----:B------:R-:W-:Y:S02]  /*3dc0*/  LEA.HI.X.SX32 R73, R126, R8, 0x1, P1 ;  /* 0x000000087e497211 */ /* 0x000fe400008f0eff */
[----:B------:R-:W-:Y:S01]  /*3dd0*/  LEA R206, P1, R132, R180, 0x1 ;  /* 0x000000b484ce7211 */ /* 0x000fe200078208ff */
[----:B------:R-:W2:Y:S01]  /*3de0*/  LDG.E.U16 R204, desc[UR10][R204.64] ;  /* 0x0000000acccc7981 */ /* 0x000ea2000c1e1500 */
[----:B------:R-:W-:-:S03]  /*3df0*/  LEA R136, R74, R136, 0x1 ;  /* 0x000000884a887211 */ /* 0x000fc600078e08ff */
[----:B------:R1:W2:Y:S01]  /*3e00*/  LDG.E.U16 R203, desc[UR10][R72.64] ;  /* 0x0000000a48cb7981 */ /* 0x0002a2000c1e1500 */
[----:B0-----:R-:W-:-:S04]  /*3e10*/  LEA R70, P0, R130, R180, 0x1 ;  /* 0x000000b482467211 */ /* 0x001fc800078008ff */
[----:B------:R-:W-:Y:S02]  /*3e20*/  LEA.HI.X.SX32 R71, R130, R8, 0x1, P0 ;  /* 0x0000000882477211 */ /* 0x000fe400000f0eff */
[----:B-1----:R-:W-:-:S03]  /*3e30*/  LEA R72, P0, R134, R180, 0x1 ;  /* 0x000000b486487211 */ /* 0x002fc600078008ff */
[----:B------:R0:W2:Y:S01]  /*3e40*/  LDG.E.U16 R205, desc[UR10][R70.64] ;  /* 0x0000000a46cd7981 */ /* 0x0000a2000c1e1500 */
[-C--:B------:R-:W-:Y:S02]  /*3e50*/  LEA.HI.X.SX32 R207, R132, R8.reuse, 0x1, P1 ;  /* 0x0000000884cf7211 */ /* 0x080fe400008f0eff */
[----:B------:R-:W-:Y:S02]  /*3e60*/  LEA.HI.X.SX32 R73, R134, R8, 0x1, P0 ;  /* 0x0000000886497211 */ /* 0x000fe400000f0eff */
[-C--:B------:R-:W-:Y:S01]  /*3e70*/  LEA R208, P1, R136, R180.reuse, 0x1 ;  /* 0x000000b488d07211 */ /* 0x080fe200078208ff */
[----:B------:R-:W2:Y:S01]  /*3e80*/  LDG.E.U16 R206, desc[UR10][R206.64] ;  /* 0x0000000acece7981 */ /* 0x000ea2000c1e1500 */
[----:B0-----:R-:W-:Y:S02]  /*3e90*/  LEA R70, P0, R102, R180, 0x1 ;  /* 0x000000b466467211 */ /* 0x001fe400078008ff */
[----:B------:R-:W-:Y:S02]  /*3ea0*/  LEA.HI.X.SX32 R209, R136, R8, 0x1, P1 ;  /* 0x0000000888d17211 */ /* 0x000fe400008f0eff */
[----:B------:R-:W-:Y:S01]  /*3eb0*/  LEA R210, P1, R100, R180, 0x1 ;  /* 0x000000b464d27211 */ /* 0x000fe200078208ff */
[----:B------:R0:W2:Y:S01]  /*3ec0*/  LDG.E.U16 R207, desc[UR10][R72.64] ;  /* 0x0000000a48cf7981 */ /* 0x0000a2000c1e1500 */
[----:B------:R-:W-:-:S02]  /*3ed0*/  LEA.HI.X.SX32 R71, R102, R8, 0x1, P0 ;  /* 0x0000000866477211 */ /* 0x000fc400000f0eff */
[----:B------:R-:W-:Y:S01]  /*3ee0*/  LEA.HI.X.SX32 R211, R100, R8, 0x1, P1 ;  /* 0x0000000864d37211 */ /* 0x000fe200008f0eff */
[----:B------:R-:W2:Y:S01]  /*3ef0*/  LDG.E.U16 R208, desc[UR10][R208.64] ;  /* 0x0000000ad0d07981 */ /* 0x000ea2000c1e1500 */
[----:B------:R-:W-:-:S03]  /*3f00*/  LEA R212, P1, R94, R180, 0x1 ;  /* 0x000000b45ed47211 */ /* 0x000fc600078208ff */
[----:B------:R-:W2:Y:S01]  /*3f10*/  LDG.E.U16 R210, desc[UR10][R210.64] ;  /* 0x0000000ad2d27981 */ /* 0x000ea2000c1e1500 */
[----:B0-----:R-:W-:-:S03]  /*3f20*/  LEA R72, P0, R98, R180, 0x1 ;  /* 0x000000b462487211 */ /* 0x001fc600078008ff */
[----:B------:R0:W2:Y:S01]  /*3f30*/  LDG.E.U16 R209, desc[UR10][R70.64] ;  /* 0x0000000a46d17981 */ /* 0x0000a2000c1e1500 */
[-C--:B------:R-:W-:Y:S02]  /*3f40*/  LEA.HI.X.SX32 R73, R98, R8.reuse, 0x1, P0 ;  /* 0x0000000862497211 */ /* 0x080fe400000f0eff */
[----:B------:R-:W-:Y:S02]  /*3f50*/  LEA.HI.X.SX32 R213, R94, R8, 0x1, P1 ;  /* 0x000000085ed57211 */ /* 0x000fe400008f0eff */
[-C--:B------:R-:W-:Y:S01]  /*3f60*/  LEA R214, P1, R90, R180.reuse, 0x1 ;  /* 0x000000b45ad67211 */ /* 0x080fe200078208ff */
[----:B------:R1:W2:Y:S01]  /*3f70*/  LDG.E.U16 R211, desc[UR10][R72.64] ;  /* 0x0000000a48d37981 */ /* 0x0002a2000c1e1500 */
[----:B0-----:R-:W-:-:S03]  /*3f80*/  LEA R70, P0, R92, R180, 0x1 ;  /* 0x000000b45c467211 */ /* 0x001fc600078008ff */
[----:B------:R-:W4:Y:S01]  /*3f90*/  LDG.E.U16 R212, desc[UR10][R212.64] ;  /* 0x0000000ad4d47981 */ /* 0x000f22000c1e1500 */
[----:B------:R-:W-:Y:S02]  /*3fa0*/  LEA.HI.X.SX32 R71, R92, R8, 0x1, P0 ;  /* 0x000000085c477211 */ /* 0x000fe400000f0eff */
[----:B-1----:R-:W-:Y:S02]  /*3fb0*/  LEA R72, P0, R86, R180, 0x1 ;  /* 0x000000b456487211 */ /* 0x002fe400078008ff */
[----:B------:R-:W-:Y:S02]  /*3fc0*/  LEA.HI.X.SX32 R215, R90, R8, 0x1, P1 ;  /* 0x000000085ad77211 */ /* 0x000fe400008f0eff */
[----:B------:R-:W-:Y:S01]  /*3fd0*/  LEA R216, P1, R82, R180, 0x1 ;  /* 0x000000b452d87211 */ /* 0x000fe200078208ff */
[----:B------:R0:W4:Y:S01]  /*3fe0*/  LDG.E.U16 R213, desc[UR10][R70.64] ;  /* 0x0000000a46d57981 */ /* 0x000122000c1e1500 */
[-C--:B------:R-:W-:Y:S02]  /*3ff0*/  LEA.HI.X.SX32 R73, R86, R8.reuse, 0x1, P0 ;  /* 0x0000000856497211 */ /* 0x080fe400000f0eff */
[----:B------:R-:W-:Y:S01]  /*4000*/  LEA.HI.X.SX32 R217, R82, R8, 0x1, P1 ;  /* 0x0000000852d97211 */ /* 0x000fe200008f0eff */
[----:B------:R-:W4:Y:S01]  /*4010*/  LDG.E.U16 R214, desc[UR10][R214.64] ;  /* 0x0000000ad6d67981 */ /* 0x000f22000c1e1500 */
[----:B------:R-:W-:-:S03]  /*4020*/  LEA R218, P1, R84, R180, 0x1 ;  /* 0x000000b454da7211 */ /* 0x000fc600078208ff */
[----:B------:R-:W4:Y:S01]  /*4030*/  LDG.E.U16 R216, desc[UR10][R216.64] ;  /* 0x0000000ad8d87981 */ /* 0x000f22000c1e1500 */
[----:B0-----:R-:W-:-:S03]  /*4040*/  LEA R70, P0, R76, R180, 0x1 ;  /* 0x000000b44c467211 */ /* 0x001fc600078008ff */
[----:B------:R0:W4:Y:S01]  /*4050*/  LDG.E.U16 R215, desc[UR10][R72.64] ;  /* 0x0000000a48d77981 */ /* 0x000122000c1e1500 */
[-C--:B------:R-:W-:Y:S02]  /*4060*/  LEA.HI.X.SX32 R71, R76, R8.reuse, 0x1, P0 ;  /* 0x000000084c477211 */ /* 0x080fe400000f0eff */
[----:B------:R-:W-:Y:S02]  /*4070*/  LEA.HI.X.SX32 R219, R84, R8, 0x1, P1 ;  /* 0x0000000854db7211 */ /* 0x000fe400008f0eff */
[-C--:B------:R-:W-:Y:S01]  /*4080*/  LEA R220, P1, R96, R180.reuse, 0x1 ;  /* 0x000000b460dc7211 */ /* 0x080fe200078208ff */
[----:B------:R1:W4:Y:S01]  /*4090*/  LDG.E.U16 R217, desc[UR10][R70.64] ;  /* 0x0000000a46d97981 */ /* 0x000322000c1e1500 */
[----:B0-----:R-:W-:-:S03]  /*40a0*/  LEA R72, P0, R88, R180, 0x1 ;  /* 0x000000b458487211 */ /* 0x001fc600078008ff */
[----:B------:R-:W4:Y:S01]  /*40b0*/  LDG.E.U16 R218, desc[UR10][R218.64] ;  /* 0x0000000adada7981 */ /* 0x000f22000c1e1500 */
[----:B------:R-:W-:Y:S02]  /*40c0*/  LEA R136, R74, R136, 0x1 ;  /* 0x000000884a887211 */ /* 0x000fe400078e08ff */
[----:B------:R-:W-:Y:S02]  /*40d0*/  LEA.HI.X.SX32 R73, R88, R8, 0x1, P0 ;  /* 0x0000000858497211 */ /* 0x000fe400000f0eff */
[----:B-1----:R-:W-:Y:S02]  /*40e0*/  LEA R70, P0, R104, R180, 0x1 ;  /* 0x000000b468467211 */ /* 0x002fe400078008ff */
[-C--:B------:R-:W-:Y:S02]  /*40f0*/  LEA.HI.X.SX32 R221, R96, R8.reuse, 0x1, P1 ;  /* 0x0000000860dd7211 */ /* 0x080fe400008f0eff */
[----:B------:R-:W-:Y:S01]  /*4100*/  LEA.HI.X.SX32 R71, R104, R8, 0x1, P0 ;  /* 0x0000000868477211 */ /* 0x000fe200000f0eff */
[----:B------:R0:W4:Y:S01]  /*4110*/  LDG.E.U16 R219, desc[UR10][R72.64] ;  /* 0x0000000a48db7981 */ /* 0x000122000c1e1500 */
[----:B------:R-:W-:-:S03]  /*4120*/  LEA R222, P0, R136, R180, 0x1 ;  /* 0x000000b488de7211 */ /* 0x000fc600078008ff */
[----:B------:R-:W4:Y:S01]  /*4130*/  LDG.E.U16 R220, desc[UR10][R220.64] ;  /* 0x0000000adcdc7981 */ /* 0x000f22000c1e1500 */
[----:B------:R-:W-:Y:S02]  /*4140*/  LEA.HI.X.SX32 R223, R136, R8, 0x1, P0 ;  /* 0x0000000888df7211 */ /* 0x000fe400000f0eff */
[----:B0-----:R-:W-:-:S03]  /*4150*/  SHF.R.S32.HI R72, RZ, 0x6, R146 ;  /* 0x00000006ff487819 */ /* 0x001fc60000011492 */
[----:B------:R-:W4:Y:S04]  /*4160*/  LDG.E.U16 R222, desc[UR10][R222.64] ;  /* 0x0000000adede7981 */ /* 0x000f28000c1e1500 */
[----:B------:R0:W4:Y:S01]  /*4170*/  LDG.E.U16 R221, desc[UR10][R70.64] ;  /* 0x0000000a46dd7981 */ /* 0x000122000c1e1500 */
[----:B------:R-:W-:Y:S02]  /*4180*/  LEA R181, R74, R136, 0x1 ;  /* 0x000000884ab57211 */ /* 0x000fe400078e08ff */
[-C--:B------:R-:W-:Y:S02]  /*4190*/  LEA R74, P2, R75, R180.reuse, 0x1 ;  /* 0x000000b44b4a7211 */ /* 0x080fe400078408ff */
[----:B0-----:R-:W-:Y:S02]  /*41a0*/  SGXT R70, R72, 0x1 ;  /* 0x000000014846781a */ /* 0x001fe40000000200 */
[----:B------:R-:W-:-:S02]  /*41b0*/  LEA R72, P1, R78, R180, 0x1 ;  /* 0x000000b44e487211 */ /* 0x000fc400078208ff */
[----:B------:R-:W-:Y:S02]  /*41c0*/  LOP3.LUT R223, R198, 0x90, R70, 0x78, !PT ;  /* 0x00000090c6df7812 */ /* 0x000fe400078e7846 */
[CC--:B------:R-:W-:Y:S01]  /*41d0*/  LEA R70, P0, R77.reuse, R180.reuse, 0x1 ;  /* 0x000000b44d467211 */ /* 0x0c0fe200078008ff */
[----:B------:R-:W4:Y:S01]  /*41e0*/  LDL.LU R198, [R1] ;  /* 0x0000000001c67983 */ /* 0x000f220000300800 */
[----:B------:R-:W-:Y:S02]  /*41f0*/  LEA R76, P3, R80, R180, 0x1 ;  /* 0x000000b4504c7211 */ /* 0x000fe400078608ff */
[-C--:B------:R-:W-:Y:S02]  /*4200*/  LEA.HI.X.SX32 R71, R77, R8.reuse, 0x1, P0 ;  /* 0x000000084d477211 */ /* 0x080fe400000f0eff */
[-C--:B------:R-:W-:Y:S02]  /*4210*/  LEA.HI.X.SX32 R73, R78, R8.reuse, 0x1, P1 ;  /* 0x000000084e497211 */ /* 0x080fe400008f0eff */
[----:B------:R-:W-:-:S02]  /*4220*/  LEA.HI.X.SX32 R75, R75, R8, 0x1, P2 ;  /* 0x000000084b4b7211 */ /* 0x000fc400010f0eff */
[----:B------:R-:W-:Y:S02]  /*4230*/  LEA.HI.X.SX32 R77, R80, R8, 0x1, P3 ;  /* 0x00000008504d7211 */ /* 0x000fe400018f0eff */
[-C--:B------:R-:W-:Y:S02]  /*4240*/  LEA R78, P0, R79, R180.reuse, 0x1 ;  /* 0x000000b44f4e7211 */ /* 0x080fe400078008ff */
[-C--:B------:R-:W-:Y:S02]  /*4250*/  LEA R80, P1, R81, R180.reuse, 0x1 ;  /* 0x000000b451507211 */ /* 0x080fe400078208ff */
[-C--:B------:R-:W-:Y:S02]  /*4260*/  LEA R82, P2, R83, R180.reuse, 0x1 ;  /* 0x000000b453527211 */ /* 0x080fe400078408ff */
[----:B------:R-:W-:Y:S02]  /*4270*/  LEA R84, P3, R85, R180, 0x1 ;  /* 0x000000b455547211 */ /* 0x000fe400078608ff */
[----:B------:R-:W-:-:S02]  /*4280*/  LEA.HI.X.SX32 R79, R79, R8, 0x1, P0 ;  /* 0x000000084f4f7211 */ /* 0x000fc400000f0eff */
[-C--:B------:R-:W-:Y:S02]  /*4290*/  LEA.HI.X.SX32 R81, R81, R8.reuse, 0x1, P1 ;  /* 0x0000000851517211 */ /* 0x080fe400008f0eff */
[-C--:B------:R-:W-:Y:S02]  /*42a0*/  LEA.HI.X.SX32 R83, R83, R8.reuse, 0x1, P2 ;  /* 0x0000000853537211 */ /* 0x080fe400010f0eff */
[----:B------:R-:W-:Y:S02]  /*42b0*/  LEA.HI.X.SX32 R85, R85, R8, 0x1, P3 ;  /* 0x0000000855557211 */ /* 0x000fe400018f0eff */
[-C--:B------:R-:W-:Y:S02]  /*42c0*/  LEA R86, P0, R87, R180.reuse, 0x1 ;  /* 0x000000b457567211 */ /* 0x080fe400078008ff */
[-C--:B------:R-:W-:Y:S02]  /*42d0*/  LEA R88, P1, R89, R180.reuse, 0x1 ;  /* 0x000000b459587211 */ /* 0x080fe400078208ff */
[----:B------:R-:W-:-:S02]  /*42e0*/  LEA R90, P2, R91, R180, 0x1 ;  /* 0x000000b45b5a7211 */ /* 0x000fc400078408ff */
[----:B------:R-:W-:Y:S02]  /*42f0*/  LEA R92, P3, R93, R180, 0x1 ;  /* 0x000000b45d5c7211 */ /* 0x000fe400078608ff */
[-C--:B------:R-:W-:Y:S02]  /*4300*/  LEA.HI.X.SX32 R87, R87, R8.reuse, 0x1, P0 ;  /* 0x0000000857577211 */ /* 0x080fe400000f0eff */
[-C--:B------:R-:W-:Y:S02]  /*4310*/  LEA.HI.X.SX32 R89, R89, R8.reuse, 0x1, P1 ;  /* 0x0000000859597211 */ /* 0x080fe400008f0eff */
[-C--:B------:R-:W-:Y:S02]  /*4320*/  LEA.HI.X.SX32 R91, R91, R8.reuse, 0x1, P2 ;  /* 0x000000085b5b7211 */ /* 0x080fe400010f0eff */
[----:B------:R-:W-:Y:S02]  /*4330*/  LEA.HI.X.SX32 R93, R93, R8, 0x1, P3 ;  /* 0x000000085d5d7211 */ /* 0x000fe400018f0eff */
[----:B------:R-:W-:-:S02]  /*4340*/  LEA R94, P0, R95, R180, 0x1 ;  /* 0x000000b45f5e7211 */ /* 0x000fc400078008ff */
[-C--:B------:R-:W-:Y:S02]  /*4350*/  LEA R96, P1, R97, R180.reuse, 0x1 ;  /* 0x000000b461607211 */ /* 0x080fe400078208ff */
[-C--:B------:R-:W-:Y:S02]  /*4360*/  LEA R98, P2, R99, R180.reuse, 0x1 ;  /* 0x000000b463627211 */ /* 0x080fe400078408ff */
        /* <DEDUP_REMOVED lines=77> */
[CC--:B------:R-:W-:Y:S02]  /*4840*/  LEA R174, P0, R68.reuse, R180.reuse, 0x1 ;  /* 0x000000b444ae7211 */ /* 0x0c0fe400078008ff */
[-C--:B------:R-:W-:Y:S02]  /*4850*/  LEA R176, P1, R177, R180.reuse, 0x1 ;  /* 0x000000b4b1b07211 */ /* 0x080fe400078208ff */
[-C--:B------:R-:W-:Y:S02]  /*4860*/  LEA R178, P2, R179, R180.reuse, 0x1 ;  /* 0x000000b4b3b27211 */ /* 0x080fe400078408ff */
[----:B------:R-:W-:Y:S01]  /*4870*/  LEA R180, P3, R181, R180, 0x1 ;  /* 0x000000b4b5b47211 */ /* 0x000fe200078608ff */
[----:B---3--:R0:W-:Y:S01]  /*4880*/  STS.U16 [R223+UR9+0x60000], R237 ;  /* 0x060000eddf007988 */ /* 0x0081e20008000409 */
[----:B------:R-:W-:-:S02]  /*4890*/  LEA.HI.X.SX32 R175, R68, R8, 0x1, P0 ;  /* 0x0000000844af7211 */ /* 0x000fc400000f0eff */
[-C--:B------:R-:W-:Y:S02]  /*48a0*/  LEA.HI.X.SX32 R177, R177, R8.reuse, 0x1, P1 ;  /* 0x00000008b1b17211 */ /* 0x080fe400008f0eff */
[-C--:B------:R-:W-:Y:S02]  /*48b0*/  LEA.HI.X.SX32 R179, R179, R8.reuse, 0x1, P2 ;  /* 0x00000008b3b37211 */ /* 0x080fe400010f0eff */
[----:B------:R-:W-:Y:S01]  /*48c0*/  LEA.HI.X.SX32 R181, R181, R8, 0x1, P3 ;  /* 0x00000008b5b57211 */ /* 0x000fe200018f0eff */
[----:B--2---:R1:W-:Y:S04]  /*48d0*/  STS.U16 [R223+UR9+0x60400], R238 ;  /* 0x060400eedf007988 */ /* 0x0043e80008000409 */
[----:B------:R-:W2:Y:S04]  /*48e0*/  LDL.LU R8, [R1+0xc] ;  /* 0x00000c0001087983 */ /* 0x000ea80000300800 */
[----:B0-----:R-:W3:Y:S04]  /*48f0*/  LDL.LU R237, [R1+0x2c38] ;  /* 0x002c380001ed7983 */ /* 0x001ee80000300800 */
[----:B-1----:R-:W3:Y:S04]  /*4900*/  LDL.LU R238, [R1+0x2c34] ;  /* 0x002c340001ee7983 */ /* 0x002ee80000300800 */
[----:B------:R0:W-:Y:S04]  /*4910*/  STS.U16 [R223+UR9+0x60800], R239 ;  /* 0x060800efdf007988 */ /* 0x0001e80008000409 */
[----:B------:R1:W-:Y:S04]  /*4920*/  STS.U16 [R223+UR9+0x60c00], R240 ;  /* 0x060c00f0df007988 */ /* 0x0003e80008000409 */
[----:B------:R1:W-:Y:S04]  /*4930*/  STS.U16 [R223+UR9+0x61000], R241 ;  /* 0x061000f1df007988 */ /* 0x0003e80008000409 */
[----:B0-----:R-:W3:Y:S04]  /*4940*/  LDL.LU R239, [R1+0x2c30] ;  /* 0x002c300001ef7983 */ /* 0x001ee80000300800 */
[----:B-1----:R-:W3:Y:S04]  /*4950*/  LDL.LU R240, [R1+0x2c2c] ;  /* 0x002c2c0001f07983 */ /* 0x002ee80000300800 */
[----:B------:R-:W3:Y:S04]  /*4960*/  LDL.LU R241, [R1+0x2c28] ;  /* 0x002c280001f17983 */ /* 0x000ee80000300800 */
        /* <DEDUP_REMOVED lines=11> */
[----:B----4-:R-:W4:Y:S04]  /*4a20*/  LDL.LU R247, [R1+0x2c10] ;  /* 0x002c100001f77983 */ /* 0x010f280000300800 */
[----:B------:R0:W-:Y:S04]  /*4a30*/  STS.U16 [R223+UR9+0x62c00], R248 ;  /* 0x062c00f8df007988 */ /* 0x0001e80008000409 */
[----:B------:R1:W-:Y:S04]  /*4a40*/  STS.U16 [R223+UR9+0x63000], R249 ;  /* 0x063000f9df007988 */ /* 0x0003e80008000409 */
[----:B------:R1:W-:Y:S04]  /*4a50*/  STS.U16 [R223+UR9+0x63400], R250 ;  /* 0x063400fadf007988 */ /* 0x0003e80008000409 */
[----:B0-----:R-:W4:Y:S04]  /*4a60*/  LDL.LU R248, [R1+0x2c0c] ;  /* 0x002c0c0001f87983 */ /* 0x001f280000300800 */
[----:B-1----:R-:W4:Y:S04]  /*4a70*/  LDL.LU R249, [R1+0x2c08] ;  /* 0x002c080001f97983 */ /* 0x002f280000300800 */
[----:B------:R-:W4:Y:S04]  /*4a80*/  LDL.LU R250, [R1+0x2c04] ;  /* 0x002c040001fa7983 */ /* 0x000f280000300800 */
        /* <DEDUP_REMOVED lines=8> */
[----:B0-----:R-:W4:Y:S04]  /*4b10*/  LDL.LU R0, [R1+0x2bf4] ;  /* 0x002bf40001007983 */ /* 0x001f280000300800 */
[----:B-1----:R-:W4:Y:S04]  /*4b20*/  LDL R198, [R1+0x104] ;  /* 0x0001040001c67983 */ /* 0x002f280000100800 */
[----:B------:R-:W-:Y:S04]  /*4b30*/  STS.U16 [R223+UR9+0x66400], R235 ;  /* 0x066400ebdf007988 */ /* 0x000fe80008000409 */
        /* <DEDUP_REMOVED lines=10> */
[----:B--2---:R0:W-:Y:S04]  /*4be0*/  STS.U16 [R223+UR9+0x64800], R8 ;  /* 0x06480008df007988 */ /* 0x0041e80008000409 */
[----:B0-----:R-:W2:Y:S04]  /*4bf0*/  LDL.LU R8, [R1+0x14] ;  /* 0x0000140001087983 */ /* 0x001ea80000300800 */
[----:B---3--:R-:W-:Y:S04]  /*4c00*/  STS.U16 [R223+UR9+0x66000], R238 ;  /* 0x066000eedf007988 */ /* 0x008fe80008000409 */
[----:B------:R-:W-:Y:S04]  /*4c10*/  STS.U16 [R223+UR9+0x65c00], R241 ;  /* 0x065c00f1df007988 */ /* 0x000fe80008000409 */
[----:B------:R-:W-:Y:S04]  /*4c20*/  STS.U16 [R223+UR9+0x65800], R244 ;  /* 0x065800f4df007988 */ /* 0x000fe80008000409 */
[----:B----4-:R-:W-:Y:S04]  /*4c30*/  STS.U16 [R223+UR9+0x65400], R247 ;  /* 0x065400f7df007988 */ /* 0x010fe80008000409 */
[----:B------:R0:W-:Y:S04]  /*4c40*/  STS.U16 [R223+UR9+0x65000], R250 ;  /* 0x065000fadf007988 */ /* 0x0001e80008000409 */
[----:B0-----:R-:W3:Y:S04]  /*4c50*/  LDL.LU R250, [R1+0x20] ;  /* 0x0000200001fa7983 */ /* 0x001ee80000300800 */
[----:B------:R-:W4:Y:S04]  /*4c60*/  LDL.LU R247, [R1+0x2c] ;  /* 0x00002c0001f77983 */ /* 0x000f280000300800 */
        /* <DEDUP_REMOVED lines=14> */
[----:B------:R0:W-:Y:S04]  /*4d50*/  STS.U16 [R223+UR9+0x67400], R3 ;  /* 0x06740003df007988 */ /* 0x0001e80008000409 */
[----:B------:R-:W-:Y:S01]  /*4d60*/  STS.U16 [R223+UR9+0x67000], R226 ;  /* 0x067000e2df007988 */ /* 0x000fe20008000409 */
[----:B0-----:R-:W-:-:S03]  /*4d70*/  LOP3.LUT R3, R223, 0x20, RZ, 0x3c, !PT ;  /* 0x00000020df037812 */ /* 0x001fc600078e3cff */
        /* <DEDUP_REMOVED lines=26> */
[----:B------:R0:W-:Y:S04]  /*4f20*/  STS.U16 [R3+UR9+0x64900], R0 ;  /* 0x0649000003007988 */ /* 0x0001e80008000409 */
[----:B0-----:R-:W4:Y:S04]  /*4f30*/  LDL.LU R0, [R1+0x2bf0] ;  /* 0x002bf00001007983 */ /* 0x001f280000300800 */
[----:B--2---:R-:W-:Y:S04]  /*4f40*/  STS.U16 [R3+UR9+0x64500], R8 ;  /* 0x0645000803007988 */ /* 0x004fe80008000409 */
[----:B---3--:R-:W-:Y:S04]  /*4f50*/  STS.U16 [R3+UR9+0x64100], R250 ;  /* 0x064100fa03007988 */ /* 0x008fe80008000409 */
[----:B----4-:R-:W-:Y:S04]  /*4f60*/  STS.U16 [R3+UR9+0x63d00], R247 ;  /* 0x063d00f703007988 */ /* 0x010fe80008000409 */
        /* <DEDUP_REMOVED lines=13> */
[----:B0-----:R-:W2:Y:S04]  /*5040*/  LDL.LU R6, [R1+0xf4] ;  /* 0x0000f40001067983 */ /* 0x001ea80000300800 */
[----:B------:R-:W3:Y:S04]  /*5050*/  LDL.LU R11, [R1+0xdc] ;  /* 0x0000dc00010b7983 */ /* 0x000ee80000300800 */
[----:B------:R-:W4:Y:S04]  /*5060*/  LDL.LU R9, [R1+0xcc] ;  /* 0x0000cc0001097983 */ /* 0x000f280000300800 */
[----:B------:R-:W2:Y:S04]  /*5070*/  LDL.LU R7, [R1+0xbc] ;  /* 0x0000bc0001077983 */ /* 0x000ea80000300800 */
[----:B------:R-:W2:Y:S04]  /*5080*/  LDL.LU R5, [R1+0xac] ;  /* 0x0000ac0001057983 */ /* 0x000ea80000300800 */
[----:B------:R-:W2:Y:S04]  /*5090*/  LDL.LU R12, [R1+0x9c] ;  /* 0x00009c00010c7983 */ /* 0x000ea80000300800 */
[----:B------:R-:W2:Y:S04]  /*50a0*/  LDL.LU R10, [R1+0x8c] ;  /* 0x00008c00010a7983 */ /* 0x000ea80000300800 */
[----:B------:R-:W2:Y:S04]  /*50b0*/  LDL.LU R229, [R1+0x7c] ;  /* 0x00007c0001e57983 */ /* 0x000ea80000300800 */
[----:B------:R-:W2:Y:S04]  /*50c0*/  LDL.LU R232, [R1+0x70] ;  /* 0x0000700001e87983 */ /* 0x000ea80000300800 */
[----:B------:R-:W2:Y:S04]  /*50d0*/  LDL.LU R235, [R1+0x64] ;  /* 0x0000640001eb7983 */ /* 0x000ea80000300800 */
[----:B------:R-:W2:Y:S04]  /*50e0*/  LDL.LU R238, [R1+0x58] ;  /* 0x0000580001ee7983 */ /* 0x000ea80000300800 */
[----:B------:R-:W3:Y:S04]  /*50f0*/  LDL.LU R241, [R1+0x4c] ;  /* 0x00004c0001f17983 */ /* 0x000ee80000300800 */
        /* <DEDUP_REMOVED lines=20> */
[----:B------:R-:W-:Y:S04]  /*5240*/  STS.U16 [R3+UR9+0x68100], R25 ;  /* 0x0681001903007988 */ /* 0x000fe80008000409 */
[----:B------:R-:W-:Y:S04]  /*5250*/  STS.U16 [R3+UR9+0x68500], R24 ;  /* 0x0685001803007988 */ /* 0x000fe80008000409 */
[----:B------:R1:W-:Y:S04]  /*5260*/  STS.U16 [R3+UR9+0x68900], R23 ;  /* 0x0689001703007988 */ /* 0x0003e80008000409 */
        /* <DEDUP_REMOVED lines=28> */
[----:B------:R-:W-:Y:S01]  /*5430*/  STS.U16 [R3+UR9+0x6fd00], R208 ;  /* 0x06fd00d003007988 */ /* 0x000fe20008000409 */
[----:B------:R-:W-:Y:S01]  /*5440*/  LOP3.LUT R223, R223, 0x60, RZ, 0x3c, !PT ;  /* 0x00000060dfdf7812 */ /* 0x000fe200078e3cff */
[----:B0-----:R-:W0:Y:S02]  /*5450*/  LDC.64 R26, c[0x0][0x3c0] ;  /* 0x0000f000ff1a7b82 */ /* 0x001e240000000a00 */
[----:B------:R-:W4:Y:S04]  /*5460*/  LDL.LU R252, [R1+0x100] ;  /* 0x0001000001fc7983 */ /* 0x000f280000300800 */
[----:B------:R1:W-:Y:S01]  /*5470*/  STS.U16 [R4+UR9+0x64600], R0 ;  /* 0x0646000004007988 */ /* 0x0003e20008000409 */
[----:B------:R-:W-:Y:S01]  /*5480*/  UMOV UR12, 0x1 ;  /* 0x00000001000c7882 */ /* 0x000fe20000000000 */
[----:B-1----:R-:W1:Y:S02]  /*5490*/  LDC R23, c[0x0][0x3c4] ;  /* 0x0000f100ff177b82 */ /* 0x002e640000000800 */
[----:B------:R0:W-:Y:S04]  /*54a0*/  STS.U16 [R4+UR9+0x64a00], R2 ;  /* 0x064a000204007988 */ /* 0x0001e80008000409 */
[----:B------:R-:W4:Y:S02]  /*54b0*/  LDL.LU R0, [R1+0x2bec] ;  /* 0x002bec0001007983 */ /* 0x000f240000300800 */
[----:B------:R-:W1:Y:S02]  /*54c0*/  LDC R25, c[0x0][0x3c4] ;  /* 0x0000f100ff197b82 */ /* 0x000e640000000800 */
[----:B0-----:R-:W4:Y:S01]  /*54d0*/  LDL.LU R2, [R1+0x2be8] ;  /* 0x002be80001027983 */ /* 0x001f220000300800 */
[----:B------:R-:W-:-:S02]  /*54e0*/  PRMT R21, RZ, 0x7610, R21 ;  /* 0x00007610ff157816 */ /* 0x000fc40000000015 */
[----:B------:R-:W-:Y:S02]  /*54f0*/  PRMT R28, RZ, 0x7610, R28 ;  /* 0x00007610ff1c7816 */ /* 0x000fe4000000001c */
[----:B------:R-:W-:Y:S02]  /*5500*/  PRMT R29, RZ, 0x7610, R29 ;  /* 0x00007610ff1d7816 */ /* 0x000fe4000000001d */
[----:B------:R-:W-:Y:S02]  /*5510*/  PRMT R31, RZ, 0x7610, R31 ;  /* 0x00007610ff1f7816 */ /* 0x000fe4000000001f */
[----:B------:R-:W-:Y:S02]  /*5520*/  PRMT R34, RZ, 0x7610, R34 ;  /* 0x00007610ff227816 */ /* 0x000fe40000000022 */
[----:B------:R-:W-:Y:S02]  /*5530*/  PRMT R37, RZ, 0x7610, R37 ;  /* 0x00007610ff257816 */ /* 0x000fe40000000025 */
        /* <DEDUP_REMOVED lines=13> */
[----:B------:R-:W-:Y:S01]  /*5610*/  PRMT R69, RZ, 0x7610, R69 ;  /* 0x00007610ff457816 */ /* 0x000fe20000000045 */
[----:B------:R-:W0:Y:S01]  /*5620*/  S2R R198, SR_TID.X ;  /* 0x0000000000c67919 */ /* 0x000e220000002100 */
[----:B------:R-:W-:Y:S01]  /*5630*/  PRMT R32, RZ, 0x7610, R32 ;  /* 0x00007610ff207816 */ /* 0x000fe20000000020 */
[----:B------:R-:W0:Y:S01]  /*5640*/  LDC R234, c[0x0][0x3c4] ;  /* 0x0000f100ffea7b82 */ /* 0x000e220000000800 */
[----:B------:R-:W-:Y:S02]  /*5650*/  PRMT R35, RZ, 0x7610, R35 ;  /* 0x00007610ff237816 */ /* 0x000fe40000000023 */
[----:B------:R-:W-:Y:S02]  /*5660*/  PRMT R38, RZ, 0x7610, R38 ;  /* 0x00007610ff267816 */ /* 0x000fe40000000026 */
[----:B------:R-:W-:Y:S02]  /*5670*/  PRMT R41, RZ, 0x7610, R41 ;  /* 0x00007610ff297816 */ /* 0x000fe40000000029 */
[----:B------:R-:W-:Y:S01]  /*5680*/  PRMT R44, RZ, 0x7610, R44 ;  /* 0x00007610ff2c7816 */ /* 0x000fe2000000002c */
[----:B------:R-:W0:Y:S01]  /*5690*/  LDC R231, c[0x0][0x3c4] ;  /* 0x0000f100ffe77b82 */ /* 0x000e220000000800 */
[----:B------:R-:W-:-:S02]  /*56a0*/  PRMT R47, RZ, 0x7610, R47 ;  /* 0x00007610ff2f7816 */ /* 0x000fc4000000002f */
[----:B------:R-:W-:Y:S02]  /*56b0*/  PRMT R50, RZ, 0x7610, R50 ;  /* 0x00007610ff327816 */ /* 0x000fe40000000032 */
[----:B------:R-:W-:Y:S02]  /*56c0*/  PRMT R53, RZ, 0x7610, R53 ;  /* 0x00007610ff357816 */ /* 0x000fe40000000035 */
[----:B------:R-:W-:Y:S01]  /*56d0*/  PRMT R56, RZ, 0x7610, R56 ;  /* 0x00007610ff387816 */ /* 0x000fe20000000038 */
[----:B------:R-:W0:Y:S01]  /*56e0*/  LDC R228, c[0x0][0x3c4] ;  /* 0x0000f100ffe47b82 */ /* 0x000e220000000800 */
[----:B------:R-:W-:Y:S02]  /*56f0*/  PRMT R59, RZ, 0x7610, R59 ;  /* 0x00007610ff3b7816 */ /* 0x000fe4000000003b */
[----:B------:R-:W-:Y:S02]  /*5700*/  PRMT R62, RZ, 0x7610, R62 ;  /* 0x00007610ff3e7816 */ /* 0x000fe4000000003e */
[----:B------:R-:W-:-:S02]  /*5710*/  PRMT R182, RZ, 0x7610, R182 ;  /* 0x00007610ffb67816 */ /* 0x000fc400000000b6 */
[----:B------:R-:W-:Y:S01]  /*5720*/  PRMT R183, RZ, 0x7610, R183 ;  /* 0x00007610ffb77816 */ /* 0x000fe200000000b7 */
[----:B------:R-:W0:Y:S01]  /*5730*/  LDC R197, c[0x0][0x3c4] ;  /* 0x0000f100ffc57b82 */ /* 0x000e220000000800 */
[----:B--2---:R2:W-:Y:S04]  /*5740*/  STS.U16 [R4+UR9+0x62e00], R238 ;  /* 0x062e00ee04007988 */ /* 0x0045e80008000409 */
[----:B---3--:R3:W-:Y:S01]  /*5750*/  STS.U16 [R4+UR9+0x63200], R241 ;  /* 0x063200f104007988 */ /* 0x0087e20008000409 */
[----:B------:R-:W-:Y:S02]  /*5760*/  PRMT R184, RZ, 0x7610, R184 ;  /* 0x00007610ffb87816 */ /* 0x000fe400000000b8 */
[----:B------:R-:W-:Y:S01]  /*5770*/  PRMT R185, RZ, 0x7610, R185 ;  /* 0x00007610ffb97816 */ /* 0x000fe200000000b9 */
[----:B----4-:R4:W-:Y:S01]  /*5780*/  STS.U16 [R4+UR9+0x63600], R244 ;  /* 0x063600f404007988 */ /* 0x0109e20008000409 */
[----:B------:R-:W-:Y:S01]  /*5790*/  PRMT R186, RZ, 0x7610, R186 ;  /* 0x00007610ffba7816 */ /* 0x000fe200000000ba */
[----:B------:R-:W0:Y:S02]  /*57a0*/  LDC R196, c[0x0][0x3c4] ;  /* 0x0000f100ffc47b82 */ /* 0x000e240000000800 */
[----:B--2---:R-:W2:Y:S04]  /*57b0*/  LDL.LU R238, [R1+0xfc] ;  /* 0x0000fc0001ee7983 */ /* 0x004ea80000300800 */
[----:B---3--:R-:W3:Y:S01]  /*57c0*/  LDL.LU R241, [R1+0xe8] ;  /* 0x0000e80001f17983 */ /* 0x008ee20000300800 */
[----:B------:R-:W-:Y:S01]  /*57d0*/  PRMT R187, RZ, 0x7610, R187 ;  /* 0x00007610ffbb7816 */ /* 0x000fe200000000bb */
[----:B------:R-:W0:Y:S02]  /*57e0*/  LDC R246, c[0x0][0x3c4] ;  /* 0x0000f100fff67b82 */ /* 0x000e240000000800 */
[----:B------:R1:W-:Y:S04]  /*57f0*/  STS.U16 [R4+UR9+0x63a00], R247 ;  /* 0x063a00f704007988 */ /* 0x0003e80008000409 */
[----:B----4-:R-:W4:Y:S01]  /*5800*/  LDL.LU R244, [R1+0xd8] ;  /* 0x0000d80001f47983 */ /* 0x010f220000300800 */
[----:B------:R-:W-:Y:S01]  /*5810*/  PRMT R188, RZ, 0x7610, R188 ;  /* 0x00007610ffbc7816 */ /* 0x000fe200000000bc */
[----:B------:R-:W0:Y:S02]  /*5820*/  LDC R237, c[0x0][0x3c4] ;  /* 0x0000f100ffed7b82 */ /* 0x000e240000000800 */
[----:B------:R1:W-:Y:S04]  /*5830*/  STS.U16 [R4+UR9+0x63e00], R250 ;  /* 0x063e00fa04007988 */ /* 0x0003e80008000409 */
[----:B-1----:R-:W4:Y:S01]  /*5840*/  LDL.LU R247, [R1+0xc8] ;  /* 0x0000c80001f77983 */ /* 0x002f220000300800 */
[----:B------:R-:W-:Y:S01]  /*5850*/  PRMT R189, RZ, 0x7610, R189 ;  /* 0x00007610ffbd7816 */ /* 0x000fe200000000bd */
[----:B------:R-:W1:Y:S02]  /*5860*/  LDC R240, c[0x0][0x3c4] ;  /* 0x0000f100fff07b82 */ /* 0x000e640000000800 */
[----:B------:R0:W-:Y:S04]  /*5870*/  STS.U16 [R4+UR9+0x64200], R8 ;  /* 0x0642000804007988 */ /* 0x0001e80008000409 */
[----:B------:R-:W4:Y:S01]  /*5880*/  LDL.LU R250, [R1+0xb8] ;  /* 0x0000b80001fa7983 */ /* 0x000f220000300800 */
[----:B------:R-:W-:Y:S01]  /*5890*/  PRMT R190, RZ, 0x7610, R190 ;  /* 0x00007610ffbe7816 */ /* 0x000fe200000000be */
[----:B------:R-:W1:Y:S02]  /*58a0*/  LDC R243, c[0x0][0x3c4] ;  /* 0x0000f100fff37b82 */ /* 0x000e640000000800 */
[----:B0-----:R-:W4:Y:S04]  /*58b0*/  LDL.LU R8, [R1+0xa8] ;  /* 0x0000a80001087983 */ /* 0x001f280000300800 */
[----:B------:R-:W-:Y:S01]  /*58c0*/  STS.U16 [R4+UR9+0x60600], R6 ;  /* 0x0606000604007988 */ /* 0x000fe20008000409 */
[----:B------:R-:W-:Y:S01]  /*58d0*/  PRMT R191, RZ, 0x7610, R191 ;  /* 0x00007610ffbf7816 */ /* 0x000fe200000000bf */
[----:B------:R-:W0:Y:S02]  /*58e0*/  LDC R249, c[0x0][0x3c4] ;  /* 0x0000f100fff97b82 */ /* 0x000e240000000800 */
[----:B------:R-:W-:Y:S04]  /*58f0*/  STS.U16 [R4+UR9+0x60a00], R11 ;  /* 0x060a000b04007988 */ /* 0x000fe80008000409 */
[----:B------:R1:W-:Y:S04]  /*5900*/  STS.U16 [R4+UR9+0x60e00], R9 ;  /* 0x060e000904007988 */ /* 0x0003e80008000409 */
[----:B------:R1:W-:Y:S04]  /*5910*/  STS.U16 [R4+UR9+0x61200], R7 ;  /* 0x0612000704007988 */ /* 0x0003e80008000409 */
[----:B------:R1:W-:Y:S02]  /*5920*/  STS.U16 [R4+UR9+0x61600], R5 ;  /* 0x0616000504007988 */ /* 0x0003e40008000409 */
[----:B-1----:R-:W1:Y:S02]  /*5930*/  LDC R9, c[0x0][0x3c8] ;  /* 0x0000f200ff097b82 */ /* 0x002e640000000800 */
[----:B------:R-:W-:Y:S04]  /*5940*/  STS.U16 [R4+UR9+0x61a00], R12 ;  /* 0x061a000c04007988 */ /* 0x000fe80008000409 */
[----:B------:R0:W-:Y:S02]  /*5950*/  STS.U16 [R4+UR9+0x61e00], R10 ;  /* 0x061e000a04007988 */ /* 0x0001e40008000409 */
[----:B------:R-:W1:Y:S02]  /*5960*/  LDC.64 R6, c[0x0][0x388] ;  /* 0x0000e200ff067b82 */ /* 0x000e640000000a00 */
[----:B------:R-:W-:Y:S04]  /*5970*/  STS.U16 [R4+UR9+0x62200], R229 ;  /* 0x062200e504007988 */ /* 0x000fe80008000409 */
[----:B------:R-:W-:Y:S02]  /*5980*/  STS.U16 [R4+UR9+0x62600], R232 ;  /* 0x062600e804007988 */ /* 0x000fe40008000409 */
[----:B------:R-:W1:Y:S02]  /*5990*/  LDC R5, c[0x0][0x3c8] ;  /* 0x0000f200ff057b82 */ /* 0x000e640000000800 */
[----:B------:R-:W-:Y:S04]  /*59a0*/  STS.U16 [R4+UR9+0x62a00], R235 ;  /* 0x062a00eb04007988 */ /* 0x000fe80008000409 */
[----:B------:R-:W-:Y:S02]  /*59b0*/  STS.U16 [R4+UR9+0x64e00], R251 ;  /* 0x064e00fb04007988 */ /* 0x000fe40008000409 */
[----:B0-----:R-:W0:Y:S02]  /*59c0*/  LDC R10, c[0x0][0x3c8] ;  /* 0x0000f200ff0a7b82 */ /* 0x001e240000000800 */
[----:B------:R-:W-:Y:S04]  /*59d0*/  STS.U16 [R4+UR9+0x65200], R248 ;  /* 0x065200f804007988 */ /* 0x000fe80008000409 */
[----:B------:R-:W-:Y:S04]  /*59e0*/  STS.U16 [R4+UR9+0x65600], R245 ;  /* 0x065600f504007988 */ /* 0x000fe80008000409 */
        /* <DEDUP_REMOVED lines=43> */
[----:B------:R-:W-:Y:S01]  /*5ca0*/  SHF.L.U32 R27, R27, 0x1, RZ ;  /* 0x000000011b1b7819 */ /* 0x000fe200000006ff */
[----:B0-----:R-:W0:Y:S02]  /*5cb0*/  LDC R236, c[0x0][0x3c4] ;  /* 0x0000f100ffec7b82 */ /* 0x001e240000000800 */
[----:B------:R1:W-:Y:S04]  /*5cc0*/  STS.U16 [R223+UR9+0x61b00], R2 ;  /* 0x061b0002df007988 */ /* 0x0003e80008000409 */
[----:B------:R1:W-:Y:S01]  /*5cd0*/  STS.U16 [R223+UR9+0x61f00], R0 ;  /* 0x061f0000df007988 */ /* 0x0003e20008000409 */
[----:B------:R-:W-:Y:S01]  /*5ce0*/  PRMT R15, RZ, 0x7610, R15 ;  /* 0x00007610ff0f7816 */ /* 0x000fe2000000000f */
[----:B------:R-:W0:Y:S02]  /*5cf0*/  LDC R245, c[0x0][0x3c4] ;  /* 0x0000f100fff57b82 */ /* 0x000e240000000800 */
[----:B-1----:R-:W4:Y:S04]  /*5d00*/  LDL.LU R2, [R1+0x2be4] ;  /* 0x002be40001027983 */ /* 0x002f280000300800 */
[----:B------:R-:W4:Y:S01]  /*5d10*/  LDL.LU R0, [R1+0x2be0] ;  /* 0x002be00001007983 */ /* 0x000f220000300800 */
[----:B------:R-:W-:Y:S01]  /*5d20*/  PRMT R16, RZ, 0x7610, R16 ;  /* 0x00007610ff107816 */ /* 0x000fe20000000010 */
[----:B------:R-:W1:Y:S01]  /*5d30*/  LDC R235, c[0x0][0x3c4] ;  /* 0x0000f100ffeb7b82 */ /* 0x000e620000000800 */
        /* <DEDUP_REMOVED lines=10> */
[----:B--2---:R-:W-:Y:S01]  /*5de0*/  STS.U16 [R223+UR9+0x60300], R238 ;  /* 0x060300eedf007988 */ /* 0x004fe20008000409 */
[----:B------:R-:W-:-:S06]  /*5df0*/  PRMT R42, RZ, 0x7610, R42 ;  /* 0x00007610ff2a7816 */ /* 0x000fcc000000002a */
[----:B------:R-:W2:Y:S01]  /*5e00*/  LDC R232, c[0x0][0x3c4] ;  /* 0x0000f100ffe87b82 */ /* 0x000ea20000000800 */
[----:B---3--:R-:W-:Y:S01]  /*5e10*/  STS.U16 [R223+UR9+0x60700], R241 ;  /* 0x060700f1df007988 */ /* 0x008fe20008000409 */
[----:B------:R-:W-:Y:S02]  /*5e20*/  PRMT R45, RZ, 0x7610, R45 ;  /* 0x00007610ff2d7816 */ /* 0x000fe4000000002d */
[----:B------:R-:W-:Y:S02]  /*5e30*/  PRMT R48, RZ, 0x7610, R48 ;  /* 0x00007610ff307816 */ /* 0x000fe40000000030 */
[----:B------:R-:W-:Y:S02]  /*5e40*/  PRMT R51, RZ, 0x7610, R51 ;  /* 0x00007610ff337816 */ /* 0x000fe40000000033 */
[----:B------:R-:W3:Y:S01]  /*5e50*/  LDC R230, c[0x0][0x3c4] ;  /* 0x0000f100ffe67b82 */ /* 0x000ee20000000800 */
[----:B----4-:R-:W-:Y:S01]  /*5e60*/  STS.U16 [R223+UR9+0x60b00], R244 ;  /* 0x060b00f4df007988 */ /* 0x010fe20008000409 */
[----:B------:R-:W-:-:S02]  /*5e70*/  PRMT R54, RZ, 0x7610, R54 ;  /* 0x00007610ff367816 */ /* 0x000fc40000000036 */
[----:B------:R-:W-:Y:S02]  /*5e80*/  PRMT R57, RZ, 0x7610, R57 ;  /* 0x00007610ff397816 */ /* 0x000fe40000000039 */
[----:B------:R-:W-:Y:S02]  /*5e90*/  PRMT R60, RZ, 0x7610, R60 ;  /* 0x00007610ff3c7816 */ /* 0x000fe4000000003c */
[----:B------:R-:W4:Y:S01]  /*5ea0*/  LDC R229, c[0x0][0x3c4] ;  /* 0x0000f100ffe57b82 */ /* 0x000f220000000800 */
[----:B------:R-:W-:Y:S01]  /*5eb0*/  STS.U16 [R223+UR9+0x60f00], R247 ;  /* 0x060f00f7df007988 */ /* 0x000fe20008000409 */
[----:B------:R-:W-:Y:S02]  /*5ec0*/  PRMT R63, RZ, 0x7610, R63 ;  /* 0x00007610ff3f7816 */ /* 0x000fe4000000003f */
[----:B------:R-:W-:Y:S02]  /*5ed0*/  LOP3.LUT R198, R198, 0x3f, RZ, 0xc0, !PT ;  /* 0x0000003fc6c67812 */ /* 0x000fe400078ec0ff */
[----:B------:R-:W-:-:S02]  /*5ee0*/  PRMT R192, RZ, 0x7610, R192 ;  /* 0x00007610ffc07816 */ /* 0x000fc400000000c0 */
[----:B------:R-:W-:Y:S01]  /*5ef0*/  PRMT R194, RZ, 0x7610, R194 ;  /* 0x00007610ffc27816 */ /* 0x000fe200000000c2 */
[----:B------:R-:W-:Y:S01]  /*5f00*/  STS.U16 [R223+UR9+0x61300], R250 ;  /* 0x061300fadf007988 */ /* 0x000fe20008000409 */
[----:B------:R-:W-:Y:S02]  /*5f10*/  PRMT R193, RZ, 0x7610, R193 ;  /* 0x00007610ffc17816 */ /* 0x000fe400000000c1 */
[----:B------:R-:W-:Y:S02]  /*5f20*/  PRMT R195, RZ, 0x7610, R195 ;  /* 0x00007610ffc37816 */ /* 0x000fe400000000c3 */
[----:B------:R-:W-:Y:S01]  /*5f30*/  PRMT R199, RZ, 0x7610, R199 ;  /* 0x00007610ffc77816 */ /* 0x000fe200000000c7 */
[----:B------:R0:W-:Y:S01]  /*5f40*/  STS.U16 [R223+UR9+0x61700], R8 ;  /* 0x06170008df007988 */ /* 0x0001e20008000409 */
[----:B------:R-:W-:Y:S02]  /*5f50*/  PRMT R208, RZ, 0x7610, R208 ;  /* 0x00007610ffd07816 */ /* 0x000fe400000000d0 */
[----:B------:R-:W-:Y:S01]  /*5f60*/  PRMT R225, RZ, 0x7610, R225 ;  /* 0x00007610ffe17816 */ /* 0x000fe200000000e1 */
[----:B------:R1:W3:Y:S01]  /*5f70*/  LDG.E.U16 R70, desc[UR10][R70.64] ;  /* 0x0000000a46467981 */ /* 0x0002e2000c1e1500 */
[----:B------:R-:W-:-:S02]  /*5f80*/  PRMT R209, RZ, 0x7610, R209 ;  /* 0x00007610ffd17816 */ /* 0x000fc400000000d1 */
[----:B------:R-:W-:Y:S01]  /*5f90*/  PRMT R226, RZ, 0x7610, R226 ;  /* 0x00007610ffe27816 */ /* 0x000fe200000000e2 */
[----:B------:R1:W3:Y:S01]  /*5fa0*/  LDG.E.U16 R72, desc[UR10][R72.64] ;  /* 0x0000000a48487981 */ /* 0x0002e2000c1e1500 */
[----:B------:R-:W-:Y:S01]  /*5fb0*/  PRMT R224, RZ, 0x7610, R224 ;  /* 0x00007610ffe07816 */ /* 0x000fe200000000e0 */
[----:B0-----:R-:W0:Y:S02]  /*5fc0*/  LDC R8, c[0x0][0x3f0] ;  /* 0x0000fc00ff087b82 */ /* 0x001e240000000800 */
[----:B------:R-:W3:Y:S04]  /*5fd0*/  LDG.E.U16 R74, desc[UR10][R74.64] ;  /* 0x0000000a4a4a7981 */ /* 0x000ee8000c1e1500 */
[----:B------:R-:W3:Y:S01]  /*5fe0*/  LDG.E.U16 R76, desc[UR10][R76.64] ;  /* 0x0000000a4c4c7981 */ /* 0x000ee2000c1e1500 */
[----:B------:R-:W-:Y:S01]  /*5ff0*/  PRMT R227, RZ, 0x7610, R227 ;  /* 0x00007610ffe37816 */ /* 0x000fe200000000e3 */
[----:B------:R-:W-:Y:S01]  /*6000*/  IMAD R234, R234, 0xa, RZ ;  /* 0x0000000aeaea7824 */ /* 0x000fe200078e02ff */
[----:B------:R-:W-:Y:S01]  /*6010*/  PRMT R14, RZ, 0x7610, R14 ;  /* 0x00007610ff0e7816 */ /* 0x000fe2000000000e */
[----:B------:R-:W3:Y:S01]  /*6020*/  LDG.E.U16 R78, desc[UR10][R78.64] ;  /* 0x0000000a4e4e7981 */ /* 0x000ee2000c1e1500 */
[----:B------:R-:W-:Y:S01]  /*6030*/  IMAD R231, R231, 0x12, RZ ;  /* 0x00000012e7e77824 */ /* 0x000fe200078e02ff */
[----:B------:R-:W0:Y:S02]  /*6040*/  LDC R239, c[0x0][0x3c4] ;  /* 0x0000f100ffef7b82 */ /* 0x000e240000000800 */
[----:B------:R-:W3:Y:S04]  /*6050*/  LDG.E.U16 R80, desc[UR10][R80.64] ;  /* 0x0000000a50507981 */ /* 0x000ee8000c1e1500 */
[----:B------:R-:W3:Y:S01]  /*6060*/  LDG.E.U16 R82, desc[UR10][R82.64] ;  /* 0x0000000a52527981 */ /* 0x000ee2000c1e1500 */
[----:B------:R-:W-:Y:S01]  /*6070*/  IMAD R228, R228, 0x1a, RZ ;  /* 0x0000001ae4e47824 */ /* 0x000fe200078e02ff */
[----:B------:R-:W0:Y:S02]  /*6080*/  LDC R242, c[0x0][0x3c4] ;  /* 0x0000f100fff27b82 */ /* 0x000e240000000800 */
[----:B------:R-:W3:Y:S04]  /*6090*/  LDG.E.U16 R84, desc[UR10][R84.64] ;  /* 0x0000000a54547981 */ /* 0x000ee8000c1e1500 */
[----:B------:R-:W3:Y:S01]  /*60a0*/  LDG.E.U16 R86, desc[UR10][R86.64] ;  /* 0x0000000a56567981 */ /* 0x000ee2000c1e1500 */
[----:B------:R-:W-:Y:S01]  /*60b0*/  IMAD.SHL.U32 R197, R197, 0x20, RZ ;  /* 0x00000020c5c57824 */ /* 0x000fe200078e00ff */
[----:B------:R-:W0:Y:S02]  /*60c0*/  LDC R252, c[0x0][0x3c4] ;  /* 0x0000f100fffc7b82 */ /* 0x000e240000000800 */
[----:B------:R-:W3:Y:S04]  /*60d0*/  LDG.E.U16 R88, desc[UR10][R88.64] ;  /* 0x0000000a58587981 */ /* 0x000ee8000c1e1500 */
[----:B------:R-:W3:Y:S01]  /*60e0*/  LDG.E.U16 R90, desc[UR10][R90.64] ;  /* 0x0000000a5a5a7981 */ /* 0x000ee2000c1e1500 */
[----:B------:R-:W-:Y:S01]  /*60f0*/  IMAD R196, R196, 0x21, RZ ;  /* 0x00000021c4c47824 */ /* 0x000fe200078e02ff */
[----:B------:R-:W0:Y:S02]  /*6100*/  LDC R248, c[0x0][0x3c4] ;  /* 0x0000f100fff87b82 */ /* 0x000e240000000800 */
[----:B------:R-:W3:Y:S04]  /*6110*/  LDG.E.U16 R92, desc[UR10][R92.64] ;  /* 0x0000000a5c5c7981 */ /* 0x000ee8000c1e1500 */
[----:B------:R-:W3:Y:S01]  /*6120*/  LDG.E.U16 R94, desc[UR10][R94.64] ;  /* 0x0000000a5e5e7981 */ /* 0x000ee2000c1e1500 */
[----:B------:R-:W-:-:S03]  /*6130*/  R2UR UR8, R0 ;  /* 0x00000000000872ca */ /* 0x000fc600000e0000 */
[----:B------:R-:W4:Y:S01]  /*6140*/  LDG.E.U16 R96, desc[UR10][R96.64] ;  /* 0x0000000a60607981 */ /* 0x000f22000c1e1500 */
[----:B------:R-:W-:Y:S02]  /*6150*/  PRMT R210, RZ, 0x7610, R210 ;  /* 0x00007610ffd27816 */ /* 0x000fe400000000d2 */
[----:B------:R-:W-:Y:S01]  /*6160*/  PRMT R211, RZ, 0x7610, R211 ;  /* 0x00007610ffd37816 */ /* 0x000fe200000000d3 */
[----:B------:R-:W4:Y:S01]  /*6170*/  LDG.E.U16 R98, desc[UR10][R98.64] ;  /* 0x0000000a62627981 */ /* 0x000f22000c1e1500 */
[----:B------:R-:W-:Y:S02]  /*6180*/  PRMT R212, RZ, 0x7610, R212 ;  /* 0x00007610ffd47816 */ /* 0x000fe400000000d4 */
[----:B------:R-:W-:Y:S01]  /*6190*/  PRMT R213, RZ, 0x7610, R213 ;  /* 0x00007610ffd57816 */ /* 0x000fe200000000d5 */
[----:B------:R-:W4:Y:S01]  /*61a0*/  LDG.E.U16 R100, desc[UR10][R100.64] ;  /* 0x0000000a64647981 */ /* 0x000f22000c1e1500 */
[----:B------:R-:W-:Y:S02]  /*61b0*/  PRMT R214, RZ, 0x7610, R214 ;  /* 0x00007610ffd67816 */ /* 0x000fe400000000d6 */
[----:B------:R-:W-:Y:S01]  /*61c0*/  PRMT R215, RZ, 0x7610, R215 ;  /* 0x00007610ffd77816 */ /* 0x000fe200000000d7 */
[----:B------:R-:W4:Y:S01]  /*61d0*/  LDG.E.U16 R102, desc[UR10][R102.64] ;  /* 0x0000000a66667981 */ /* 0x000f22000c1e1500 */
[----:B------:R-:W-:-:S02]  /*61e0*/  PRMT R216, RZ, 0x7610, R216 ;  /* 0x00007610ffd87816 */ /* 0x000fc400000000d8 */
        /* <DEDUP_REMOVED lines=9> */
[----:B------:R-:W-:Y:S01]  /*6280*/  SHF.L.U32 R236, R236, 0x3, RZ ;  /* 0x00000003ecec7819 */ /* 0x000fe200000006ff */
[----:B------:R-:W4:Y:S01]  /*6290*/  LDG.E.U16 R110, desc[UR10][R110.64] ;  /* 0x0000000a6e6e7981 */ /* 0x000f22000c1e1500 */
[----:B-1----:R-:W-:Y:S01]  /*62a0*/  IMAD R235, R235, 0x9, RZ ;  /* 0x00000009ebeb7824 */ /* 0x002fe200078e02ff */
[----:B------:R-:W-:Y:S01]  /*62b0*/  SHF.L.U32 R233, R233, 0x4, RZ ;  /* 0x00000004e9e97819 */ /* 0x000fe200000006ff */
[----:B--2---:R-:W-:Y:S01]  /*62c0*/  IMAD R232, R232, 0x11, RZ ;  /* 0x00000011e8e87824 */ /* 0x004fe200078e02ff */
[----:B------:R-:W2:Y:S01]  /*62d0*/  LDG.E.U16 R112, desc[UR10][R112.64] ;  /* 0x0000000a70707981 */ /* 0x000ea2000c1e1500 */
[----:B------:R-:W1:Y:S03]  /*62e0*/  LDC R244, c[0x0][0x3c4] ;  /* 0x0000f100fff47b82 */ /* 0x000e660000000800 */
[----:B------:R-:W2:Y:S04]  /*62f0*/  LDG.E.U16 R114, desc[UR10][R114.64] ;  /* 0x0000000a72727981 */ /* 0x000ea8000c1e1500 */
[----:B------:R-:W2:Y:S01]  /*6300*/  LDG.E.U16 R116, desc[UR10][R116.64] ;  /* 0x0000000a74747981 */ /* 0x000ea2000c1e1500 */
[----:B------:R-:W0:Y:S03]  /*6310*/  LDC R238, c[0x0][0x3c4] ;  /* 0x0000f100ffee7b82 */ /* 0x000e260000000800 */
[----:B------:R-:W2:Y:S04]  /*6320*/  LDG.E.U16 R118, desc[UR10][R118.64] ;  /* 0x0000000a76767981 */ /* 0x000ea8000c1e1500 */
[----:B------:R0:W2:Y:S01]  /*6330*/  LDG.E.U16 R120, desc[UR10][R120.64] ;  /* 0x0000000a78787981 */ /* 0x0000a2000c1e1500 */
[----:B------:R-:W0:Y:S03]  /*6340*/  LDC R241, c[0x0][0x3c4] ;  /* 0x0000f100fff17b82 */ /* 0x000e260000000800 */
[----:B------:R-:W2:Y:S04]  /*6350*/  LDG.E.U16 R122, desc[UR10][R122.64] ;  /* 0x0000000a7a7a7981 */ /* 0x000ea8000c1e1500 */
        /* <DEDUP_REMOVED lines=28> */
[----:B------:R-:W2:Y:S01]  /*6520*/  LDG.E.U16 R180, desc[UR10][R180.64] ;  /* 0x0000000ab4b47981 */ /* 0x000ea2000c1e1500 */
[----:B------:R-:W1:Y:S01]  /*6530*/  S2R R250, SR_TID.X ;  /* 0x0000000000fa7919 */ /* 0x000e620000002100 */
[----:B------:R-:W4:Y:S01]  /*6540*/  S2R R247, SR_CTAID.Y ;  /* 0x0000000000f77919 */ /* 0x000f220000002600 */
[----:B------:R-:W-:Y:S01]  /*6550*/  PRMT R71, RZ, 0x7610, R71 ;  /* 0x00007610ff477816 */ /* 0x000fe20000000047 */
[----:B---3--:R-:W-:Y:S01]  /*6560*/  IMAD R230, R230, 0x18, RZ ;  /* 0x00000018e6e67824 */ /* 0x008fe200078e02ff */
[----:B------:R-:W-:Y:S01]  /*6570*/  PRMT R73, RZ, 0x7610, R73 ;  /* 0x00007610ff497816 */ /* 0x000fe20000000049 */
[----:B0-----:R-:W0:Y:S01]  /*6580*/  LDC R121, c[0x0][0x3c4] ;  /* 0x0000f100ff797b82 */ /* 0x001e220000000800 */
[----:B------:R-:W-:-:S02]  /*6590*/  PRMT R75, RZ, 0x7610, R75 ;  /* 0x00007610ff4b7816 */ /* 0x000fc4000000004b */
[----:B------:R-:W-:Y:S02]  /*65a0*/  PRMT R77, RZ, 0x7610, R77 ;  /* 0x00007610ff4d7816 */ /* 0x000fe4000000004d */
[----:B------:R-:W-:Y:S02]  /*65b0*/  PRMT R79, RZ, 0x7610, R79 ;  /* 0x00007610ff4f7816 */ /* 0x000fe4000000004f */
[----:B------:R-:W-:Y:S01]  /*65c0*/  PRMT R81, RZ, 0x7610, R81 ;  /* 0x00007610ff517816 */ /* 0x000fe20000000051 */
[----:B----4-:R-:W-:Y:S01]  /*65d0*/  IMAD R229, R229, 0x19, RZ ;  /* 0x00000019e5e57824 */ /* 0x010fe200078e02ff */
[----:B------:R-:W-:Y:S01]  /*65e0*/  PRMT R83, RZ, 0x7610, R83 ;  /* 0x00007610ff537816 */ /* 0x000fe20000000053 */
[----:B------:R-:W3:Y:S01]  /*65f0*/  LDC R119, c[0x0][0x3c4] ;  /* 0x0000f100ff777b82 */ /* 0x000ee20000000800 */
[----:B------:R-:W-:Y:S02]  /*6600*/  PRMT R85, RZ, 0x7610, R85 ;  /* 0x00007610ff557816 */ /* 0x000fe40000000055 */
[----:B------:R-:W-:-:S02]  /*6610*/  PRMT R87, RZ, 0x7610, R87 ;  /* 0x00007610ff577816 */ /* 0x000fc40000000057 */
[----:B------:R-:W-:Y:S02]  /*6620*/  PRMT R89, RZ, 0x7610, R89 ;  /* 0x00007610ff597816 */ /* 0x000fe40000000059 */
[----:B------:R-:W-:Y:S01]  /*6630*/  PRMT R91, RZ, 0x7610, R91 ;  /* 0x00007610ff5b7816 */ /* 0x000fe2000000005b */
[----:B------:R-:W4:Y:S01]  /*6640*/  LDC R113, c[0x0][0x3c4] ;  /* 0x0000f100ff717b82 */ /* 0x000f220000000800 */
[----:B-1----:R-:W-:Y:S02]  /*6650*/  SHF.R.U32.HI R3, RZ, 0x5, R250 ;  /* 0x00000005ff037819 */ /* 0x002fe400000116fa */
[----:B------:R-:W-:-:S05]  /*6660*/  PRMT R93, RZ, 0x7610, R93 ;  /* 0x00007610ff5d7816 */ /* 0x000fca000000005d */
[----:B------:R-:W1:Y:S01]  /*6670*/  LDC R111, c[0x0][0x3c4] ;  /* 0x0000f100ff6f7b82 */ /* 0x000e620000000800 */
[----:B------:R-:W-:-:S04]  /*6680*/  SHF.L.U32 R3, R3, 0x15, RZ ;  /* 0x0000001503037819 */ /* 0x000fc800000006ff */
[----:B------:R-:W-:Y:S02]  /*6690*/  LOP3.LUT R3, R3, 0x600000, RZ, 0xc0, !PT ;  /* 0x0060000003037812 */ /* 0x000fe400078ec0ff */
[----:B------:R-:W-:Y:S01]  /*66a0*/  PRMT R95, RZ, 0x7610, R95 ;  /* 0x00007610ff5f7816 */ /* 0x000fe2000000005f */
[----:B------:R-:W0:Y:S01]  /*66b0*/  LDC R107, c[0x0][0x3c4] ;  /* 0x0000f100ff6b7b82 */ /* 0x000e220000000800 */
[----:B------:R-:W-:-:S07]  /*66c0*/  R2UR UR7, R3 ;  /* 0x00000000030772ca */ /* 0x000fce00000e0000 */
[----:B------:R-:W0:Y:S01]  /*66d0*/  LDC R3, c[0x0][0x3c8] ;  /* 0x0000f200ff037b82 */ /* 0x000e220000000800 */
[----:B------:R-:W-:-:S05]  /*66e0*/  LOP3.LUT R0, R250, 0x7f, RZ, 0xc0, !PT ;  /* 0x0000007ffa007812 */ /* 0x000fca00078ec0ff */
[----:B------:R-:W-:Y:S01]  /*66f0*/  UIADD3 UR7, UPT, UPT, UR8, UR7, URZ ;  /* 0x0000000708077290 */ /* 0x000fe2000fffe0ff */
[----:B------:R0:W-:Y:S01]  /*6700*/  STS.U16 [R223+UR9+0x62300], R70 ;  /* 0x06230046df007988 */ /* 0x0001e20008000409 */
[----:B------:R-:W-:Y:S01]  /*6710*/  PRMT R97, RZ, 0x7610, R97 ;  /* 0x00007610ff617816 */ /* 0x000fe20000000061 */
[----:B------:R-:W1:Y:S01]  /*6720*/  LDC R105, c[0x0][0x3c4] ;  /* 0x0000f100ff697b82 */ /* 0x000e620000000800 */
[----:B------:R-:W-:Y:S02]  /*6730*/  PRMT R99, RZ, 0x7610, R99 ;  /* 0x00007610ff637816 */ /* 0x000fe40000000063 */
[----:B------:R-:W-:Y:S02]  /*6740*/  PRMT R101, RZ, 0x7610, R101 ;  /* 0x00007610ff657816 */ /* 0x000fe40000000065 */
[----:B------:R-:W-:-:S03]  /*6750*/  SHF.L.U32 R198, R198, 0x1, RZ ;  /* 0x00000001c6c67819 */ /* 0x000fc600000006ff */
[----:B------:R-:W1:Y:S01]  /*6760*/  LDC R103, c[0x0][0x3c4] ;  /* 0x0000f100ff677b82 */ /* 0x000e620000000800 */
[----:B0-----:R-:W-:Y:S02]  /*6770*/  IMAD R4, R0, R3, RZ ;  /* 0x0000000300047224 */ /* 0x001fe400078e02ff */
[----:B------:R-:W-:Y:S01]  /*6780*/  IMAD R3, R247, R26, RZ ;  /* 0x0000001af7037224 */ /* 0x000fe200078e02ff */
[----:B------:R-:W-:Y:S01]  /*6790*/  STTM.x64 tmem[UR7], RZ ;  /* 0x000000ff000079ed */ /* 0x000fe20008340007 */
[----:B------:R-:W-:Y:S01]  /*67a0*/  IMAD R5, R5, 0x80, R4 ;  /* 0x0000008005057824 */ /* 0x000fe200078e0204 */
[----:B------:R-:W-:Y:S01]  /*67b0*/  STS.U16 [R223+UR9+0x62700], R72 ;  /* 0x06270048df007988 */ /* 0x000fe20008000409 */
[----:B------:R-:W-:Y:S02]  /*67c0*/  PRMT R70, RZ, 0x7610, R70 ;  /* 0x00007610ff467816 */ /* 0x000fe40000000046 */
[----:B------:R-:W-:Y:S01]  /*67d0*/  PRMT R109, RZ, 0x7610, R109 ;  /* 0x00007610ff6d7816 */ /* 0x000fe2000000006d */
[----:B------:R-:W-:Y:S01]  /*67e0*/  STS.U16 [R223+UR9+0x62b00], R74 ;  /* 0x062b004adf007988 */ /* 0x000fe20008000409 */
[----:B------:R-:W-:-:S02]  /*67f0*/  LEA R204, P0, R3, R6, 0x1 ;  /* 0x0000000603cc7211 */ /* 0x000fc400078008ff */
[----:B------:R-:W-:Y:S01]  /*6800*/  PRMT R115, RZ, 0x7610, R115 ;  /* 0x00007610ff737816 */ /* 0x000fe20000000073 */
[----:B------:R-:W-:Y:S01]  /*6810*/  STS.U16 [R223+UR9+0x62f00], R76 ;  /* 0x062f004cdf007988 */ /* 0x000fe20008000409 */
[----:B------:R-:W-:Y:S02]  /*6820*/  LEA.HI.X.SX32 R7, R3, R7, 0x1, P0 ;  /* 0x0000000703077211 */ /* 0x000fe400000f0eff */
[----:B------:R-:W-:Y:S01]  /*6830*/  PRMT R117, RZ, 0x7610, R117 ;  /* 0x00007610ff757816 */ /* 0x000fe20000000075 */
[----:B------:R-:W-:Y:S01]  /*6840*/  STS.U16 [R223+UR9+0x63300], R78 ;  /* 0x0633004edf007988 */ /* 0x000fe20008000409 */
[----:B------:R-:W-:-:S03]  /*6850*/  LOP3.LUT P0, RZ, R250, 0x7f, RZ, 0xc0, !PT ;  /* 0x0000007ffaff7812 */ /* 0x000fc6000780c0ff */
        /* <DEDUP_REMOVED lines=16> */
[----:B--2---:R-:W-:Y:S04]  /*6960*/  STS.U16 [R223+UR9+0x67700], R112 ;  /* 0x06770070df007988 */ /* 0x004fe80008000409 */
        /* <DEDUP_REMOVED lines=34> */
[----:B------:R-:W-:-:S02]  /*6b90*/  PRMT R123, RZ, 0x7610, R123 ;  /* 0x00007610ff7b7816 */ /* 0x000fc4000000007b */
[----:B------:R-:W-:Y:S01]  /*6ba0*/  PRMT R125, RZ, 0x7610, R125 ;  /* 0x00007610ff7d7816 */ /* 0x000fe2000000007d */
[----:B------:R-:W-:Y:S01]  /*6bb0*/  STTM.x64 tmem[UR7+0x40], RZ ;  /* 0x000040ff000079ed */ /* 0x000fe20008340007 */
[----:B------:R-:W-:Y:S01]  /*6bc0*/  STTM.x64 tmem[UR7+0x80], RZ ;  /* 0x000080ff000079ed */ /* 0x000fe20008340007 */
[----:B------:R-:W-:Y:S01]  /*6bd0*/  STTM.x64 tmem[UR7+0xc0], RZ ;  /* 0x0000c0ff000079ed */ /* 0x000fe20008340007 */
[----:B------:R-:W2:Y:S01]  /*6be0*/  FENCE.VIEW.ASYNC.T ;  /* 0x00000000000073c6 */ /* 0x000ea20000000200 */
[----:B------:R-:W-:Y:S01]  /*6bf0*/  LEA R6, R10, R5, 0x7 ;  /* 0x000000050a067211 */ /* 0x000fe200078e38ff */
[----:B------:R-:W-:Y:S01]  /*6c00*/  IMAD.U32 R10, RZ, RZ, UR9 ;  /* 0x00000009ff0a7e24 */ /* 0x000fe2000f8e00ff */
[CC--:B------:R-:W-:Y:S01]  /*6c10*/  LEA R200, P1, R4.reuse, R204.reuse, 0x1 ;  /* 0x000000cc04c87211 */ /* 0x0c0fe200078208ff */
[----:B--2---:R-:W-:Y:S01]  /*6c20*/  VOTEU.ALL UP0, P0 ;  /* 0x0000000000ff7886 */ /* 0x004fe20000000000 */
[----:B------:R-:W-:Y:S01]  /*6c30*/  LEA R206, P2, R5, R204, 0x1 ;  /* 0x000000cc05ce7211 */ /* 0x000fe200078408ff */
[----:B------:R-:W-:Y:S01]  /*6c40*/  VOTEU.ALL UP1, P0 ;  /* 0x0000000000ff7886 */ /* 0x000fe20000020000 */
[----:B------:R-:W-:Y:S01]  /*6c50*/  LEA.HI.X.SX32 R201, R4, R7, 0x1, P1 ;  /* 0x0000000704c97211 */ /* 0x000fe200008f0eff */
[----:B0-----:R-:W0:Y:S01]  /*6c60*/  LDC R138, c[0x0][0x3c4] ;  /* 0x0000f100ff8a7b82 */ /* 0x001e220000000800 */
[----:B------:R-:W-:-:S02]  /*6c70*/  ISETP.GT.AND P1, PT, R8, RZ, PT ;  /* 0x000000ff0800720c */ /* 0x000fc40003f24270 */
[----:B------:R-:W-:Y:S01]  /*6c80*/  IADD3 R8, PT, PT, R10, 0x70000, RZ ;  /* 0x000700000a087810 */ /* 0x000fe20007ffe0ff */
[----:B------:R-:W-:-:S04]  /*6c90*/  @!UP0 UIADD3 UR4, UPT, UPT, -UR12, 0x100000, URZ ;  /* 0x001000000c048890 */ /* 0x000fc8000fffe1ff */
[----:B------:R-:W-:Y:S02]  /*6ca0*/  @!UP0 USHF.L.U32 UR5, UR4, 0xb, URZ ;  /* 0x0000000b04058899 */ /* 0x000fe400080006ff */
[----:B------:R-:W-:Y:S01]  /*6cb0*/  @!UP0 USHF.L.U32 UR4, UR4, 0x1, URZ ;  /* 0x0000000104048899 */ /* 0x000fe200080006ff */
[----:B------:R-:W-:Y:S01]  /*6cc0*/  R2UR UR6, R8 ;  /* 0x00000000080672ca */ /* 0x000fe200000e0000 */
[----:B------:R-:W-:Y:S01]  /*6cd0*/  BAR.SYNC.DEFER_BLOCKING 0x0 ;  /* 0x0000000000007b1d */ /* 0x000fe20000010000 */
[----:B------:R-:W-:Y:S02]  /*6ce0*/  LEA R3, R9, R6, 0x7 ;  /* 0x0000000609037211 */ /* 0x000fe400078e38ff */
[-C--:B------:R-:W-:Y:S02]  /*6cf0*/  LEA R202, P3, R6, R204.reuse, 0x1 ;  /* 0x000000cc06ca7211 */ /* 0x080fe400078608ff */
[----:B------:R-:W-:-:S03]  /*6d00*/  LEA R204, P4, R3, R204, 0x1 ;  /* 0x000000cc03cc7211 */ /* 0x000fc600078808ff */
[----:B------:R-:W2:Y:S01]  /*6d10*/  LDC R250, c[0x0][0x3c4] ;  /* 0x0000f100fffa7b82 */ /* 0x000ea20000000800 */
[-C--:B------:R-:W-:Y:S02]  /*6d20*/  LEA.HI.X.SX32 R207, R5, R7.reuse, 0x1, P2 ;  /* 0x0000000705cf7211 */ /* 0x080fe400010f0eff */
[-C--:B------:R-:W-:Y:S02]  /*6d30*/  LEA.HI.X.SX32 R203, R6, R7.reuse, 0x1, P3 ;  /* 0x0000000706cb7211 */ /* 0x080fe400018f0eff */
[----:B------:R-:W-:-:S03]  /*6d40*/  LEA.HI.X.SX32 R205, R3, R7, 0x1, P4 ;  /* 0x0000000703cd7211 */ /* 0x000fc600020f0eff */
[----:B------:R-:W0:Y:S08]  /*6d50*/  LDC R5, c[0x0][0x3c4] ;  /* 0x0000f100ff057b82 */ /* 0x000e300000000800 */
[----:B------:R-:W1:Y:S01]  /*6d60*/  LDC R7, c[0x0][0x3c4] ;  /* 0x0000f100ff077b82 */ /* 0x000e620000000800 */
[----:B------:R-:W3:Y:S02]  /*6d70*/  FENCE.VIEW.ASYNC.S ;  /* 0x00000000000073c6 */ /* 0x000ee40000000000 */
[----:B---3--:R3:W3:Y:S02]  /*6d80*/  @!UP1 SYNCS.EXCH.64 URZ, [UR6], UR4 ;  /* 0x0000000406ff95b2 */ /* 0x0086e40008000100 */
[----:B------:R3:W-:Y:S01]  /*6d90*/  STL [R1+0x21c0], R10 ;  /* 0x0021c00a01007387 */ /* 0x0007e20000100800 */
[----:B------:R-:W-:-:S03]  /*6da0*/  PRMT R3, RZ, 0x7610, R3 ;  /* 0x00007610ff037816 */ /* 0x000fc60000000003 */
[----:B------:R3:W-:Y:S01]  /*6db0*/  STL [R1+0x100], R8 ;  /* 0x0001000801007387 */ /* 0x0007e20000100800 */
[C---:B------:R-:W-:Y:S01]  /*6dc0*/  IMAD.WIDE R12, R27.reuse, 0x2, R202 ;  /* 0x000000021b0c7825 */ /* 0x040fe200078e02ca */
[----:B---3--:R-:W-:Y:S03]  /*6dd0*/  BAR.SYNC.DEFER_BLOCKING 0x0 ;  /* 0x0000000000007b1d */ /* 0x008fe60000010000 */
[----:B------:R-:W-:-:S04]  /*6de0*/  IMAD.WIDE R10, R27, 0x2, R206 ;  /* 0x000000021b0a7825 */ /* 0x000fc800078e02ce */
[C---:B------:R-:W-:Y:S01]  /*6df0*/  IMAD.WIDE R8, R27.reuse, 0x2, R200 ;  /* 0x000000021b087825 */ /* 0x040fe200078e02c8 */
[----:B------:R-:W-:Y:S01]  /*6e00*/  PRMT R72, RZ, 0x7610, R72 ;  /* 0x00007610ff487816 */ /* 0x000fe20000000048 */
[----:B------:R-:W3:Y:S02]  /*6e10*/  LDC R120, c[0x0][0x3c4] ;  /* 0x0000f100ff787b82 */ /* 0x000ee40000000800 */
[----:B------:R-:W-:-:S04]  /*6e20*/  IMAD.WIDE R26, R27, 0x2, R204 ;  /* 0x000000021b1a7825 */ /* 0x000fc800078e02cc */
[----:B0-----:R-:W-:Y:S01]  /*6e30*/  IMAD.WIDE R4, R5, 0x2, R200 ;  /* 0x0000000205047825 */ /* 0x001fe200078e02c8 */
[----:B------:R-:W-:Y:S01]  /*6e40*/  PRMT R74, RZ, 0x7610, R74 ;  /* 0x00007610ff4a7816 */ /* 0x000fe2000000004a */
[----:B------:R-:W0:Y:S02]  /*6e50*/  LDC R118, c[0x0][0x3c4] ;  /* 0x0000f100ff767b82 */ /* 0x000e240000000800 */
[----:B-1----:R-:W-:Y:S01]  /*6e60*/  IMAD.WIDE R6, R7, 0x2, R206 ;  /* 0x0000000207067825 */ /* 0x002fe200078e02ce */
[----:B------:R1:W2:Y:S01]  /*6e70*/  @P1 LDG.E.U16 R3, desc[UR10][R8.64] ;  /* 0x0000000a08031981 */ /* 0x0002a2000c1e1500 */
[----:B------:R-:W-:Y:S02]  /*6e80*/  PRMT R76, RZ, 0x7610, R76 ;  /* 0x00007610ff4c7816 */ /* 0x000fe4000000004c */
[----:B------:R-:W-:Y:S01]  /*6e90*/  PRMT R127, RZ, 0x7610, R127 ;  /* 0x00007610ff7f7816 */ /* 0x000fe2000000007f */
[----:B------:R4:W3:Y:S01]  /*6ea0*/  @P1 LDG.E.U16 R15, desc[UR10][R10.64] ;  /* 0x0000000a0a0f1981 */ /* 0x0008e2000c1e1500 */
[----:B------:R-:W-:-:S02]  /*6eb0*/  PRMT R78, RZ, 0x7610, R78 ;  /* 0x00007610ff4e7816 */ /* 0x000fc4000000004e */
[----:B------:R-:W-:Y:S01]  /*6ec0*/  PRMT R129, RZ, 0x7610, R129 ;  /* 0x00007610ff817816 */ /* 0x000fe20000000081 */
[----:B------:R-:W3:Y:S01]  /*6ed0*/  @P1 LDG.E.U16 R16, desc[UR10][R12.64] ;  /* 0x0000000a0c101981 */ /* 0x000ee2000c1e1500 */
[----:B------:R-:W-:Y:S01]  /*6ee0*/  PRMT R80, RZ, 0x7610, R80 ;  /* 0x00007610ff507816 */ /* 0x000fe20000000050 */
[----:B-1----:R-:W-:Y:S01]  /*6ef0*/  IMAD.WIDE R8, R23, 0x2, R202 ;  /* 0x0000000217087825 */ /* 0x002fe200078e02ca */
[----:B------:R-:W-:Y:S01]  /*6f00*/  PRMT R82, RZ, 0x7610, R82 ;  /* 0x00007610ff527816 */ /* 0x000fe20000000052 */
[----:B------:R-:W3:Y:S01]  /*6f10*/  @P1 LDG.E.U16 R17, desc[UR10][R26.64] ;  /* 0x0000000a1a111981 */ /* 0x000ee2000c1e1500 */
[----:B------:R-:W-:Y:S01]  /*6f20*/  PRMT R84, RZ, 0x7610, R84 ;  /* 0x00007610ff547816 */ /* 0x000fe20000000054 */
[----:B----4-:R-:W-:Y:S01]  /*6f30*/  IMAD.WIDE R10, R25, 0x2, R204 ;  /* 0x00000002190a7825 */ /* 0x010fe200078e02cc */
[----:B------:R-:W-:Y:S01]  /*6f40*/  PRMT R86, RZ, 0x7610, R86 ;  /* 0x00007610ff567816 */ /* 0x000fe20000000056 */
[----:B------:R1:W4:Y:S01]  /*6f50*/  @P1 LDG.E.U16 R18, desc[UR10][R4.64] ;  /* 0x0000000a04121981 */ /* 0x000322000c1e1500 */
[----:B------:R-:W-:-:S02]  /*6f60*/  PRMT R88, RZ, 0x7610, R88 ;  /* 0x00007610ff587816 */ /* 0x000fc40000000058 */
[----:B------:R-:W-:Y:S01]  /*6f70*/  PRMT R131, RZ, 0x7610, R131 ;  /* 0x00007610ff837816 */ /* 0x000fe20000000083 */
[----:B------:R0:W4:Y:S01]  /*6f80*/  @P1 LDG.E.U16 R19, desc[UR10][R6.64] ;  /* 0x0000000a06131981 */ /* 0x000122000c1e1500 */
[----:B------:R-:W-:Y:S02]  /*6f90*/  PRMT R90, RZ, 0x7610, R90 ;  /* 0x00007610ff5a7816 */ /* 0x000fe4000000005a */
[----:B------:R-:W-:Y:S01]  /*6fa0*/  PRMT R133, RZ, 0x7610, R133 ;  /* 0x00007610ff857816 */ /* 0x000fe20000000085 */
[----:B------:R0:W4:Y:S01]  /*6fb0*/  @P1 LDG.E.U16 R20, desc[UR10][R8.64] ;  /* 0x0000000a08141981 */ /* 0x000122000c1e1500 */
[----:B------:R-:W-:Y:S02]  /*6fc0*/  PRMT R92, RZ, 0x7610, R92 ;  /* 0x00007610ff5c7816 */ /* 0x000fe4000000005c */
[----:B------:R-:W-:Y:S01]  /*6fd0*/  PRMT R135, RZ, 0x7610, R135 ;  /* 0x00007610ff877816 */ /* 0x000fe20000000087 */
[----:B------:R0:W4:Y:S01]  /*6fe0*/  @P1 LDG.E.U16 R21, desc[UR10][R10.64] ;  /* 0x0000000a0a151981 */ /* 0x000122000c1e1500 */
[----:B-1----:R-:W-:-:S02]  /*6ff0*/  PRMT R4, RZ, 0x7610, R4 ;  /* 0x00007610ff047816 */ /* 0x002fc40000000004 */
        /* <DEDUP_REMOVED lines=21> */
[----:B------:R-:W-:Y:S01]  /*7150*/  PRMT R181, RZ, 0x7610, R181 ;  /* 0x00007610ffb57816 */ /* 0x000fe200000000b5 */
[----:B------:R-:W-:Y:S01]  /*7160*/  IMAD R121, R121, 0x22, RZ ;  /* 0x0000002279797824 */ /* 0x000fe200078e02ff */
[----:B------:R-:W-:Y:S01]  /*7170*/  PRMT R5, RZ, 0x7610, R5 ;  /* 0x00007610ff057816 */ /* 0x000fe20000000005 */
[----:B------:R-:W1:Y:S01]  /*7180*/  LDC R112, c[0x0][0x3c4] ;  /* 0x0000f100ff707b82 */ /* 0x000e620000000800 */
[----:B0-----:R-:W-:-:S02]  /*7190*/  PRMT R6, RZ, 0x7610, R6 ;  /* 0x00007610ff067816 */ /* 0x001fc40000000006 */
        /* <DEDUP_REMOVED lines=8> */
[----:B------:R-:W-:Y:S01]  /*7220*/  IMAD R119, R119, 0x29, RZ ;  /* 0x0000002977777824 */ /* 0x000fe200078e02ff */
[----:B------:R-:W-:Y:S01]  /*7230*/  PRMT R108, RZ, 0x7610, R108 ;  /* 0x00007610ff6c7816 */ /* 0x000fe2000000006c */
[----:B------:R-:W-:Y:S01]  /*7240*/  IMAD R113, R113, 0x30, RZ ;  /* 0x0000003071717824 */ /* 0x000fe200078e02ff */
[----:B------:R-:W-:Y:S01]  /*7250*/  PRMT R114, RZ, 0x7610, R114 ;  /* 0x00007610ff727816 */ /* 0x000fe20000000072 */
[----:B------:R-:W0:Y:S01]  /*7260*/  LDC R106, c[0x0][0x3c4] ;  /* 0x0000f100ff6a7b82 */ /* 0x000e220000000800 */
[----:B------:R-:W-:Y:S02]  /*7270*/  PRMT R116, RZ, 0x7610, R116 ;  /* 0x00007610ff747816 */ /* 0x000fe40000000074 */
[----:B------:R-:W-:Y:S02]  /*7280*/  PRMT R122, RZ, 0x7610, R122 ;  /* 0x00007610ff7a7816 */ /* 0x000fe4000000007a */
[----:B------:R-:W-:-:S02]  /*7290*/  PRMT R124, RZ, 0x7610, R124 ;  /* 0x00007610ff7c7816 */ /* 0x000fc4000000007c */
        /* <DEDUP_REMOVED lines=11> */
[----:B------:R-:W-:Y:S01]  /*7350*/  IMAD R111, R111, 0x32, RZ ;  /* 0x000000326f6f7824 */ /* 0x000fe200078e02ff */
[----:B------:R-:W-:Y:S01]  /*7360*/  PRMT R146, RZ, 0x7610, R146 ;  /* 0x00007610ff927816 */ /* 0x000fe20000000092 */
[----:B------:R-:W-:Y:S01]  /*7370*/  IMAD R107, R107, 0x39, RZ ;  /* 0x000000396b6b7824 */ /* 0x000fe200078e02ff */
[----:B------:R-:W-:Y:S02]  /*7380*/  PRMT R148, RZ, 0x7610, R148 ;  /* 0x00007610ff947816 */ /* 0x000fe40000000094 */
[----:B------:R-:W-:Y:S01]  /*7390*/  SHF.L.U32 R105, R105, 0x6, RZ ;  /* 0x0000000669697819 */ /* 0x000fe200000006ff */
[----:B------:R-:W-:Y:S01]  /*73a0*/  IMAD R103, R103, 0x42, RZ ;  /* 0x0000004267677824 */ /* 0x000fe200078e02ff */
[----:B------:R-:W-:Y:S01]  /*73b0*/  PRMT R150, RZ, 0x7610, R150 ;  /* 0x00007610ff967816 */ /* 0x000fe20000000096 */
[----:B------:R-:W0:Y:S01]  /*73c0*/  LDC R247, c[0x0][0x3c4] ;  /* 0x0000f100fff77b82 */ /* 0x000e220000000800 */
        /* <DEDUP_REMOVED lines=20> */
[----:B------:R-:W-:Y:S01]  /*7510*/  IMAD R138, R138, 0x1b, RZ ;  /* 0x0000001b8a8a7824 */ /* 0x000fe200078e02ff */
[----:B--2---:R2:W-:Y:S04]  /*7520*/  STL.64 [R1+0x2798], R2 ;  /* 0x0027980201007387 */ /* 0x0045e80000100a00 */
[----:B---3--:R3:W-:Y:S01]  /*7530*/  STL.64 [R1+0x27a0], R16 ;  /* 0x0027a01001007387 */ /* 0x0087e20000100a00 */
[----:B--2---:R-:W2:Y:S03]  /*7540*/  LDC R2, c[0x0][0x3c4] ;  /* 0x0000f100ff027b82 */ /* 0x004ea60000000800 */
[----:B----4-:R4:W-:Y:S05]  /*7550*/  STL.64 [R1+0x27a8], R18 ;  /* 0x0027a81201007387 */ /* 0x0109ea0000100a00 */
[----:B------:R-:W0:Y:S01]  /*7560*/  LDC R3, c[0x0][0x3c4] ;  /* 0x0000f100ff037b82 */ /* 0x000e220000000800 */
[----:B------:R-:W-:Y:S07]  /*7570*/  STL.64 [R1+0x27b0], R20 ;  /* 0x0027b01401007387 */ /* 0x000fee0000100a00 */
[----:B---3--:R-:W3:Y:S01]  /*7580*/  LDC R16, c[0x0][0x3c4] ;  /* 0x0000f100ff107b82 */ /* 0x008ee20000000800 */
[----:B------:R-:W-:Y:S04]  /*7590*/  STL.64 [R1+0x2bd0], R28 ;  /* 0x002bd01c01007387 */ /* 0x000fe80000100a00 */
[----:B------:R-:W-:Y:S03]  /*75a0*/  STL.64 [R1+0x2a48], R30 ;  /* 0x002a481e01007387 */ /* 0x000fe60000100a00 */
[----:B----4-:R-:W4:Y:S01]  /*75b0*/  LDC R19, c[0x0][0x3c4] ;  /* 0x0000f100ff137b82 */ /* 0x010f220000000800 */
[----:B------:R-:W-:Y:S04]  /*75c0*/  STL.64 [R1+0x2a40], R32 ;  /* 0x002a402001007387 */ /* 0x000fe80000100a00 */
[----:B------:R-:W-:Y:S03]  /*75d0*/  STL.64 [R1+0x28f8], R34 ;  /* 0x0028f82201007387 */ /* 0x000fe60000100a00 */
[----:B------:R-:W0:Y:S01]  /*75e0*/  LDC R17, c[0x0][0x3c4] ;  /* 0x0000f100ff117b82 */ /* 0x000e220000000800 */
[----:B------:R-:W-:Y:S04]  /*75f0*/  STL.64 [R1+0x28f0], R36 ;  /* 0x0028f02401007387 */ /* 0x000fe80000100a00 */
[----:B------:R-:W-:Y:S04]  /*7600*/  STL.64 [R1+0x2bc0], R38 ;  /* 0x002bc02601007387 */ /* 0x000fe80000100a00 */
[----:B------:R-:W-:Y:S04]  /*7610*/  STL.64 [R1+0x2bb8], R40 ;  /* 0x002bb82801007387 */ /* 0x000fe80000100a00 */
[----:B------:R-:W-:Y:S04]  /*7620*/  STL.64 [R1+0x2a60], R42 ;  /* 0x002a602a01007387 */ /* 0x000fe80000100a00 */
[----:B------:R-:W-:Y:S04]  /*7630*/  STL.64 [R1+0x2a58], R44 ;  /* 0x002a582c01007387 */ /* 0x000fe80000100a00 */
[----:B------:R-:W-:Y:S04]  /*7640*/  STL.64 [R1+0x2910], R46 ;  /* 0x0029102e01007387 */ /* 0x000fe80000100a00 */
[----:B------:R0:W-:Y:S04]  /*7650*/  STL.64 [R1+0x2900], R48 ;  /* 0x0029003001007387 */ /* 0x0001e80000100a00 */
[----:B------:R-:W-:Y:S04]  /*7660*/  STL.64 [R1+0x2ba8], R50 ;  /* 0x002ba83201007387 */ /* 0x000fe80000100a00 */
        /* <DEDUP_REMOVED lines=69> */
[----:B------:R-:W-:Y:S01]  /*7ac0*/  STL.64 [R1+0x2850], R210 ;  /* 0x002850d201007387 */ /* 0x000fe20000100a00 */
[----:B0-----:R-:W-:-:S03]  /*7ad0*/  IMAD R49, R245, 0x62, RZ ;  /* 0x00000062f5317824 */ /* 0x001fc600078e02ff */
[----:B------:R-:W-:Y:S01]  /*7ae0*/  STL.64 [R1+0x2848], R212 ;  /* 0x002848d401007387 */ /* 0x000fe20000100a00 */
[----:B------:R-:W-:-:S03]  /*7af0*/  IMAD R245, R251, 0x70, RZ ;  /* 0x00000070fbf57824 */ /* 0x000fc600078e02ff */
[----:B------:R-:W-:Y:S01]  /*7b00*/  STL.64 [R1+0x2838], R214 ;  /* 0x002838d601007387 */ /* 0x000fe20000100a00 */
[----:B--2---:R-:W-:-:S03]  /*7b10*/  IMAD R251, R2, 0x79, RZ ;  /* 0x0000007902fb7824 */ /* 0x004fc600078e02ff */
[----:B------:R-:W-:Y:S01]  /*7b20*/  STL.64 [R1+0x2830], R216 ;  /* 0x002830d801007387 */ /* 0x000fe20000100a00 */
[----:B------:R-:W-:-:S03]  /*7b30*/  IMAD R38, R3, 0x7a, RZ ;  /* 0x0000007a03267824 */ /* 0x000fc600078e02ff */
[----:B------:R-:W-:Y:S01]  /*7b40*/  STL.64 [R1+0x2828], R218 ;  /* 0x002828da01007387 */ /* 0x000fe20000100a00 */
[----:B------:R-:W-:-:S03]  /*7b50*/  IMAD.WIDE R2, R236, 0x2, R200 ;  /* 0x00000002ec027825 */ /* 0x000fc600078e02c8 */
[----:B------:R-:W-:Y:S01]  /*7b60*/  STL.64 [R1+0x2818], R220 ;  /* 0x002818dc01007387 */ /* 0x000fe20000100a00 */
[----:B------:R-:W-:-:S03]  /*7b70*/  IMAD.WIDE R8, R235, 0x2, R200 ;  /* 0x00000002eb087825 */ /* 0x000fc600078e02c8 */
[----:B------:R-:W-:Y:S01]  /*7b80*/  STL.64 [R1+0x2810], R222 ;  /* 0x002810de01007387 */ /* 0x000fe20000100a00 */
[----:B------:R-:W-:-:S03]  /*7b90*/  IMAD.WIDE R28, R236, 0x2, R206 ;  /* 0x00000002ec1c7825 */ /* 0x000fc600078e02ce */
[----:B------:R-:W-:Y:S01]  /*7ba0*/  STL.64 [R1+0x2808], R224 ;  /* 0x002808e001007387 */ /* 0x000fe20000100a00 */
[----:B------:R-:W-:-:S03]  /*7bb0*/  IMAD.WIDE R4, R235, 0x2, R206 ;  /* 0x00000002eb047825 */ /* 0x000fc600078e02ce */
[----:B------:R-:W-:Y:S04]  /*7bc0*/  STL.64 [R1+0x27f8], R226 ;  /* 0x0027f8e201007387 */ /* 0x000fe80000100a00 */
[----:B------:R-:W-:Y:S04]  /*7bd0*/  STL.64 [R1+0x27e8], R10 ;  /* 0x0027e80a01007387 */ /* 0x000fe80000100a00 */
[----:B------:R-:W-:Y:S04]  /*7be0*/  STL.64 [R1+0x27e0], R12 ;  /* 0x0027e00c01007387 */ /* 0x000fe80000100a00 */
[----:B------:R-:W-:Y:S04]  /*7bf0*/  STL.64 [R1+0x27f0], R14 ;  /* 0x0027f00e01007387 */ /* 0x000fe80000100a00 */
[----:B------:R0:W-:Y:S04]  /*7c00*/  STL.64 [R1+0x2198], R2 ;  /* 0x0021980201007387 */ /* 0x0001e80000100a00 */
[----:B------:R2:W-:Y:S04]  /*7c10*/  STL.64 [R1+0x2180], R8 ;  /* 0x0021800801007387 */ /* 0x0005e80000100a00 */
[----:B------:R-:W-:Y:S01]  /*7c20*/  STL.64 [R1+0x2190], R28 ;  /* 0x0021901c01007387 */ /* 0x000fe20000100a00 */
[----:B0-----:R-:W-:-:S03]  /*7c30*/  IMAD.WIDE R2, R234, 0x2, R200 ;  /* 0x00000002ea027825 */ /* 0x001fc600078e02c8 */
[----:B------:R0:W-:Y:S04]  /*7c40*/  STL.64 [R1+0x2178], R4 ;  /* 0x0021780401007387 */ /* 0x0001e80000100a00 */
[----:B------:R-:W-:Y:S01]  /*7c50*/  STL.64 [R1+0x2bd8], R28 ;  /* 0x002bd81c01007387 */ /* 0x000fe20000100a00 */
[----:B--2---:R-:W-:-:S03]  /*7c60*/  IMAD.WIDE R8, R233, 0x2, R206 ;  /* 0x00000002e9087825 */ /* 0x004fc600078e02ce */
[----:B------:R2:W-:Y:S01]  /*7c70*/  STL.64 [R1+0x2168], R2 ;  /* 0x0021680201007387 */ /* 0x0005e20000100a00 */
[----:B------:R-:W-:-:S04]  /*7c80*/  IMAD.WIDE R40, R233, 0x2, R200 ;  /* 0x00000002e9287825 */ /* 0x000fc800078e02c8 */
[----:B0-----:R-:W-:-:S04]  /*7c90*/  IMAD.WIDE R4, R232, 0x2, R200 ;  /* 0x00000002e8047825 */ /* 0x001fc800078e02c8 */
[----:B--2---:R-:W-:-:S05]  /*7ca0*/  IMAD.WIDE R2, R234, 0x2, R206 ;  /* 0x00000002ea027825 */ /* 0x004fca00078e02ce */
[----:B------:R0:W-:Y:S04]  /*7cb0*/  STL.64 [R1+0x2160], R2 ;  /* 0x0021600201007387 */ /* 0x0001e80000100a00 */
[----:B------:R2:W-:Y:S04]  /*7cc0*/  STL.64 [R1+0x2148], R8 ;  /* 0x0021480801007387 */ /* 0x0005e80000100a00 */
[----:B------:R-:W-:Y:S01]  /*7cd0*/  STL.64 [R1+0x2150], R40 ;  /* 0x0021502801007387 */ /* 0x000fe20000100a00 */
[----:B0-----:R-:W-:-:S03]  /*7ce0*/  IMAD.WIDE R2, R232, 0x2, R206 ;  /* 0x00000002e8027825 */ /* 0x001fc600078e02ce */
[----:B------:R0:W-:Y:S01]  /*7cf0*/  STL.64 [R1+0x2138], R4 ;  /* 0x0021380401007387 */ /* 0x0001e20000100a00 */
[----:B--2---:R-:W-:-:S03]  /*7d00*/  IMAD.WIDE R8, R231, 0x2, R200 ;  /* 0x00000002e7087825 */ /* 0x004fc600078e02c8 */
[----:B------:R-:W-:Y:S04]  /*7d10*/  STL.64 [R1+0x2bc8], R40 ;  /* 0x002bc82801007387 */ /* 0x000fe80000100a00 */
[----:B------:R2:W-:Y:S01]  /*7d20*/  STL.64 [R1+0x2130], R2 ;  /* 0x0021300201007387 */ /* 0x0005e20000100a00 */
[----:B0-----:R-:W-:-:S03]  /*7d30*/  IMAD.WIDE R4, R231, 0x2, R206 ;  /* 0x00000002e7047825 */ /* 0x001fc600078e02ce */
[----:B------:R-:W-:Y:S04]  /*7d40*/  STL.64 [R1+0x2120], R8 ;  /* 0x0021200801007387 */ /* 0x000fe80000100a00 */
[----:B------:R0:W-:Y:S01]  /*7d50*/  STL.64 [R1+0x2118], R4 ;  /* 0x0021180401007387 */ /* 0x0001e20000100a00 */
[----:B--2---:R-:W-:-:S04]  /*7d60*/  IMAD.WIDE R2, R230, 0x2, R200 ;  /* 0x00000002e6027825 */ /* 0x004fc800078e02c8 */
[----:B------:R-:W-:Y:S01]  /*7d70*/  IMAD.WIDE R52, R230, 0x2, R206 ;  /* 0x00000002e6347825 */ /* 0x000fe200078e02ce */
[----:B------:R2:W-:Y:S03]  /*7d80*/  STL.64 [R1+0x2108], R2 ;  /* 0x0021080201007387 */ /* 0x0005e60000100a00 */
[----:B0-----:R-:W-:-:S04]  /*7d90*/  IMAD.WIDE R4, R229, 0x2, R200 ;  /* 0x00000002e5047825 */ /* 0x001fc800078e02c8 */
[----:B------:R-:W-:Y:S01]  /*7da0*/  IMAD.WIDE R30, R229, 0x2, R206 ;  /* 0x00000002e51e7825 */ /* 0x000fe200078e02ce */
[----:B------:R-:W-:Y:S03]  /*7db0*/  STL.64 [R1+0x20f0], R4 ;  /* 0x0020f00401007387 */ /* 0x000fe60000100a00 */
[C---:B--2---:R-:W-:Y:S01]  /*7dc0*/  IMAD.WIDE R2, R228.reuse, 0x2, R200 ;  /* 0x00000002e4027825 */ /* 0x044fe200078e02c8 */
[----:B------:R-:W-:Y:S03]  /*7dd0*/  STL.64 [R1+0x2100], R52 ;  /* 0x0021003401007387 */ /* 0x000fe60000100a00 */
[----:B------:R-:W-:Y:S01]  /*7de0*/  IMAD.WIDE R34, R228, 0x2, R206 ;  /* 0x00000002e4227825 */ /* 0x000fe200078e02ce */
[----:B------:R-:W-:Y:S04]  /*7df0*/  STL.64 [R1+0x2bb0], R52 ;  /* 0x002bb03401007387 */ /* 0x000fe80000100a00 */
[----:B------:R0:W-:Y:S01]  /*7e00*/  STL.64 [R1+0x20d8], R2 ;  /* 0x0020d80201007387 */ /* 0x0001e20000100a00 */
[----:B------:R-:W-:-:S03]  /*7e10*/  IMAD R39, R250, 0x6a, RZ ;  /* 0x0000006afa277824 */ /* 0x000fc600078e02ff */
[----:B------:R-:W-:Y:S01]  /*7e20*/  STL.64 [R1+0x20e8], R30 ;  /* 0x0020e81e01007387 */ /* 0x000fe20000100a00 */
[----:B----4-:R-:W-:-:S03]  /*7e30*/  IMAD R250, R19, 0x71, RZ ;  /* 0x0000007113fa7824 */ /* 0x010fc600078e02ff */
[----:B------:R-:W-:Y:S01]  /*7e40*/  STL.64 [R1+0x2a78], R30 ;  /* 0x002a781e01007387 */ /* 0x000fe20000100a00 */
[----:B0-----:R-:W-:-:S03]  /*7e50*/  IMAD.WIDE R2, R197, 0x2, R200 ;  /* 0x00000002c5027825 */ /* 0x001fc600078e02c8 */
[----:B------:R-:W-:Y:S01]  /*7e60*/  STL.64 [R1+0x20d0], R34 ;  /* 0x0020d02201007387 */ /* 0x000fe20000100a00 */
[----:B------:R-:W-:-:S03]  /*7e70*/  IMAD.WIDE R18, R138, 0x2, R200 ;  /* 0x000000028a127825 */ /* 0x000fc600078e02c8 */
[----:B------:R-:W-:Y:S04]  /*7e80*/  STL.64 [R1+0x2928], R34 ;  /* 0x0029282201007387 */ /* 0x000fe80000100a00 */
[----:B------:R0:W-:Y:S01]  /*7e90*/  STL.64 [R1+0x20c0], R2 ;  /* 0x0020c00201007387 */ /* 0x0001e20000100a00 */
[----:B------:R-:W-:Y:S02]  /*7ea0*/  IMAD R21, R244, 0x23, RZ ;  /* 0x00000023f4157824 */ /* 0x000fe400078e02ff */
[----:B------:R-:W-:Y:S01]  /*7eb0*/  IMAD R244, R246, 0x68, RZ ;  /* 0x00000068f6f47824 */ /* 0x000fe200078e02ff */
[----:B------:R-:W-:Y:S01]  /*7ec0*/  STL.64 [R1+0x21b0], R18 ;  /* 0x0021b01201007387 */ /* 0x000fe20000100a00 */
[----:B---3--:R-:W-:Y:S02]  /*7ed0*/  IMAD R6, R16, 0x72, RZ ;  /* 0x0000007210067824 */ /* 0x008fe400078e02ff */
[----:B------:R-:W-:Y:S01]  /*7ee0*/  IMAD R246, R17, 0x78, RZ ;  /* 0x0000007811f67824 */ /* 0x000fe200078e02ff */
[----:B------:R-:W-:Y:S01]  /*7ef0*/  STL.64 [R1+0x2800], R18 ;  /* 0x0028001201007387 */ /* 0x000fe20000100a00 */
[----:B0-----:R-:W-:-:S04]  /*7f00*/  IMAD.WIDE R2, R197, 0x2, R206 ;  /* 0x00000002c5027825 */ /* 0x001fc800078e02ce */
[----:B------:R-:W-:Y:S01]  /*7f10*/  IMAD.WIDE R16, R138, 0x2, R206 ;  /* 0x000000028a107825 */ /* 0x000fe200078e02ce */
[----:B------:R0:W-:Y:S03]  /*7f20*/  STL.64 [R1+0x20b8], R2 ;  /* 0x0020b80201007387 */ /* 0x0001e60000100a00 */
[----:B------:R-:W-:Y:S01]  /*7f30*/  IMAD.WIDE R4, R121, 0x2, R200 ;  /* 0x0000000279047825 */ /* 0x000fe200078e02c8 */
[----:B------:R-:W-:Y:S03]  /*7f40*/  STL.64 [R1+0x21a8], R16 ;  /* 0x0021a81001007387 */ /* 0x000fe60000100a00 */
[C---:B------:R-:W-:Y:S01]  /*7f50*/  IMAD.WIDE R42, R196.reuse, 0x2, R206 ;  /* 0x00000002c42a7825 */ /* 0x040fe200078e02ce */
[----:B------:R-:W-:Y:S03]  /*7f60*/  STL.64 [R1+0x27c0], R16 ;  /* 0x0027c01001007387 */ /* 0x000fe60000100a00 */
[----:B0-----:R-:W-:-:S05]  /*7f70*/  IMAD.WIDE R2, R196, 0x2, R200 ;  /* 0x00000002c4027825 */ /* 0x001fca00078e02c8 */
[----:B------:R0:W-:Y:S01]  /*7f80*/  STL.64 [R1+0x20a8], R2 ;  /* 0x0020a80201007387 */ /* 0x0001e20000100a00 */
[----:B------:R-:W-:-:S03]  /*7f90*/  IMAD.WIDE R46, R121, 0x2, R206 ;  /* 0x00000002792e7825 */ /* 0x000fc600078e02ce */
[----:B------:R-:W-:Y:S01]  /*7fa0*/  STL.64 [R1+0x2090], R4 ;  /* 0x0020900401007387 */ /* 0x000fe20000100a00 */
[----:B------:R-:W-:-:S03]  /*7fb0*/  IMAD R120, R120, 0x28, RZ ;  /* 0x0000002878787824 */ /* 0x000fc600078e02ff */
[----:B------:R-:W-:Y:S01]  /*7fc0*/  STL.64 [R1+0x20a0], R42 ;  /* 0x0020a02a01007387 */ /* 0x000fe20000100a00 */
[----:B0-----:R-:W-:-:S03]  /*7fd0*/  IMAD.WIDE R2, R21, 0x2, R200 ;  /* 0x0000000215027825 */ /* 0x001fc600078e02c8 */
[----:B------:R-:W-:Y:S04]  /*7fe0*/  STL.64 [R1+0x2ac8], R42 ;  /* 0x002ac82a01007387 */ /* 0x000fe80000100a00 */
[----:B------:R0:W-:Y:S01]  /*7ff0*/  STL.64 [R1+0x2078], R2 ;  /* 0x0020780201007387 */ /* 0x0001e20000100a00 */
[----:B------:R-:W-:-:S03]  /*8000*/  IMAD.WIDE R76, R120, 0x2, R200 ;  /* 0x00000002784c7825 */ /* 0x000fc600078e02c8 */
[----:B------:R-:W-:Y:S01]  /*8010*/  STL.64 [R1+0x2088], R46 ;  /* 0x0020882e01007387 */ /* 0x000fe20000100a00 */
[----:B0-----:R-:W-:-:S05]  /*8020*/  IMAD.WIDE R2, R21, 0x2, R206 ;  /* 0x0000000215027825 */ /* 0x001fca00078e02ce */
[----:B------:R0:W-:Y:S04]  /*8030*/  STL.64 [R1+0x2070], R2 ;  /* 0x0020700201007387 */ /* 0x0001e80000100a00 */
[----:B------:R-:W-:Y:S04]  /*8040*/  STL.64 [R1+0x2950], R46 ;  /* 0x0029502e01007387 */ /* 0x000fe80000100a00 */
[----:B------:R-:W-:Y:S01]  /*8050*/  STL.64 [R1+0x2060], R76 ;  /* 0x0020604c01007387 */ /* 0x000fe20000100a00 */
[----:B0-----:R-:W-:-:S03]  /*8060*/  IMAD.WIDE R2, R120, 0x2, R206 ;  /* 0x0000000278027825 */ /* 0x001fc600078e02ce */
[----:B------:R-:W-:Y:S04]  /*8070*/  STL.64 [R1+0x2b88], R76 ;  /* 0x002b884c01007387 */ /* 0x000fe80000100a00 */
[----:B------:R0:W-:Y:S01]  /*8080*/  STL.64 [R1+0x2058], R2 ;  /* 0x0020580201007387 */ /* 0x0001e20000100a00 */
[----:B------:R-:W-:Y:S02]  /*8090*/  IMAD R118, R118, 0x2a, RZ ;  /* 0x0000002a76767824 */ /* 0x000fe400078e02ff */
[----:B------:R-:W-:-:S04]  /*80a0*/  IMAD.WIDE R176, R119, 0x2, R206 ;  /* 0x0000000277b07825 */ /* 0x000fc800078e02ce */
[----:B0-----:R-:W-:-:S05]  /*80b0*/  IMAD.WIDE R2, R119, 0x2, R200 ;  /* 0x0000000277027825 */ /* 0x001fca00078e02c8 */
[----:B------:R0:W-:Y:S01]  /*80c0*/  STL.64 [R1+0x2048], R2 ;  /* 0x0020480201007387 */ /* 0x0001e20000100a00 */
[----:B-1----:R-:W-:Y:S02]  /*80d0*/  IMAD R112, R112, 0x31, RZ ;  /* 0x0000003170707824 */ /* 0x002fe400078e02ff */
[----:B------:R-:W-:Y:S01]  /*80e0*/  IMAD.WIDE R210, R118, 0x2, R200 ;  /* 0x0000000276d27825 */ /* 0x000fe200078e02c8 */
[----:B------:R-:W-:Y:S03]  /*80f0*/  STL.64 [R1+0x2040], R176 ;  /* 0x002040b001007387 */ /* 0x000fe60000100a00 */
[C---:B------:R-:W-:Y:S01]  /*8100*/  IMAD.WIDE R88, R113.reuse, 0x2, R206 ;  /* 0x0000000271587825 */ /* 0x040fe200078e02ce */
[----:B------:R-:W-:Y:S03]  /*8110*/  STL.64 [R1+0x29f0], R176 ;  /* 0x0029f0b001007387 */ /* 0x000fe60000100a00 */
[----:B0-----:R-:W-:-:S05]  /*8120*/  IMAD.WIDE R2, R113, 0x2, R200 ;  /* 0x0000000271027825 */ /* 0x001fca00078e02c8 */
[----:B------:R0:W-:Y:S01]  /*8130*/  STL.64 [R1+0x2018], R2 ;  /* 0x0020180201007387 */ /* 0x0001e20000100a00 */
[----:B------:R-:W-:-:S03]  /*8140*/  IMAD.WIDE R212, R118, 0x2, R206 ;  /* 0x0000000276d47825 */ /* 0x000fc600078e02ce */
[----:B------:R-:W-:Y:S04]  /*8150*/  STL.64 [R1+0x2030], R210 ;  /* 0x002030d201007387 */ /* 0x000fe80000100a00 */
[----:B------:R-:W-:Y:S01]  /*8160*/  STL.64 [R1+0x2880], R210 ;  /* 0x002880d201007387 */ /* 0x000fe20000100a00 */
[----:B0-----:R-:W-:-:S03]  /*8170*/  IMAD.WIDE R2, R112, 0x2, R200 ;  /* 0x0000000270027825 */ /* 0x001fc600078e02c8 */
[----:B------:R-:W-:Y:S04]  /*8180*/  STL.64 [R1+0x2010], R88 ;  /* 0x0020105801007387 */ /* 0x000fe80000100a00 */
[----:B------:R-:W-:Y:S01]  /*8190*/  STL.64 [R1+0x2b60], R88 ;  /* 0x002b605801007387 */ /* 0x000fe20000100a00 */
[----:B------:R-:W-:-:S03]  /*81a0*/  IMAD R110, R110, 0x38, RZ ;  /* 0x000000386e6e7824 */ /* 0x000fc600078e02ff */
[----:B------:R0:W-:Y:S01]  /*81b0*/  STL.64 [R1+0x2000], R2 ;  /* 0x0020000201007387 */ /* 0x0001e20000100a00 */
[----:B------:R-:W-:-:S03]  /*81c0*/  IMAD.WIDE R4, R111, 0x2, R206 ;  /* 0x000000026f047825 */ /* 0x000fc600078e02ce */
[----:B------:R-:W-:Y:S01]  /*81d0*/  STL.64 [R1+0x2028], R212 ;  /* 0x002028d401007387 */ /* 0x000fe20000100a00 */
[----:B------:R-:W-:-:S03]  /*81e0*/  IMAD.WIDE R84, R111, 0x2, R200 ;  /* 0x000000026f547825 */ /* 0x000fc600078e02c8 */
[----:B------:R-:W-:Y:S01]  /*81f0*/  STL.64 [R1+0x2868], R212 ;  /* 0x002868d401007387 */ /* 0x000fe20000100a00 */
[----:B0-----:R-:W-:-:S05]  /*8200*/  IMAD.WIDE R2, R112, 0x2, R206 ;  /* 0x0000000270027825 */ /* 0x001fca00078e02ce */
[----:B------:R0:W-:Y:S01]  /*8210*/  STL.64 [R1+0x1ff8], R2 ;  /* 0x001ff80201007387 */ /* 0x0001e20000100a00 */
[----:B------:R-:W-:-:S03]  /*8220*/  IMAD.WIDE R100, R110, 0x2, R206 ;  /* 0x000000026e647825 */ /* 0x000fc600078e02ce */
[----:B------:R-:W-:Y:S01]  /*8230*/  STL.64 [R1+0x1fe0], R4 ;  /* 0x001fe00401007387 */ /* 0x000fe20000100a00 */
[----:B------:R-:W-:-:S03]  /*8240*/  IMAD.WIDE R92, R107, 0x2, R200 ;  /* 0x000000026b5c7825 */ /* 0x000fc600078e02c8 */
[----:B------:R-:W-:Y:S01]  /*8250*/  STL.64 [R1+0x1fe8], R84 ;  /* 0x001fe85401007387 */ /* 0x000fe20000100a00 */
[----:B0-----:R-:W-:-:S04]  /*8260*/  IMAD.WIDE R2, R110, 0x2, R200 ;  /* 0x000000026e027825 */ /* 0x001fc800078e02c8 */
[----:B------:R-:W-:Y:S01]  /*8270*/  IMAD R106, R106, 0x3a, RZ ;  /* 0x0000003a6a6a7824 */ /* 0x000fe200078e02ff */
[----:B------:R0:W-:Y:S01]  /*8280*/  STL.64 [R1+0x1fd0], R2 ;  /* 0x001fd00201007387 */ /* 0x0001e20000100a00 */
[----:B------:R-:W-:-:S03]  /*8290*/  IMAD.WIDE R90, R107, 0x2, R206 ;  /* 0x000000026b5a7825 */ /* 0x000fc600078e02ce */
[----:B------:R1:W-:Y:S01]  /*82a0*/  STL.64 [R1+0x2898], R84 ;  /* 0x0028985401007387 */ /* 0x0003e20000100a00 */
[----:B------:R-:W-:-:S03]  /*82b0*/  IMAD.WIDE R148, R105, 0x2, R200 ;  /* 0x0000000269947825 */ /* 0x000fc600078e02c8 */
[----:B------:R-:W-:Y:S01]  /*82c0*/  STL.64 [R1+0x1fc8], R100 ;  /* 0x001fc86401007387 */ /* 0x000fe20000100a00 */
[----:B------:R-:W-:-:S03]  /*82d0*/  IMAD.WIDE R210, R106, 0x2, R200 ;  /* 0x000000026ad27825 */ /* 0x000fc600078e02c8 */
[----:B------:R-:W-:Y:S01]  /*82e0*/  STL.64 [R1+0x2b40], R100 ;  /* 0x002b406401007387 */ /* 0x000fe20000100a00 */
[----:B------:R-:W-:-:S03]  /*82f0*/  IMAD R104, R104, 0x41, RZ ;  /* 0x0000004168687824 */ /* 0x000fc600078e02ff */
[----:B------:R-:W-:Y:S01]  /*8300*/  STL.64 [R1+0x1fb8], R92 ;  /* 0x001fb85c01007387 */ /* 0x000fe20000100a00 */
[----:B------:R-:W-:-:S03]  /*8310*/  IMAD.WIDE R126, R105, 0x2, R206 ;  /* 0x00000002697e7825 */ /* 0x000fc600078e02ce */
[----:B------:R-:W-:Y:S01]  /*8320*/  STL.64 [R1+0x2a00], R92 ;  /* 0x002a005c01007387 */ /* 0x000fe20000100a00 */
[----:B------:R-:W-:-:S03]  /*8330*/  IMAD.WIDE R82, R106, 0x2, R206 ;  /* 0x000000026a527825 */ /* 0x000fc600078e02ce */
[----:B------:R-:W-:Y:S04]  /*8340*/  STL.64 [R1+0x1fb0], R90 ;  /* 0x001fb05a01007387 */ /* 0x000fe80000100a00 */
[----:B------:R2:W-:Y:S01]  /*8350*/  STL.64 [R1+0x2a08], R90 ;  /* 0x002a085a01007387 */ /* 0x0005e20000100a00 */
[----:B------:R-:W-:-:S03]  /*8360*/  IMAD R102, R102, 0x48, RZ ;  /* 0x0000004866667824 */ /* 0x000fc600078e02ff */
[----:B------:R-:W-:Y:S01]  /*8370*/  STL.64 [R1+0x1f88], R148 ;  /* 0x001f889401007387 */ /* 0x000fe20000100a00 */
[----:B------:R-:W-:-:S03]  /*8380*/  IMAD.WIDE R176, R104, 0x2, R200 ;  /* 0x0000000268b07825 */ /* 0x000fc600078e02c8 */
[----:B------:R-:W-:Y:S01]  /*8390*/  STL.64 [R1+0x2b50], R148 ;  /* 0x002b509401007387 */ /* 0x000fe20000100a00 */
[----:B------:R-:W-:-:S03]  /*83a0*/  IMAD.WIDE R130, R104, 0x2, R206 ;  /* 0x0000000268827825 */ /* 0x000fc600078e02ce */
[----:B------:R-:W-:Y:S04]  /*83b0*/  STL.64 [R1+0x1fa0], R210 ;  /* 0x001fa0d201007387 */ /* 0x000fe80000100a00 */
[----:B------:R-:W-:Y:S01]  /*83c0*/  STL.64 [R1+0x28d0], R210 ;  /* 0x0028d0d201007387 */ /* 0x000fe20000100a00 */
[----:B0-----:R-:W-:-:S03]  /*83d0*/  IMAD.WIDE R2, R102, 0x2, R200 ;  /* 0x0000000266027825 */ /* 0x001fc600078e02c8 */
[----:B------:R-:W-:Y:S01]  /*83e0*/  STL.64 [R1+0x1f80], R126 ;  /* 0x001f807e01007387 */ /* 0x000fe20000100a00 */
[----:B------:R-:W-:-:S03]  /*83f0*/  IMAD.WIDE R122, R103, 0x2, R200 ;  /* 0x00000002677a7825 */ /* 0x000fc600078e02c8 */
[----:B------:R-:W-:Y:S01]  /*8400*/  STL.64 [R1+0x2b70], R126 ;  /* 0x002b707e01007387 */ /* 0x000fe20000100a00 */
[----:B------:R-:W-:-:S03]  /*8410*/  IMAD R237, R237, 0x49, RZ ;  /* 0x00000049eded7824 */ /* 0x000fc600078e02ff */
[----:B------:R-:W-:Y:S01]  /*8420*/  STL.64 [R1+0x1f98], R82 ;  /* 0x001f985201007387 */ /* 0x000fe20000100a00 */
[----:B------:R-:W-:-:S03]  /*8430*/  IMAD.WIDE R152, R102, 0x2, R206 ;  /* 0x0000000266987825 */ /* 0x000fc600078e02ce */
[----:B------:R-:W-:Y:S01]  /*8440*/  STL.64 [R1+0x28a8], R82 ;  /* 0x0028a85201007387 */ /* 0x000fe20000100a00 */
[----:B-1----:R-:W-:-:S03]  /*8450*/  IMAD.WIDE R84, R103, 0x2, R206 ;  /* 0x0000000267547825 */ /* 0x002fc600078e02ce */
[----:B------:R-:W-:Y:S04]  /*8460*/  STL.64 [R1+0x1f70], R176 ;  /* 0x001f70b001007387 */ /* 0x000fe80000100a00 */
[----:B------:R-:W-:Y:S01]  /*8470*/  STL.64 [R1+0x2a28], R176 ;  /* 0x002a28b001007387 */ /* 0x000fe20000100a00 */
[----:B------:R-:W-:-:S03]  /*8480*/  IMAD R239, R239, 0x50, RZ ;  /* 0x00000050efef7824 */ /* 0x000fc600078e02ff */
[----:B------:R-:W-:Y:S04]  /*8490*/  STL.64 [R1+0x1f68], R130 ;  /* 0x001f688201007387 */ /* 0x000fe80000100a00 */
[----:B------:R0:W-:Y:S01]  /*84a0*/  STL.64 [R1+0x2a10], R130 ;  /* 0x002a108201007387 */ /* 0x0001e20000100a00 */
[----:B------:R-:W-:-:S03]  /*84b0*/  IMAD R238, R238, 0x4a, RZ ;  /* 0x0000004aeeee7824 */ /* 0x000fc600078e02ff */
[----:B------:R1:W-:Y:S01]  /*84c0*/  STL.64 [R1+0x1f40], R2 ;  /* 0x001f400201007387 */ /* 0x0003e20000100a00 */
[----:B--2---:R-:W-:-:S03]  /*84d0*/  IMAD.WIDE R90, R237, 0x2, R206 ;  /* 0x00000002ed5a7825 */ /* 0x004fc600078e02ce */
[----:B------:R-:W-:Y:S01]  /*84e0*/  STL.64 [R1+0x1f58], R122 ;  /* 0x001f587a01007387 */ /* 0x000fe20000100a00 */
[----:B0-----:R-:W-:-:S03]  /*84f0*/  IMAD.WIDE R130, R237, 0x2, R200 ;  /* 0x00000002ed827825 */ /* 0x001fc600078e02c8 */
[----:B------:R-:W-:Y:S04]  /*8500*/  STL.64 [R1+0x28d8], R122 ;  /* 0x0028d87a01007387 */ /* 0x000fe80000100a00 */
[----:B------:R-:W-:Y:S01]  /*8510*/  STL.64 [R1+0x1f38], R152 ;  /* 0x001f389801007387 */ /* 0x000fe20000100a00 */
[----:B-1----:R-:W-:-:S03]  /*8520*/  IMAD.WIDE R2, R239, 0x2, R200 ;  /* 0x00000002ef027825 */ /* 0x002fc600078e02c8 */
[----:B------:R-:W-:Y:S01]  /*8530*/  STL.64 [R1+0x1f50], R84 ;  /* 0x001f505401007387 */ /* 0x000fe20000100a00 */
[----:B------:R-:W-:-:S03]  /*8540*/  IMAD R240, R240, 0x51, RZ ;  /* 0x00000051f0f07824 */ /* 0x000fc600078e02ff */
[----:B------:R-:W-:Y:S01]  /*8550*/  STL.64 [R1+0x28e0], R84 ;  /* 0x0028e05401007387 */ /* 0x000fe20000100a00 */
        /* <DEDUP_REMOVED lines=8> */
[----:B------:R-:W-:-:S03]  /*85e0*/  IMAD R242, R242, 0x58, RZ ;  /* 0x00000058f2f27824 */ /* 0x000fc600078e02ff */
[----:B------:R0:W-:Y:S01]  /*85f0*/  STL.64 [R1+0x1ef8], R2 ;  /* 0x001ef80201007387 */ /* 0x0001e20000100a00 */
[----:B------:R-:W-:-:S03]  /*8600*/  IMAD.WIDE R4, R241, 0x2, R200 ;  /* 0x00000002f1047825 */ /* 0x000fc600078e02c8 */
[----:B------:R-:W-:Y:S01]  /*8610*/  STL.64 [R1+0x1f10], R132 ;  /* 0x001f108401007387 */ /* 0x000fe20000100a00 */
[----:B------:R-:W-:-:S03]  /*8620*/  IMAD.WIDE R180, R240, 0x2, R206 ;  /* 0x00000002f0b47825 */ /* 0x000fc600078e02ce */
[----:B------:R-:W-:Y:S01]  /*8630*/  STL.64 [R1+0x28e8], R132 ;  /* 0x0028e88401007387 */ /* 0x000fe20000100a00 */
[----:B0-----:R-:W-:-:S03]  /*8640*/  IMAD.WIDE R2, R240, 0x2, R200 ;  /* 0x00000002f0027825 */ /* 0x001fc600078e02c8 */
[----:B------:R-:W-:Y:S04]  /*8650*/  STL.64 [R1+0x1ef0], R156 ;  /* 0x001ef09c01007387 */ /* 0x000fe80000100a00 */
[----:B------:R-:W-:Y:S01]  /*8660*/  STL.64 [R1+0x1f08], R134 ;  /* 0x001f088601007387 */ /* 0x000fe20000100a00 */
[----:B------:R-:W-:-:S03]  /*8670*/  IMAD R247, R247, 0x59, RZ ;  /* 0x00000059f7f77824 */ /* 0x000fc600078e02ff */
[----:B------:R0:W-:Y:S01]  /*8680*/  STL.64 [R1+0x1ee0], R2 ;  /* 0x001ee00201007387 */ /* 0x0001e20000100a00 */
[----:B------:R-:W-:-:S03]  /*8690*/  IMAD.WIDE R216, R241, 0x2, R206 ;  /* 0x00000002f1d87825 */ /* 0x000fc600078e02ce */
[----:B------:R-:W-:Y:S04]  /*86a0*/  STL.64 [R1+0x2908], R134 ;  /* 0x0029088601007387 */ /* 0x000fe80000100a00 */
[----:B------:R1:W-:Y:S01]  /*86b0*/  STL.64 [R1+0x1ec8], R4 ;  /* 0x001ec80401007387 */ /* 0x0003e20000100a00 */
[----:B0-----:R-:W-:-:S03]  /*86c0*/  IMAD.WIDE R2, R242, 0x2, R200 ;  /* 0x00000002f2027825 */ /* 0x001fc600078e02c8 */
[----:B------:R-:W-:Y:S04]  /*86d0*/  STL.64 [R1+0x1ed8], R180 ;  /* 0x001ed8b401007387 */ /* 0x000fe80000100a00 */
[----:B------:R-:W-:Y:S01]  /*86e0*/  STL.64 [R1+0x2a50], R180 ;  /* 0x002a50b401007387 */ /* 0x000fe20000100a00 */
[----:B------:R-:W-:Y:S02]  /*86f0*/  IMAD R252, R252, 0x5a, RZ ;  /* 0x0000005afcfc7824 */ /* 0x000fe400078e02ff */
[--C-:B-1----:R-:W-:Y:S01]  /*8700*/  IMAD.WIDE R4, R242, 0x2, R206.reuse ;  /* 0x00000002f2047825 */ /* 0x102fe200078e02ce */
[----:B------:R0:W-:Y:S03]  /*8710*/  STL.64 [R1+0x1eb0], R2 ;  /* 0x001eb00201007387 */ /* 0x0001e60000100a00 */
[----:B------:R-:W-:Y:S01]  /*8720*/  IMAD R243, R243, 0x60, RZ ;  /* 0x00000060f3f37824 */ /* 0x000fe200078e02ff */
[----:B------:R-:W-:Y:S01]  /*8730*/  STL.64 [R1+0x1ec0], R216 ;  /* 0x001ec0d801007387 */ /* 0x000fe20000100a00 */
[----:B------:R-:W-:-:S03]  /*8740*/  IMAD.WIDE R186, R247, 0x2, R206 ;  /* 0x00000002f7ba7825 */ /* 0x000fc600078e02ce */
[----:B------:R1:W-:Y:S01]  /*8750*/  STL.64 [R1+0x1ea8], R4 ;  /* 0x001ea80401007387 */ /* 0x0003e20000100a00 */
[----:B0-----:R-:W-:-:S03]  /*8760*/  IMAD.WIDE R2, R247, 0x2, R200 ;  /* 0x00000002f7027825 */ /* 0x001fc600078e02c8 */
[----:B------:R-:W-:Y:S04]  /*8770*/  STL.64 [R1+0x2870], R216 ;  /* 0x002870d801007387 */ /* 0x000fe80000100a00 */
[----:B------:R0:W-:Y:S01]  /*8780*/  STL.64 [R1+0x1e98], R2 ;  /* 0x001e980201007387 */ /* 0x0001e20000100a00 */
[----:B-1----:R-:W-:-:S03]  /*8790*/  IMAD.WIDE R4, R252, 0x2, R206 ;  /* 0x00000002fc047825 */ /* 0x002fc600078e02ce */
[----:B------:R-:W-:Y:S01]  /*87a0*/  STL.64 [R1+0x1e90], R186 ;  /* 0x001e90ba01007387 */ /* 0x000fe20000100a00 */
[----:B------:R-:W-:-:S03]  /*87b0*/  IMAD R248, R248, 0x61, RZ ;  /* 0x00000061f8f87824 */ /* 0x000fc600078e02ff */
[----:B------:R-:W-:Y:S01]  /*87c0*/  STL.64 [R1+0x1e78], R4 ;  /* 0x001e780401007387 */ /* 0x000fe20000100a00 */
[----:B------:R-:W-:-:S04]  /*87d0*/  IMAD.WIDE R220, R252, 0x2, R200 ;  /* 0x00000002fcdc7825 */ /* 0x000fc800078e02c8 */
[C---:B0-----:R-:W-:Y:S01]  /*87e0*/  IMAD.WIDE R2, R243.reuse, 0x2, R200 ;  /* 0x00000002f3027825 */ /* 0x041fe200078e02c8 */
[----:B------:R-:W-:Y:S03]  /*87f0*/  STL.64 [R1+0x29a8], R186 ;  /* 0x0029a8ba01007387 */ /* 0x000fe60000100a00 */
[----:B------:R-:W-:Y:S01]  /*8800*/  IMAD.WIDE R42, R243, 0x2, R206 ;  /* 0x00000002f32a7825 */ /* 0x000fe200078e02ce */
[----:B------:R0:W-:Y:S04]  /*8810*/  STL.64 [R1+0x1e68], R2 ;  /* 0x001e680201007387 */ /* 0x0001e80000100a00 */
[----:B------:R-:W-:Y:S04]  /*8820*/  STL.64 [R1+0x1e80], R220 ;  /* 0x001e80dc01007387 */ /* 0x000fe80000100a00 */
[----:B------:R-:W-:Y:S01]  /*8830*/  STL.64 [R1+0x2990], R220 ;  /* 0x002990dc01007387 */ /* 0x000fe20000100a00 */
[----:B0-----:R-:W-:-:S03]  /*8840*/  IMAD.WIDE R2, R248, 0x2, R200 ;  /* 0x00000002f8027825 */ /* 0x001fc600078e02c8 */
[----:B------:R-:W-:Y:S04]  /*8850*/  STL.64 [R1+0x1e60], R42 ;  /* 0x001e602a01007387 */ /* 0x000fe80000100a00 */
[----:B------:R-:W-:Y:S01]  /*8860*/  STL.64 [R1+0x2af8], R42 ;  /* 0x002af82a01007387 */ /* 0x000fe20000100a00 */
[----:B------:R-:W-:-:S03]  /*8870*/  IMAD.WIDE R188, R248, 0x2, R206 ;  /* 0x00000002f8bc7825 */ /* 0x000fc600078e02ce */
[----:B------:R0:W-:Y:S01]  /*8880*/  STL.64 [R1+0x1e50], R2 ;  /* 0x001e500201007387 */ /* 0x0001e20000100a00 */
[----:B------:R-:W-:-:S04]  /*8890*/  IMAD.WIDE R162, R244, 0x2, R200 ;  /* 0x00000002f4a27825 */ /* 0x000fc800078e02c8 */
[----:B------:R-:W-:Y:S02]  /*88a0*/  IMAD R249, R249, 0x69, RZ ;  /* 0x00000069f9f97824 */ /* 0x000fe400078e02ff */
[----:B------:R-:W-:-:S04]  /*88b0*/  IMAD.WIDE R224, R49, 0x2, R206 ;  /* 0x0000000231e07825 */ /* 0x000fc800078e02ce */
[----:B0-----:R-:W-:-:S05]  /*88c0*/  IMAD.WIDE R2, R49, 0x2, R200 ;  /* 0x0000000231027825 */ /* 0x001fca00078e02c8 */
[----:B------:R0:W-:Y:S01]  /*88d0*/  STL.64 [R1+0x1e38], R2 ;  /* 0x001e380201007387 */ /* 0x0001e20000100a00 */
[----:B------:R-:W-:-:S03]  /*88e0*/  IMAD.WIDE R170, R244, 0x2, R206 ;  /* 0x00000002f4aa7825 */ /* 0x000fc600078e02ce */
        /* <DEDUP_REMOVED lines=53> */
[----:B0-----:R-:W-:-:S03]  /*8c40*/  IMAD.WIDE R2, R138, 0x2, R202 ;  /* 0x000000028a027825 */ /* 0x001fc600078e02ca */
        /* <DEDUP_REMOVED lines=11> */
[----:B-1----:R-:W-:-:S03]  /*8d00*/  IMAD.WIDE R224, R118, 0x2, R202 ;  /* 0x0000000276e07825 */ /* 0x002fc600078e02ca */
        /* <DEDUP_REMOVED lines=61> */
[----:B------:R-:W2:Y:S01]  /*90e0*/  LDL.64 R28, [R1+0x2198] ;  /* 0x00219800011c7983 */ /* 0x000ea20000100a00 */
[----:B------:R-:W-:-:S03]  /*90f0*/  IMAD.WIDE R56, R246, 0x2, R202 ;  /* 0x00000002f6387825 */ /* 0x000fc600078e02ca */
[----:B------:R-:W3:Y:S01]  /*9100*/  LDL.64 R88, [R1+0x2018] ;  /* 0x0020180001587983 */ /* 0x000ee20000100a00 */
[----:B------:R-:W-:-:S03]  /*9110*/  IMAD.WIDE R6, R6, 0x2, R202 ;  /* 0x0000000206067825 */ /* 0x000fc600078e02ca */
[----:B------:R-:W4:Y:S01]  /*9120*/  LDL.64 R100, [R1+0x1fd0] ;  /* 0x001fd00001647983 */ /* 0x000f220000100a00 */
[----:B------:R-:W-:-:S04]  /*9130*/  IMAD.WIDE R60, R251, 0x2, R202 ;  /* 0x00000002fb3c7825 */ /* 0x000fc800078e02ca */
[----:B0-----:R-:W-:Y:S01]  /*9140*/  IMAD.WIDE R2, R38, 0x2, R202 ;  /* 0x0000000226027825 */ /* 0x001fe200078e02ca */
[----:B------:R-:W-:Y:S03]  /*9150*/  STL.64 [R1+0x1d80], R56 ;  /* 0x001d803801007387 */ /* 0x000fe60000100a00 */
[--C-:B------:R-:W-:Y:S01]  /*9160*/  IMAD.WIDE R38, R236, 0x2, R204.reuse ;  /* 0x00000002ec267825 */ /* 0x100fe200078e02cc */
        /* <DEDUP_REMOVED lines=14> */
[----:B------:R-:W-:Y:S03]  /*9250*/  STL [R1+0x22e0], R233 ;  /* 0x0022e0e901007387 */ /* 0x000fe60000100800 */
[----:B------:R-:W-:Y:S01]  /*9260*/  IMAD.WIDE R132, R228, 0x2, R204 ;  /* 0x00000002e4847825 */ /* 0x000fe200078e02cc */
[----:B------:R-:W-:Y:S01]  /*9270*/  STL.64 [R1+0x1d60], R50 ;  /* 0x001d603201007387 */ /* 0x000fe20000100a00 */
[----:B------:R-:W-:Y:S01]  /*9280*/  PRMT R26, RZ, 0x7610, R26 ;  /* 0x00007610ff1a7816 */ /* 0x000fe2000000001a */
[----:B------:R-:W0:Y:S01]  /*9290*/  LDC R228, c[0x0][0x3c4] ;  /* 0x0000f100ffe47b82 */ /* 0x000e220000000800 */
        /* <DEDUP_REMOVED lines=21> */
[----:B------:R-:W3:Y:S03]  /*93f0*/  LDL.64 R112, [R1+0x2058] ;  /* 0x0020580001707983 */ /* 0x000ee60000100a00 */
[--C-:B------:R-:W-:Y:S01]  /*9400*/  IMAD.WIDE R136, R105, 0x2, R204.reuse ;  /* 0x0000000269887825 */ /* 0x100fe200078e02cc */
[----:B------:R-:W-:Y:S03]  /*9410*/  STL.64 [R1+0x1cf8], R98 ;  /* 0x001cf86201007387 */ /* 0x000fe60000100a00 */
[--C-:B------:R-:W-:Y:S01]  /*9420*/  IMAD.WIDE R212, R106, 0x2, R204.reuse ;  /* 0x000000026ad47825 */ /* 0x100fe200078e02cc */
[----:B------:R-:W-:Y:S04]  /*9430*/  STL.64 [R1+0x1d00], R214 ;  /* 0x001d00d601007387 */ /* 0x000fe80000100a00 */
        /* <DEDUP_REMOVED lines=12> */
[----:B------:R-:W3:Y:S01]  /*9500*/  LDL.64 R102, [R1+0x20b8] ;  /* 0x0020b80001667983 */ /* 0x000ee20000100a00 */
[----:B------:R-:W-:-:S03]  /*9510*/  IMAD.WIDE R104, R240, 0x2, R204 ;  /* 0x00000002f0687825 */ /* 0x000fc600078e02cc */
[----:B------:R-:W-:Y:S01]  /*9520*/  STL.64 [R1+0x1cc0], R108 ;  /* 0x001cc06c01007387 */ /* 0x000fe20000100a00 */
[----:B------:R-:W-:-:S03]  /*9530*/  IMAD.WIDE R226, R241, 0x2, R204 ;  /* 0x00000002f1e27825 */ /* 0x000fc600078e02cc */
[----:B------:R-:W-:Y:S01]  /*9540*/  STL.64 [R1+0x1cb8], R96 ;  /* 0x001cb86001007387 */ /* 0x000fe20000100a00 */
[----:B------:R-:W-:-:S03]  /*9550*/  IMAD.WIDE R110, R242, 0x2, R204 ;  /* 0x00000002f26e7825 */ /* 0x000fc600078e02cc */
[----:B------:R-:W-:Y:S04]  /*9560*/  STL.64 [R1+0x1cb0], R154 ;  /* 0x001cb09a01007387 */ /* 0x000fe80000100a00 */
[----:B------:R-:W-:Y:S01]  /*9570*/  STL.64 [R1+0x22e8], R236 ;  /* 0x0022e8ec01007387 */ /* 0x000fe20000100a00 */
[----:B------:R-:W-:-:S03]  /*9580*/  IMAD.WIDE R172, R243, 0x2, R204 ;  /* 0x00000002f3ac7825 */ /* 0x000fc600078e02cc */
[----:B------:R-:W-:Y:S04]  /*9590*/  STL.64 [R1+0x1ca8], R128 ;  /* 0x001ca88001007387 */ /* 0x000fe80000100a00 */
[----:B------:R-:W3:Y:S04]  /*95a0*/  LDL.64 R238, [R1+0x20c0] ;  /* 0x0020c00001ee7983 */ /* 0x000ee80000100a00 */
[----:B------:R-:W3:Y:S04]  /*95b0*/  LDL.64 R240, [R1+0x2108] ;  /* 0x0021080001f07983 */ /* 0x000ee80000100a00 */
[----:B------:R-:W-:Y:S04]  /*95c0*/  STL.64 [R1+0x1ca0], R82 ;  /* 0x001ca05201007387 */ /* 0x000fe80000100a00 */
[----:B------:R-:W-:Y:S04]  /*95d0*/  STL.64 [R1+0x1c98], R162 ;  /* 0x001c98a201007387 */ /* 0x000fe80000100a00 */
[----:B------:R-:W-:Y:S01]  /*95e0*/  STL.64 [R1+0x1c90], R104 ;  /* 0x001c906801007387 */ /* 0x000fe20000100a00 */
[----:B------:R-:W-:-:S03]  /*95f0*/  IMAD.WIDE R168, R244, 0x2, R204 ;  /* 0x00000002f4a87825 */ /* 0x000fc600078e02cc */
[----:B------:R-:W3:Y:S01]  /*9600*/  LDL.64 R242, [R1+0x2148] ;  /* 0x0021480001f27983 */ /* 0x000ee20000100a00 */
[----:B------:R-:W-:-:S03]  /*9610*/  IMAD.WIDE R106, R245, 0x2, R204 ;  /* 0x00000002f56a7825 */ /* 0x000fc600078e02cc */
[----:B------:R-:W-:Y:S04]  /*9620*/  STL.64 [R1+0x1c80], R110 ;  /* 0x001c806e01007387 */ /* 0x000fe80000100a00 */
[----:B------:R-:W-:Y:S04]  /*9630*/  STL.64 [R1+0x1c88], R226 ;  /* 0x001c88e201007387 */ /* 0x000fe80000100a00 */
[----:B------:R-:W-:Y:S04]  /*9640*/  STL.64 [R1+0x1c68], R172 ;  /* 0x001c68ac01007387 */ /* 0x000fe80000100a00 */
[----:B------:R1:W-:Y:S04]  /*9650*/  STL.64 [R1+0x22d0], R244 ;  /* 0x0022d0f401007387 */ /* 0x0003e80000100a00 */
[----:B------:R0:W-:Y:S04]  /*9660*/  STL.64 [R1+0x1c50], R168 ;  /* 0x001c50a801007387 */ /* 0x0001e80000100a00 */
[----:B------:R0:W-:Y:S01]  /*9670*/  STL.64 [R1+0x1c38], R106 ;  /* 0x001c386a01007387 */ /* 0x0001e20000100a00 */
[----:B-1----:R-:W-:-:S05]  /*9680*/  IMAD.WIDE R244, R246, 0x2, R204 ;  /* 0x00000002f6f47825 */ /* 0x002fca00078e02cc */
[----:B------:R1:W-:Y:S04]  /*9690*/  STL.64 [R1+0x1c20], R244 ;  /* 0x001c20f401007387 */ /* 0x0003e80000100a00 */
[----:B--2---:R-:W2:Y:S04]  /*96a0*/  @P1 LDG.E.U16 R26, desc[UR10][R28.64] ;  /* 0x0000000a1c1a1981 */ /* 0x004ea8000c1e1500 */
[----:B------:R-:W2:Y:S01]  /*96b0*/  LDL.LU.64 R28, [R1+0x2bd8] ;  /* 0x002bd800011c7983 */ /* 0x000ea20000300a00 */
[----:B------:R-:W-:-:S06]  /*96c0*/  PRMT R27, RZ, 0x7610, R27 ;  /* 0x00007610ff1b7816 */ /* 0x000fcc000000001b */
[----:B--2---:R-:W2:Y:S04]  /*96d0*/  @P1 LDG.E.U16 R27, desc[UR10][R28.64] ;  /* 0x0000000a1c1b1981 */ /* 0x004ea8000c1e1500 */
[----:B------:R-:W2:Y:S04]  /*96e0*/  LDL.LU.64 R28, [R1+0x2bd0] ;  /* 0x002bd000011c7983 */ /* 0x000ea80000300a00 */
[----:B--2---:R-:W2:Y:S04]  /*96f0*/  @P1 LDG.E.U16 R28, desc[UR10][R40.64] ;  /* 0x0000000a281c1981 */ /* 0x004ea8000c1e1500 */
[----:B------:R-:W2:Y:S04]  /*9700*/  @P1 LDG.E.U16 R29, desc[UR10][R38.64] ;  /* 0x0000000a261d1981 */ /* 0x000ea8000c1e1500 */
[----:B------:R-:W2:Y:S04]  /*9710*/  LDL.LU.64 R40, [R1+0x2bc8] ;  /* 0x002bc80001287983 */ /* 0x000ea80000300a00 */
[----:B------:R-:W2:Y:S04]  /*9720*/  LDL.LU.64 R38, [R1+0x2bc0] ;  /* 0x002bc00001267983 */ /* 0x000ea80000300a00 */
[----:B--2---:R-:W2:Y:S04]  /*9730*/  @P1 LDG.E.U16 R38, desc[UR10][R40.64] ;  /* 0x0000000a28261981 */ /* 0x004ea8000c1e1500 */
[----:B---3--:R-:W3:Y:S04]  /*9740*/  @P1 LDG.E.U16 R39, desc[UR10][R242.64] ;  /* 0x0000000af2271981 */ /* 0x008ee8000c1e1500 */
[----:B------:R-:W2:Y:S04]  /*9750*/  LDL.LU.64 R40, [R1+0x2bb8] ;  /* 0x002bb80001287983 */ /* 0x000ea80000300a00 */
[----:B------:R-:W3:Y:S04]  /*9760*/  LDL.64 R242, [R1+0x1f40] ;  /* 0x001f400001f27983 */ /* 0x000ee80000100a00 */
[----:B--2---:R-:W2:Y:S04]  /*9770*/  @P1 LDG.E.U16 R40, desc[UR10][R52.64] ;  /* 0x0000000a34281981 */ /* 0x004ea8000c1e1500 */
[----:B------:R-:W2:Y:S04]  /*9780*/  @P1 LDG.E.U16 R41, desc[UR10][R50.64] ;  /* 0x0000000a32291981 */ /* 0x000ea8000c1e1500 */
[----:B------:R-:W2:Y:S04]  /*9790*/  LDL.LU.64 R52, [R1+0x2bb0] ;  /* 0x002bb00001347983 */ /* 0x000ea80000300a00 */
[----:B------:R-:W2:Y:S04]  /*97a0*/  LDL.LU.64 R50, [R1+0x2ba8] ;  /* 0x002ba80001327983 */ /* 0x000ea80000300a00 */
[----:B--2---:R-:W2:Y:S04]  /*97b0*/  @P1 LDG.E.U16 R50, desc[UR10][R240.64] ;  /* 0x0000000af0321981 */ /* 0x004ea8000c1e1500 */
[----:B------:R-:W2:Y:S04]  /*97c0*/  @P1 LDG.E.U16 R51, desc[UR10][R52.64] ;  /* 0x0000000a34331981 */ /* 0x000ea8000c1e1500 */
[----:B------:R-:W2:Y:S04]  /*97d0*/  LDL.64 R240, [R1+0x1ef8] ;  /* 0x001ef80001f07983 */ /* 0x000ea80000100a00 */
[----:B------:R-:W2:Y:S04]  /*97e0*/  LDL.LU.64 R52, [R1+0x2ba0] ;  /* 0x002ba00001347983 */ /* 0x000ea80000300a00 */
[----:B--2---:R-:W2:Y:S04]  /*97f0*/  @P1 LDG.E.U16 R52, desc[UR10][R64.64] ;  /* 0x0000000a40341981 */ /* 0x004ea8000c1e1500 */
[----:B------:R-:W2:Y:S04]  /*9800*/  @P1 LDG.E.U16 R53, desc[UR10][R62.64] ;  /* 0x0000000a3e351981 */ /* 0x000ea8000c1e1500 */
[----:B------:R-:W2:Y:S04]  /*9810*/  LDL.LU.64 R64, [R1+0x2b98] ;  /* 0x002b980001407983 */ /* 0x000ea80000300a00 */
[----:B------:R-:W3:Y:S04]  /*9820*/  LDL.LU.64 R62, [R1+0x2b90] ;  /* 0x002b9000013e7983 */ /* 0x000ee80000300a00 */
[----:B--2---:R-:W2:Y:S04]  /*9830*/  @P1 LDG.E.U16 R64, desc[UR10][R76.64] ;  /* 0x0000000a4c401981 */ /* 0x004ea8000c1e1500 */
[----:B---3--:R-:W3:Y:S04]  /*9840*/  @P1 LDG.E.U16 R62, desc[UR10][R238.64] ;  /* 0x0000000aee3e1981 */ /* 0x008ee8000c1e1500 */
[----:B------:R-:W2:Y:S04]  /*9850*/  @P1 LDG.E.U16 R63, desc[UR10][R102.64] ;  /* 0x0000000a663f1981 */ /* 0x000ea8000c1e1500 */
[----:B------:R-:W2:Y:S04]  /*9860*/  @P1 LDG.E.U16 R65, desc[UR10][R74.64] ;  /* 0x0000000a4a411981 */ /* 0x000ea8000c1e1500 */
[----:B------:R-:W2:Y:S04]  /*9870*/  LDL.64 R238, [R1+0x1eb0] ;  /* 0x001eb00001ee7983 */ /* 0x000ea80000100a00 */
[----:B------:R-:W2:Y:S04]  /*9880*/  LDL.64 R102, [R1+0x1ea8] ;  /* 0x001ea80001667983 */ /* 0x000ea80000100a00 */
[----:B------:R-:W2:Y:S04]  /*9890*/  LDL.LU.64 R76, [R1+0x2b88] ;  /* 0x002b8800014c7983 */ /* 0x000ea80000300a00 */
[----:B------:R-:W2:Y:S04]  /*98a0*/  LDL.LU.64 R74, [R1+0x2b80] ;  /* 0x002b8000014a7983 */ /* 0x000ea80000300a00 */
[----:B--2---:R-:W2:Y:S04]  /*98b0*/  @P1 LDG.E.U16 R74, desc[UR10][R76.64] ;  /* 0x0000000a4c4a1981 */ /* 0x004ea8000c1e1500 */
[----:B------:R-:W2:Y:S04]  /*98c0*/  @P1 LDG.E.U16 R75, desc[UR10][R112.64] ;  /* 0x0000000a704b1981 */ /* 0x000ea8000c1e1500 */
[----:B------:R-:W2:Y:S04]  /*98d0*/  LDL.LU.64 R76, [R1+0x2b78] ;  /* 0x002b7800014c7983 */ /* 0x000ea80000300a00 */
[----:B------:R-:W3:Y:S04]  /*98e0*/  LDL.64 R112, [R1+0x1e68] ;  /* 0x001e680001707983 */ /* 0x000ee80000100a00 */
[----:B--2---:R-:W2:Y:S04]  /*98f0*/  @P1 LDG.E.U16 R76, desc[UR10][R126.64] ;  /* 0x0000000a7e4c1981 */ /* 0x004ea8000c1e1500 */
[----:B------:R-:W2:Y:S04]  /*9900*/  @P1 LDG.E.U16 R77, desc[UR10][R86.64] ;  /* 0x0000000a564d1981 */ /* 0x000ea8000c1e1500 */
[----:B------:R-:W2:Y:S04]  /*9910*/  LDL.LU.64 R126, [R1+0x2b70] ;  /* 0x002b7000017e7983 */ /* 0x000ea80000300a00 */
[----:B------:R-:W2:Y:S04]  /*9920*/  LDL.LU.64 R86, [R1+0x2b68] ;  /* 0x002b680001567983 */ /* 0x000ea80000300a00 */
[----:B--2---:R-:W2:Y:S04]  /*9930*/  @P1 LDG.E.U16 R86, desc[UR10][R88.64] ;  /* 0x0000000a58561981 */ /* 0x004ea8000c1e1500 */
[----:B------:R-:W2:Y:S04]  /*9940*/  LDL.LU.64 R88, [R1+0x2b60] ;  /* 0x002b600001587983 */ /* 0x000ea80000300a00 */
[----:B--2---:R-:W2:Y:S04]  /*9950*/  @P1 LDG.E.U16 R87, desc[UR10][R88.64] ;  /* 0x0000000a58571981 */ /* 0x004ea8000c1e1500 */
[----:B------:R-:W2:Y:S04]  /*9960*/  LDL.LU.64 R88, [R1+0x2b58] ;  /* 0x002b580001587983 */ /* 0x000ea80000300a00 */
[----:B--2---:R-:W2:Y:S04]  /*9970*/  @P1 LDG.E.U16 R88, desc[UR10][R148.64] ;  /* 0x0000000a94581981 */ /* 0x004ea8000c1e1500 */
[----:B------:R-:W2:Y:S04]  /*9980*/  @P1 LDG.E.U16 R89, desc[UR10][R98.64] ;  /* 0x0000000a62591981 */ /* 0x000ea8000c1e1500 */
[----:B------:R-:W2:Y:S04]  /*9990*/  LDL.LU.64 R148, [R1+0x2b50] ;  /* 0x002b500001947983 */ /* 0x000ea80000300a00 */
[----:B------:R-:W4:Y:S04]  /*99a0*/  LDL.LU.64 R98, [R1+0x2b48] ;  /* 0x002b480001627983 */ /* 0x000f280000300a00 */
[----:B----4-:R-:W4:Y:S04]  /*99b0*/  @P1 LDG.E.U16 R98, desc[UR10][R100.64] ;  /* 0x0000000a64621981 */ /* 0x010f28000c1e1500 */
[----:B------:R-:W2:Y:S04]  /*99c0*/  LDL.LU.64 R100, [R1+0x2b40] ;  /* 0x002b400001647983 */ /* 0x000ea80000300a00 */
[----:B--2---:R-:W2:Y:S04]  /*99d0*/  @P1 LDG.E.U16 R99, desc[UR10][R100.64] ;  /* 0x0000000a64631981 */ /* 0x004ea8000c1e1500 */
[----:B------:R-:W2:Y:S04]  /*99e0*/  LDL.LU.64 R100, [R1+0x2b38] ;  /* 0x002b380001647983 */ /* 0x000ea80000300a00 */
[----:B--2---:R-:W2:Y:S04]  /*99f0*/  @P1 LDG.E.U16 R100, desc[UR10][R150.64] ;  /* 0x0000000a96641981 */ /* 0x004ea8000c1e1500 */
[----:B------:R-:W2:Y:S04]  /*9a00*/  @P1 LDG.E.U16 R101, desc[UR10][R124.64] ;  /* 0x0000000a7c651981 */ /* 0x000ea8000c1e1500 */
[----:B------:R-:W2:Y:S04]  /*9a10*/  LDL.LU.64 R150, [R1+0x2b30] ;  /* 0x002b300001967983 */ /* 0x000ea80000300a00 */
[----:B------:R-:W3:Y:S01]  /*9a20*/  LDL.LU.64 R124, [R1+0x2b28] ;  /* 0x002b2800017c7983 */ /* 0x000ee20000300a00 */
[----:B------:R-:W-:-:S06]  /*9a30*/  PRMT R139, RZ, 0x7610, R139 ;  /* 0x00007610ff8b7816 */ /* 0x000fcc000000008b */
[----:B------:R-:W4:Y:S04]  /*9a40*/  @P1 LDG.E.U16 R139, desc[UR10][R42.64] ;  /* 0x0000000a2a8b1981 */ /* 0x000f28000c1e1500 */
[----:B--2---:R-:W2:Y:S04]  /*9a50*/  @P1 LDG.E.U16 R150, desc[UR10][R156.64] ;  /* 0x0000000a9c961981 */ /* 0x004ea8000c1e1500 */
[----:B---3--:R-:W3:Y:S04]  /*9a60*/  @P1 LDG.E.U16 R124, desc[UR10][R148.64] ;  /* 0x0000000a947c1981 */ /* 0x008ee8000c1e1500 */
[----:B------:R-:W2:Y:S04]  /*9a70*/  @P1 LDG.E.U16 R125, desc[UR10][R126.64] ;  /* 0x0000000a7e7d1981 */ /* 0x000ea8000c1e1500 */
[----:B------:R-:W2:Y:S04]  /*9a80*/  @P1 LDG.E.U16 R151, desc[UR10][R158.64] ;  /* 0x0000000a9e971981 */ /* 0x000ea8000c1e1500 */
[----:B------:R-:W2:Y:S04]  /*9a90*/  LDL.LU.64 R148, [R1+0x2b20] ;  /* 0x002b200001947983 */ /* 0x000ea80000300a00 */
[----:B------:R-:W3:Y:S04]  /*9aa0*/  LDL.LU.64 R126, [R1+0x2b18] ;  /* 0x002b1800017e7983 */ /* 0x000ee80000300a00 */
[----:B--2---:R-:W2:Y:S04]  /*9ab0*/  @P1 LDG.E.U16 R149, desc[UR10][R240.64] ;  /* 0x0000000af0951981 */ /* 0x004ea8000c1e1500 */
[----:B---3--:R-:W3:Y:S04]  /*9ac0*/  @P1 LDG.E.U16 R126, desc[UR10][R140.64] ;  /* 0x0000000a8c7e1981 */ /* 0x008ee8000c1e1500 */
[----:B------:R-:W2:Y:S01]  /*9ad0*/  @P1 LDG.E.U16 R127, desc[UR10][R136.64] ;  /* 0x0000000a887f1981 */ /* 0x000ea2000c1e1500 */
[----:B0-----:R-:W-:-:S03]  /*9ae0*/  IMAD R228, R228, 0x7a, RZ ;  /* 0x0000007ae4e47824 */ /* 0x001fc600078e02ff */
[----:B------:R-:W2:Y:S04]  /*9af0*/  @P1 LDG.E.U16 R148, desc[UR10][R82.64] ;  /* 0x0000000a52941981 */ /* 0x000ea8000c1e1500 */
[----:B------:R-:W2:Y:S04]  /*9b00*/  LDL.LU.64 R140, [R1+0x2b10] ;  /* 0x002b1000018c7983 */ /* 0x000ea80000300a00 */
[----:B------:R-:W3:Y:S04]  /*9b10*/  LDL.LU.64 R136, [R1+0x2b08] ;  /* 0x002b080001887983 */ /* 0x000ee80000300a00 */
[----:B--2---:R-:W2:Y:S04]  /*9b20*/  @P1 LDG.E.U16 R140, desc[UR10][R154.64] ;  /* 0x0000000a9a8c1981 */ /* 0x004ea8000c1e1500 */
[----:B---3--:R-:W3:Y:S04]  /*9b30*/  @P1 LDG.E.U16 R137, desc[UR10][R152.64] ;  /* 0x0000000a98891981 */ /* 0x008ee8000c1e1500 */
[----:B------:R-:W2:Y:S04]  /*9b40*/  @P1 LDG.E.U16 R136, desc[UR10][R242.64] ;  /* 0x0000000af2881981 */ /* 0x000ea8000c1e1500 */
[----:B------:R-:W2:Y:S04]  /*9b50*/  LDL.LU.64 R152, [R1+0x2b00] ;  /* 0x002b000001987983 */ /* 0x000ea80000300a00 */
[----:B------:R-:W3:Y:S04]  /*9b60*/  LDL.LU.64 R42, [R1+0x2af8] ;  /* 0x002af800012a7983 */ /* 0x000ee80000300a00 */
[----:B------:R-:W3:Y:S04]  /*9b70*/  LDL.LU.64 R154, [R1+0x2af0] ;  /* 0x002af000019a7983 */ /* 0x000ee80000300a00 */
[----:B------:R-:W4:Y:S04]  /*9b80*/  LDL.LU.64 R156, [R1+0x2ae8] ;  /* 0x002ae800019c7983 */ /* 0x000f280000300a00 */
[----:B------:R-:W4:Y:S04]  /*9b90*/  LDL.64 R242, [R1+0x20a8] ;  /* 0x0020a80001f27983 */ /* 0x000f280000100a00 */
[----:B------:R-:W4:Y:S04]  /*9ba0*/  LDL.LU.64 R158, [R1+0x2ae0] ;  /* 0x002ae000019e7983 */ /* 0x000f280000300a00 */
[----:B--2---:R-:W2:Y:S04]  /*9bb0*/  @P1 LDG.E.U16 R152, desc[UR10][R162.64] ;  /* 0x0000000aa2981981 */ /* 0x004ea8000c1e1500 */
[----:B------:R-:W2:Y:S04]  /*9bc0*/  @P1 LDG.E.U16 R153, desc[UR10][R238.64] ;  /* 0x0000000aee991981 */ /* 0x000ea8000c1e1500 */
[----:B---3--:R-:W3:Y:S04]  /*9bd0*/  @P1 LDG.E.U16 R155, desc[UR10][R188.64] ;  /* 0x0000000abc9b1981 */ /* 0x008ee8000c1e1500 */
[----:B------:R-:W2:Y:S04]  /*9be0*/  LDL.LU.64 R162, [R1+0x2ad8] ;  /* 0x002ad80001a27983 */ /* 0x000ea80000300a00 */
[----:B------:R-:W2:Y:S04]  /*9bf0*/  LDL.64 R240, [R1+0x20f0] ;  /* 0x0020f00001f07983 */ /* 0x000ea80000100a00 */
[----:B------:R-:W2:Y:S04]  /*9c00*/  @P1 LDG.E.U16 R154, desc[UR10][R102.64] ;  /* 0x0000000a669a1981 */ /* 0x000ea8000c1e1500 */
[----:B------:R-:W2:Y:S04]  /*9c10*/  LDL.LU.64 R188, [R1+0x2ad0] ;  /* 0x002ad00001bc7983 */ /* 0x000ea80000300a00 */
[----:B------:R-:W2:Y:S04]  /*9c20*/  LDL.64 R238, [R1+0x2138] ;  /* 0x0021380001ee7983 */ /* 0x000ea80000100a00 */
[----:B------:R-:W2:Y:S04]  /*9c30*/  LDL.64 R102, [R1+0x2130] ;  /* 0x0021300001667983 */ /* 0x000ea80000100a00 */
[----:B----4-:R-:W4:Y:S04]  /*9c40*/  @P1 LDG.E.U16 R158, desc[UR10][R42.64] ;  /* 0x0000000a2a9e1981 */ /* 0x010f28000c1e1500 */
[----:B------:R-:W2:Y:S04]  /*9c50*/  @P1 LDG.E.U16 R156, desc[UR10][R110.64] ;  /* 0x0000000a6e9c1981 */ /* 0x000ea8000c1e1500 */
[----:B------:R-:W2:Y:S04]  /*9c60*/  @P1 LDG.E.U16 R157, desc[UR10][R112.64] ;  /* 0x0000000a709d1981 */ /* 0x000ea8000c1e1500 */
[----:B------:R-:W2:Y:S04]  /*9c70*/  LDL.LU.64 R42, [R1+0x2ac8] ;  /* 0x002ac800012a7983 */ /* 0x000ea80000300a00 */
[----:B------:R-:W2:Y:S04]  /*9c80*/  LDL.64 R110, [R1+0x2180] ;  /* 0x00218000016e7983 */ /* 0x000ea80000100a00 */
[----:B------:R-:W2:Y:S04]  /*9c90*/  LDL.64 R112, [R1+0x2178] ;  /* 0x0021780001707983 */ /* 0x000ea80000100a00 */
[----:B------:R-:W2:Y:S04]  /*9ca0*/  @P1 LDG.E.U16 R159, desc[UR10][R160.64] ;  /* 0x0000000aa09f1981 */ /* 0x000ea8000c1e1500 */
        /* <DEDUP_REMOVED lines=10> */
[----:B--2---:R-:W2:Y:S04]  /*9d50*/  @P1 LDG.E.U16 R170, desc[UR10][R54.64] ;  /* 0x0000000a36aa1981 */ /* 0x004ea8000c1e1500 */
[----:B---3--:R-:W3:Y:S04]  /*9d60*/  @P1 LDG.E.U16 R164, desc[UR10][R168.64] ;  /* 0x0000000aa8a41981 */ /* 0x008ee8000c1e1500 */
[----:B------:R-:W2:Y:S04]  /*9d70*/  @P1 LDG.E.U16 R165, desc[UR10][R166.64] ;  /* 0x0000000aa6a51981 */ /* 0x000ea8000c1e1500 */
[----:B------:R-:W2:Y:S04]  /*9d80*/  @P1 LDG.E.U16 R171, desc[UR10][R56.64] ;  /* 0x0000000a38ab1981 */ /* 0x000ea8000c1e1500 */
[----:B------:R-:W2:Y:S04]  /*9d90*/  LDL.LU.64 R168, [R1+0x2a98] ;  /* 0x002a980001a87983 */ /* 0x000ea80000300a00 */
[----:B------:R-:W3:Y:S04]  /*9da0*/  LDL.LU.64 R166, [R1+0x2a90] ;  /* 0x002a900001a67983 */ /* 0x000ee80000300a00 */
[----:B--2---:R0:W2:Y:S04]  /*9db0*/  @P1 LDG.E.U16 R168, desc[UR10][R106.64] ;  /* 0x0000000a6aa81981 */ /* 0x0040a8000c1e1500 */
[----:B---3--:R-:W3:Y:S04]  /*9dc0*/  @P1 LDG.E.U16 R166, desc[UR10][R68.64] ;  /* 0x0000000a44a61981 */ /* 0x008ee8000c1e1500 */
[----:B------:R-:W2:Y:S01]  /*9dd0*/  @P1 LDG.E.U16 R167, desc[UR10][R66.64] ;  /* 0x0000000a42a71981 */ /* 0x000ea2000c1e1500 */
[----:B0-----:R-:W-:-:S03]  /*9de0*/  IMAD.WIDE R106, R247, 0x2, R204 ;  /* 0x00000002f76a7825 */ /* 0x001fc600078e02cc */
[----:B------:R-:W2:Y:S04]  /*9df0*/  @P1 LDG.E.U16 R169, desc[UR10][R30.64] ;  /* 0x0000000a1ea91981 */ /* 0x000ea8000c1e1500 */
[----:B------:R-:W2:Y:S04]  /*9e00*/  LDL.LU.64 R68, [R1+0x2a88] ;  /* 0x002a880001447983 */ /* 0x000ea80000300a00 */
[----:B------:R-:W3:Y:S04]  /*9e10*/  LDL.LU.64 R66, [R1+0x2a80] ;  /* 0x002a800001427983 */ /* 0x000ee80000300a00 */
[----:B------:R0:W-:Y:S04]  /*9e20*/  STL.64 [R1+0x22f0], R246 ;  /* 0x0022f0f601007387 */ /* 0x0001e80000100a00 */
[----:B------:R-:W4:Y:S04]  /*9e30*/  LDL.LU.64 R30, [R1+0x2a78] ;  /* 0x002a7800011e7983 */ /* 0x000f280000300a00 */
[----:B------:R-:W4:Y:S04]  /*9e40*/  LDL.LU.64 R54, [R1+0x2a70] ;  /* 0x002a700001367983 */ /* 0x000f280000300a00 */
[----:B------:R-:W-:Y:S04]  /*9e50*/  STL.64 [R1+0x1c78], R106 ;  /* 0x001c786a01007387 */ /* 0x000fe80000100a00 */
[----:B------:R-:W4:Y:S04]  /*9e60*/  LDL.LU.64 R56, [R1+0x2a68] ;  /* 0x002a680001387983 */ /* 0x000f280000300a00 */
[----:B--2---:R-:W2:Y:S04]  /*9e70*/  @P1 LDG.E.U16 R68, desc[UR10][R44.64] ;  /* 0x0000000a2c441981 */ /* 0x004ea8000c1e1500 */
[----:B---3--:R-:W3:Y:S04]  /*9e80*/  @P1 LDG.E.U16 R67, desc[UR10][R42.64] ;  /* 0x0000000a2a431981 */ /* 0x008ee8000c1e1500 */
[----:B------:R-:W2:Y:S01]  /*9e90*/  @P1 LDG.E.U16 R69, desc[UR10][R180.64] ;  /* 0x0000000ab4451981 */ /* 0x000ea2000c1e1500 */
[----:B-1----:R-:W-:-:S03]  /*9ea0*/  IMAD.WIDE R244, R249, 0x2, R204 ;  /* 0x00000002f9f47825 */ /* 0x002fc600078e02cc */
[----:B------:R-:W2:Y:S04]  /*9eb0*/  @P1 LDG.E.U16 R66, desc[UR10][R242.64] ;  /* 0x0000000af2421981 */ /* 0x000ea8000c1e1500 */
[----:B------:R-:W2:Y:S04]  /*9ec0*/  LDL.LU.64 R42, [R1+0x2a60] ;  /* 0x002a6000012a7983 */ /* 0x000ea80000300a00 */
[----:B------:R-:W3:Y:S04]  /*9ed0*/  LDL.LU.64 R44, [R1+0x2a58] ;  /* 0x002a5800012c7983 */ /* 0x000ee80000300a00 */
[----:B------:R-:W3:Y:S04]  /*9ee0*/  LDL.LU.64 R180, [R1+0x2a50] ;  /* 0x002a500001b47983 */ /* 0x000ee80000300a00 */
[----:B----4-:R-:W4:Y:S04]  /*9ef0*/  @P1 LDG.E.U16 R55, desc[UR10][R30.64] ;  /* 0x0000000a1e371981 */ /* 0x010f28000c1e1500 */
[----:B------:R-:W4:Y:S04]  /*9f00*/  @P1 LDG.E.U16 R56, desc[UR10][R32.64] ;  /* 0x0000000a20381981 */ /* 0x000f28000c1e1500 */
[----:B------:R-:W4:Y:S04]  /*9f10*/  @P1 LDG.E.U16 R57, desc[UR10][R90.64] ;  /* 0x0000000a5a391981 */ /* 0x000f28000c1e1500 */
[----:B------:R-:W4:Y:S04]  /*9f20*/  LDL.LU.64 R30, [R1+0x2a48] ;  /* 0x002a4800011e7983 */ /* 0x000f280000300a00 */
[----:B------:R-:W4:Y:S04]  /*9f30*/  LDL.LU.64 R32, [R1+0x2a40] ;  /* 0x002a400001207983 */ /* 0x000f280000300a00 */
[----:B------:R-:W4:Y:S01]  /*9f40*/  LDL.LU.64 R90, [R1+0x2a38] ;  /* 0x002a3800015a7983 */ /* 0x000f220000300a00 */
[----:B0-----:R-:W-:-:S03]  /*9f50*/  IMAD.WIDE R246, R248, 0x2, R204 ;  /* 0x00000002f8f67825 */ /* 0x001fc600078e02cc */
[----:B------:R0:W4:Y:S04]  /*9f60*/  @P1 LDG.E.U16 R54, desc[UR10][R240.64] ;  /* 0x0000000af0361981 */ /* 0x000128000c1e1500 */
[----:B--2---:R-:W2:Y:S04]  /*9f70*/  @P1 LDG.E.U16 R42, desc[UR10][R238.64] ;  /* 0x0000000aee2a1981 */ /* 0x004ea8000c1e1500 */
[----:B---3--:R-:W3:Y:S04]  /*9f80*/  @P1 LDG.E.U16 R44, desc[UR10][R130.64] ;  /* 0x0000000a822c1981 */ /* 0x008ee8000c1e1500 */
[----:B------:R-:W2:Y:S04]  /*9f90*/  @P1 LDG.E.U16 R45, desc[UR10][R176.64] ;  /* 0x0000000ab02d1981 */ /* 0x000ea8000c1e1500 */
[----:B------:R-:W2:Y:S04]  /*9fa0*/  @P1 LDG.E.U16 R43, desc[UR10][R102.64] ;  /* 0x0000000a662b1981 */ /* 0x000ea8000c1e1500 */
[----:B------:R-:W2:Y:S04]  /*9fb0*/  LDL.LU.64 R130, [R1+0x2a30] ;  /* 0x002a300001827983 */ /* 0x000ea80000300a00 */
[----:B------:R-:W3:Y:S04]  /*9fc0*/  LDL.LU.64 R176, [R1+0x2a28] ;  /* 0x002a280001b07983 */ /* 0x000ee80000300a00 */
[----:B------:R-:W3:Y:S04]  /*9fd0*/  LDL.64 R238, [R1+0x2048] ;  /* 0x0020480001ee7983 */ /* 0x000ee80000100a00 */
[----:B----4-:R-:W4:Y:S04]  /*9fe0*/  @P1 LDG.E.U16 R32, desc[UR10][R144.64] ;  /* 0x0000000a90201981 */ /* 0x010f28000c1e1500 */
[----:B------:R-:W3:Y:S04]  /*9ff0*/  @P1 LDG.E.U16 R33, desc[UR10][R142.64] ;  /* 0x0000000a8e211981 */ /* 0x000ee8000c1e1500 */
[----:B------:R-:W3:Y:S04]  /*a000*/  @P1 LDG.E.U16 R31, desc[UR10][R112.64] ;  /* 0x0000000a701f1981 */ /* 0x000ee8000c1e1500 */
[----:B------:R-:W3:Y:S04]  /*a010*/  LDL.LU.64 R144, [R1+0x2a20] ;  /* 0x002a200001907983 */ /* 0x000ee80000300a00 */
[----:B------:R-:W4:Y:S01]  /*a020*/  LDL.LU.64 R142, [R1+0x2a18] ;  /* 0x002a1800018e7983 */ /* 0x000f220000300a00 */
[----:B0-----:R-:W-:-:S03]  /*a030*/  IMAD.WIDE R240, R250, 0x2, R204 ;  /* 0x00000002faf07825 */ /* 0x001fc600078e02cc */
[----:B------:R-:W4:Y:S01]  /*a040*/  LDL.64 R102, [R1+0x1ee0] ;  /* 0x001ee00001667983 */ /* 0x000f220000100a00 */
[----:B------:R-:W-:-:S03]  /*a050*/  IMAD.WIDE R242, R251, 0x2, R204 ;  /* 0x00000002fbf27825 */ /* 0x000fc600078e02cc */
[----:B------:R-:W4:Y:S04]  /*a060*/  LDL.64 R112, [R1+0x1e98] ;  /* 0x001e980001707983 */ /* 0x000f280000100a00 */
[----:B------:R0:W-:Y:S04]  /*a070*/  STL [R1+0x22f8], R248 ;  /* 0x0022f8f801007387 */ /* 0x0001e80000100800 */
[----:B------:R-:W4:Y:S04]  /*a080*/  @P1 LDG.E.U16 R30, desc[UR10][R110.64] ;  /* 0x0000000a6e1e1981 */ /* 0x000f28000c1e1500 */
[----:B0-----:R-:W4:Y:S04]  /*a090*/  LDL.64 R248, [R1+0x1ff8] ;  /* 0x001ff80001f87983 */ /* 0x001f280000100a00 */
[----:B------:R-:W-:Y:S04]  /*a0a0*/  STL.64 [R1+0x1c60], R246 ;  /* 0x001c60f601007387 */ /* 0x000fe80000100a00 */
[----:B------:R-:W4:Y:S04]  /*a0b0*/  LDL.64 R250, [R1+0x2000] ;  /* 0x0020000001fa7983 */ /* 0x000f280000100a00 */
[----:B------:R-:W-:Y:S04]  /*a0c0*/  STL.64 [R1+0x1c48], R244 ;  /* 0x001c48f401007387 */ /* 0x000fe80000100a00 */
[----:B--2---:R-:W2:Y:S04]  /*a0d0*/  @P1 LDG.E.U16 R141, desc[UR10][R130.64] ;  /* 0x0000000a828d1981 */ /* 0x004ea8000c1e1500 */
[----:B------:R-:W2:Y:S04]  /*a0e0*/  LDL.LU.64 R130, [R1+0x2a10] ;  /* 0x002a100001827983 */ /* 0x000ea80000300a00 */
[----:B---3--:R-:W3:Y:S04]  /*a0f0*/  @P1 LDG.E.U16 R144, desc[UR10][R128.64] ;  /* 0x0000000a80901981 */ /* 0x008ee8000c1e1500 */
[----:B----4-:R-:W4:Y:S04]  /*a100*/  @P1 LDG.E.U16 R142, desc[UR10][R90.64] ;  /* 0x0000000a5a8e1981 */ /* 0x010f28000c1e1500 */
[----:B------:R-:W2:Y:S04]  /*a110*/  @P1 LDG.E.U16 R143, desc[UR10][R92.64] ;  /* 0x0000000a5c8f1981 */ /* 0x000ea8000c1e1500 */
[----:B------:R-:W2:Y:S04]  /*a120*/  @P1 LDG.E.U16 R173, desc[UR10][R102.64] ;  /* 0x0000000a66ad1981 */ /* 0x000ea8000c1e1500 */
[----:B------:R-:W2:Y:S04]  /*a130*/  LDL.LU.64 R90, [R1+0x2a08] ;  /* 0x002a0800015a7983 */ /* 0x000ea80000300a00 */
[----:B------:R0:W-:Y:S04]  /*a140*/  STL.64 [R1+0x1c30], R240 ;  /* 0x001c30f001007387 */ /* 0x0001e80000100a00 */
[----:B------:R-:W2:Y:S04]  /*a150*/  LDL.LU.64 R92, [R1+0x2a00] ;  /* 0x002a0000015c7983 */ /* 0x000ea80000300a00 */
[----:B------:R-:W2:Y:S04]  /*a160*/  LDL.64 R110, [R1+0x1e50] ;  /* 0x001e5000016e7983 */ /* 0x000ea80000100a00 */
[----:B------:R1:W-:Y:S04]  /*a170*/  STL.64 [R1+0x1c00], R242 ;  /* 0x001c00f201007387 */ /* 0x0003e80000100a00 */
[----:B------:R-:W2:Y:S04]  /*a180*/  LDL.LU.64 R128, [R1+0x29f8] ;  /* 0x0029f80001807983 */ /* 0x000ea80000300a00 */
[----:B--2---:R-:W2:Y:S04]  /*a190*/  @P1 LDG.E.U16 R128, desc[UR10][R176.64] ;  /* 0x0000000ab0801981 */ /* 0x004ea8000c1e1500 */
[----:B------:R-:W2:Y:S04]  /*a1a0*/  @P1 LDG.E.U16 R129, desc[UR10][R130.64] ;  /* 0x0000000a82811981 */ /* 0x000ea8000c1e1500 */
[----:B------:R-:W2:Y:S04]  /*a1b0*/  LDL.LU.64 R176, [R1+0x29f0] ;  /* 0x0029f00001b07983 */ /* 0x000ea80000300a00 */
        /* <DEDUP_REMOVED lines=11> */
[----:B------:R-:W3:Y:S04]  /*a270*/  LDL.LU.64 R80, [R1+0x29c0] ;  /* 0x0029c00001507983 */ /* 0x000ee80000300a00 */
[----:B------:R-:W4:Y:S04]  /*a280*/  LDL.LU.64 R78, [R1+0x29b8] ;  /* 0x0029b800014e7983 */ /* 0x000f280000300a00 */
[----:B--2---:R-:W2:Y:S04]  /*a290*/  @P1 LDG.E.U16 R92, desc[UR10][R174.64] ;  /* 0x0000000aae5c1981 */ /* 0x004ea8000c1e1500 */
[----:B------:R-:W2:Y:S04]  /*a2a0*/  @P1 LDG.E.U16 R93, desc[UR10][R186.64] ;  /* 0x0000000aba5d1981 */ /* 0x000ea8000c1e1500 */
[----:B---3--:R-:W3:Y:S04]  /*a2b0*/  @P1 LDG.E.U16 R80, desc[UR10][R178.64] ;  /* 0x0000000ab2501981 */ /* 0x008ee8000c1e1500 */
[----:B------:R-:W2:Y:S04]  /*a2c0*/  LDL.LU.64 R174, [R1+0x29b0] ;  /* 0x0029b00001ae7983 */ /* 0x000ea80000300a00 */
[----:B------:R-:W3:Y:S04]  /*a2d0*/  LDL.LU.64 R186, [R1+0x29a8] ;  /* 0x0029a80001ba7983 */ /* 0x000ee80000300a00 */
[----:B----4-:R-:W4:Y:S04]  /*a2e0*/  @P1 LDG.E.U16 R79, desc[UR10][R176.64] ;  /* 0x0000000ab04f1981 */ /* 0x010f28000c1e1500 */
[----:B------:R-:W3:Y:S04]  /*a2f0*/  @P1 LDG.E.U16 R81, desc[UR10][R220.64] ;  /* 0x0000000adc511981 */ /* 0x000ee8000c1e1500 */
[----:B------:R-:W3:Y:S04]  /*a300*/  @P1 LDG.E.U16 R78, desc[UR10][R238.64] ;  /* 0x0000000aee4e1981 */ /* 0x000ee8000c1e1500 */
[----:B------:R-:W3:Y:S04]  /*a310*/  LDL.LU.64 R176, [R1+0x29a0] ;  /* 0x0029a00001b07983 */ /* 0x000ee80000300a00 */
[----:B------:R-:W4:Y:S04]  /*a320*/  LDL.LU.64 R178, [R1+0x2998] ;  /* 0x0029980001b27983 */ /* 0x000f280000300a00 */
[----:B------:R-:W4:Y:S04]  /*a330*/  LDL.LU.64 R220, [R1+0x2990] ;  /* 0x0029900001dc7983 */ /* 0x000f280000300a00 */
[----:B------:R-:W4:Y:S01]  /*a340*/  LDL.64 R238, [R1+0x2090] ;  /* 0x0020900001ee7983 */ /* 0x000f220000100a00 */
[----:B------:R-:W-:-:S02]  /*a350*/  PRMT R118, RZ, 0x7610, R118 ;  /* 0x00007610ff767816 */ /* 0x000fc40000000076 */
[----:B------:R-:W-:Y:S01]  /*a360*/  PRMT R119, RZ, 0x7610, R119 ;  /* 0x00007610ff777816 */ /* 0x000fe20000000077 */
[----:B------:R-:W4:Y:S01]  /*a370*/  @P1 LDG.E.U16 R90, desc[UR10][R250.64] ;  /* 0x0000000afa5a1981 */ /* 0x000f22000c1e1500 */
[----:B------:R-:W-:Y:S02]  /*a380*/  PRMT R120, RZ, 0x7610, R120 ;  /* 0x00007610ff787816 */ /* 0x000fe40000000078 */
[----:B------:R-:W-:Y:S01]  /*a390*/  PRMT R121, RZ, 0x7610, R121 ;  /* 0x00007610ff797816 */ /* 0x000fe20000000079 */
[----:B------:R-:W4:Y:S04]  /*a3a0*/  @P1 LDG.E.U16 R91, desc[UR10][R248.64] ;  /* 0x0000000af85b1981 */ /* 0x000f28000c1e1500 */
[----:B--2---:R-:W2:Y:S04]  /*a3b0*/  @P1 LDG.E.U16 R174, desc[UR10][R180.64] ;  /* 0x0000000ab4ae1981 */ /* 0x004ea8000c1e1500 */
[----:B------:R-:W2:Y:S04]  /*a3c0*/  @P1 LDG.E.U16 R175, desc[UR10][R182.64] ;  /* 0x0000000ab6af1981 */ /* 0x000ea8000c1e1500 */
[----:B------:R-:W2:Y:S04]  /*a3d0*/  LDL.LU.64 R180, [R1+0x2988] ;  /* 0x0029880001b47983 */ /* 0x000ea80000300a00 */
[----:B------:R-:W2:Y:S04]  /*a3e0*/  LDL.LU.64 R182, [R1+0x2980] ;  /* 0x0029800001b67983 */ /* 0x000ea80000300a00 */
[----:B------:R-:W2:Y:S04]  /*a3f0*/  LDL.64 R102, [R1+0x20d8] ;  /* 0x0020d80001667983 */ /* 0x000ea80000100a00 */
[----:B---3--:R-:W3:Y:S04]  /*a400*/  @P1 LDG.E.U16 R176, desc[UR10][R104.64] ;  /* 0x0000000a68b01981 */ /* 0x008ee8000c1e1500 */
[----:B----4-:R-:W4:Y:S04]  /*a410*/  @P1 LDG.E.U16 R178, desc[UR10][R186.64] ;  /* 0x0000000abab21981 */ /* 0x010f28000c1e1500 */
[----:B------:R-:W3:Y:S04]  /*a420*/  @P1 LDG.E.U16 R179, desc[UR10][R184.64] ;  /* 0x0000000ab8b31981 */ /* 0x000ee8000c1e1500 */
[----:B------:R-:W3:Y:S04]  /*a430*/  @P1 LDG.E.U16 R177, desc[UR10][R112.64] ;  /* 0x0000000a70b11981 */ /* 0x000ee8000c1e1500 */
[----:B------:R-:W3:Y:S04]  /*a440*/  LDL.LU.64 R186, [R1+0x2978] ;  /* 0x0029780001ba7983 */ /* 0x000ee80000300a00 */
[----:B------:R-:W3:Y:S04]  /*a450*/  LDL.LU.64 R184, [R1+0x2970] ;  /* 0x0029700001b87983 */ /* 0x000ee80000300a00 */
[----:B------:R-:W4:Y:S04]  /*a460*/  LDL.64 R104, [R1+0x2120] ;  /* 0x0021200001687983 */ /* 0x000f280000100a00 */
[----:B------:R-:W4:Y:S04]  /*a470*/  LDL.64 R112, [R1+0x2118] ;  /* 0x0021180001707983 */ /* 0x000f280000100a00 */
[----:B--2---:R-:W2:Y:S04]  /*a480*/  @P1 LDG.E.U16 R180, desc[UR10][R106.64] ;  /* 0x0000000a6ab41981 */ /* 0x004ea8000c1e1500 */
[----:B------:R-:W2:Y:S04]  /*a490*/  @P1 LDG.E.U16 R182, desc[UR10][R188.64] ;  /* 0x0000000abcb61981 */ /* 0x000ea8000c1e1500 */
[----:B------:R-:W2:Y:S04]  /*a4a0*/  @P1 LDG.E.U16 R181, desc[UR10][R110.64] ;  /* 0x0000000a6eb51981 */ /* 0x000ea8000c1e1500 */
[----:B------:R-:W2:Y:S04]  /*a4b0*/  @P1 LDG.E.U16 R183, desc[UR10][R190.64] ;  /* 0x0000000abeb71981 */ /* 0x000ea8000c1e1500 */
[----:B------:R-:W2:Y:S04]  /*a4c0*/  LDL.LU.64 R188, [R1+0x2968] ;  /* 0x0029680001bc7983 */ /* 0x000ea80000300a00 */
[----:B------:R-:W4:Y:S04]  /*a4d0*/  LDL.64 R106, [R1+0x2168] ;  /* 0x00216800016a7983 */ /* 0x000f280000100a00 */
[----:B------:R-:W4:Y:S04]  /*a4e0*/  LDL.64 R110, [R1+0x2160] ;  /* 0x00216000016e7983 */ /* 0x000f280000100a00 */
[----:B------:R-:W4:Y:S04]  /*a4f0*/  LDL.LU.64 R190, [R1+0x2960] ;  /* 0x0029600001be7983 */ /* 0x000f280000300a00 */
[----:B---3--:R-:W3:Y:S04]  /*a500*/  @P1 LDG.E.U16 R185, desc[UR10][R192.64] ;  /* 0x0000000ac0b91981 */ /* 0x008ee8000c1e1500 */
[----:B------:R-:W3:Y:S04]  /*a510*/  @P1 LDG.E.U16 R186, desc[UR10][R46.64] ;  /* 0x0000000a2eba1981 */ /* 0x000ee8000c1e1500 */
[----:B------:R-:W3:Y:S04]  /*a520*/  @P1 LDG.E.U16 R187, desc[UR10][R194.64] ;  /* 0x0000000ac2bb1981 */ /* 0x000ee8000c1e1500 */
[----:B------:R-:W3:Y:S04]  /*a530*/  LDL.LU.64 R192, [R1+0x2958] ;  /* 0x0029580001c07983 */ /* 0x000ee80000300a00 */
[----:B------:R-:W3:Y:S04]  /*a540*/  LDL.LU.64 R46, [R1+0x2950] ;  /* 0x00295000012e7983 */ /* 0x000ee80000300a00 */
[----:B------:R-:W3:Y:S01]  /*a550*/  LDL.LU.64 R194, [R1+0x2948] ;  /* 0x0029480001c27983 */ /* 0x000ee20000300a00 */
[----:B------:R-:W-:-:S02]  /*a560*/  PRMT R235, RZ, 0x7610, R235 ;  /* 0x00007610ffeb7816 */ /* 0x000fc400000000eb */
[----:B------:R-:W-:Y:S01]  /*a570*/  PRMT R236, RZ, 0x7610, R236 ;  /* 0x00007610ffec7816 */ /* 0x000fe200000000ec */
[----:B------:R-:W3:Y:S04]  /*a580*/  @P1 LDG.E.U16 R184, desc[UR10][R246.64] ;  /* 0x0000000af6b81981 */ /* 0x000ee8000c1e1500 */
[----:B--2---:R-:W2:Y:S04]  /*a590*/  @P1 LDG.E.U16 R189, desc[UR10][R198.64] ;  /* 0x0000000ac6bd1981 */ /* 0x004ea8000c1e1500 */
[----:B------:R-:W2:Y:S04]  /*a5a0*/  @P1 LDG.E.U16 R188, desc[UR10][R244.64] ;  /* 0x0000000af4bc1981 */ /* 0x000ea8000c1e1500 */
[----:B------:R-:W2:Y:S04]  /*a5b0*/  LDL.LU.64 R198, [R1+0x2940] ;  /* 0x0029400001c67983 */ /* 0x000ea80000300a00 */
[----:B----4-:R-:W4:Y:S04]  /*a5c0*/  @P1 LDG.E.U16 R190, desc[UR10][R72.64] ;  /* 0x0000000a48be1981 */ /* 0x010f28000c1e1500 */
[----:B------:R-:W4:Y:S04]  /*a5d0*/  @P1 LDG.E.U16 R191, desc[UR10][R70.64] ;  /* 0x0000000a46bf1981 */ /* 0x000f28000c1e1500 */
[----:B------:R-:W4:Y:S04]  /*a5e0*/  LDL.LU.64 R72, [R1+0x2938] ;  /* 0x0029380001487983 */ /* 0x000f280000300a00 */
[----:B------:R-:W4:Y:S04]  /*a5f0*/  LDL.LU.64 R70, [R1+0x2930] ;  /* 0x0029300001467983 */ /* 0x000f280000300a00 */
[----:B---3--:R-:W3:Y:S04]  /*a600*/  @P1 LDG.E.U16 R193, desc[UR10][R34.64] ;  /* 0x0000000a22c11981 */ /* 0x008ee8000c1e1500 */
[----:B------:R-:W3:Y:S04]  /*a610*/  @P1 LDG.E.U16 R194, desc[UR10][R58.64] ;  /* 0x0000000a3ac21981 */ /* 0x000ee8000c1e1500 */
[----:B------:R-:W3:Y:S04]  /*a620*/  @P1 LDG.E.U16 R195, desc[UR10][R60.64] ;  /* 0x0000000a3cc31981 */ /* 0x000ee8000c1e1500 */
[----:B------:R-:W3:Y:S04]  /*a630*/  LDL.LU.64 R34, [R1+0x2928] ;  /* 0x0029280001227983 */ /* 0x000ee80000300a00 */
[----:B------:R-:W3:Y:S04]  /*a640*/  LDL.LU.64 R58, [R1+0x2920] ;  /* 0x00292000013a7983 */ /* 0x000ee80000300a00 */
[----:B------:R-:W3:Y:S04]  /*a650*/  LDL.LU.64 R60, [R1+0x2918] ;  /* 0x00291800013c7983 */ /* 0x000ee80000300a00 */
[----:B------:R0:W3:Y:S02]  /*a660*/  @P1 LDG.E.U16 R192, desc[UR10][R240.64] ;  /* 0x0000000af0c01981 */ /* 0x0000e4000c1e1500 */
[----:B0-----:R-:W-:-:S05]  /*a670*/  IMAD.WIDE R240, R252, 0x2, R204 ;  /* 0x00000002fcf07825 */ /* 0x001fca00078e02cc */
[----:B------:R-:W-:Y:S04]  /*a680*/  STL.64 [R1+0x1c70], R240 ;  /* 0x001c70f001007387 */ /* 0x000fe80000100a00 */
[----:B--2---:R-:W2:Y:S04]  /*a690*/  @P1 LDG.E.U16 R199, desc[UR10][R242.64] ;  /* 0x0000000af2c71981 */ /* 0x004ea8000c1e1500 */
[----:B----4-:R-:W4:Y:S04]  /*a6a0*/  @P1 LDG.E.U16 R72, desc[UR10][R134.64] ;  /* 0x0000000a86481981 */ /* 0x010f28000c1e1500 */
[----:B------:R-:W2:Y:S04]  /*a6b0*/  @P1 LDG.E.U16 R71, desc[UR10][R46.64] ;  /* 0x0000000a2e471981 */ /* 0x000ea8000c1e1500 */
[----:B------:R-:W2:Y:S04]  /*a6c0*/  @P1 LDG.E.U16 R73, desc[UR10][R48.64] ;  /* 0x0000000a30491981 */ /* 0x000ea8000c1e1500 */
[----:B------:R-:W2:Y:S04]  /*a6d0*/  @P1 LDG.E.U16 R70, desc[UR10][R238.64] ;  /* 0x0000000aee461981 */ /* 0x000ea8000c1e1500 */
[----:B------:R-:W2:Y:S04]  /*a6e0*/  LDL.LU.64 R46, [R1+0x2910] ;  /* 0x00291000012e7983 */ /* 0x000ea80000300a00 */
        /* <DEDUP_REMOVED lines=8> */
[----:B------:R-:W3:Y:S04]  /*a770*/  @P1 LDG.E.U16 R58, desc[UR10][R102.64] ;  /* 0x0000000a663a1981 */ /* 0x000ee8000c1e1500 */
[----:B--2---:R-:W2:Y:S04]  /*a780*/  @P1 LDG.E.U16 R47, desc[UR10][R112.64] ;  /* 0x0000000a702f1981 */ /* 0x004ea8000c1e1500 */
[----:B------:R-:W2:Y:S04]  /*a790*/  @P1 LDG.E.U16 R46, desc[UR10][R104.64] ;  /* 0x0000000a682e1981 */ /* 0x000ea8000c1e1500 */
[----:B----4-:R-:W4:Y:S04]  /*a7a0*/  @P1 LDG.E.U16 R48, desc[UR10][R84.64] ;  /* 0x0000000a54301981 */ /* 0x010f28000c1e1500 */
[----:B------:R-:W2:Y:S04]  /*a7b0*/  LDL.64 R112, [R1+0x1fe0] ;  /* 0x001fe00001707983 */ /* 0x000ea80000100a00 */
[----:B------:R-:W2:Y:S04]  /*a7c0*/  @P1 LDG.E.U16 R49, desc[UR10][R122.64] ;  /* 0x0000000a7a311981 */ /* 0x000ea8000c1e1500 */
[----:B------:R-:W2:Y:S04]  /*a7d0*/  LDL.LU.64 R84, [R1+0x28e0] ;  /* 0x0028e00001547983 */ /* 0x000ea80000300a00 */
[----:B---3--:R0:W3:Y:S04]  /*a7e0*/  @P1 LDG.E.U16 R35, desc[UR10][R110.64] ;  /* 0x0000000a6e231981 */ /* 0x0080e8000c1e1500 */
[----:B------:R-:W2:Y:S04]  /*a7f0*/  LDL.LU.64 R122, [R1+0x28d8] ;  /* 0x0028d800017a7983 */ /* 0x000ea80000300a00 */
[----:B------:R-:W2:Y:S01]  /*a800*/  @P1 LDG.E.U16 R36, desc[UR10][R210.64] ;  /* 0x0000000ad2241981 */ /* 0x000ea2000c1e1500 */
[----:B0-----:R-:W0:Y:S03]  /*a810*/  LDC R111, c[0x0][0x3c4] ;  /* 0x0000f100ff6f7b82 */ /* 0x001e260000000800 */
[----:B------:R-:W2:Y:S04]  /*a820*/  @P1 LDG.E.U16 R37, desc[UR10][R146.64] ;  /* 0x0000000a92251981 */ /* 0x000ea8000c1e1500 */
[----:B------:R-:W2:Y:S04]  /*a830*/  @P1 LDG.E.U16 R145, desc[UR10][R132.64] ;  /* 0x0000000a84911981 */ /* 0x000ea8000c1e1500 */
[----:B------:R-:W2:Y:S04]  /*a840*/  LDL.LU.64 R210, [R1+0x28d0] ;  /* 0x0028d00001d27983 */ /* 0x000ea80000300a00 */
[----:B------:R-:W2:Y:S04]  /*a850*/  LDL.LU.64 R146, [R1+0x28c8] ;  /* 0x0028c80001927983 */ /* 0x000ea80000300a00 */
[----:B------:R-:W3:Y:S04]  /*a860*/  LDL.64 R244, [R1+0x1ec8] ;  /* 0x001ec80001f47983 */ /* 0x000ee80000100a00 */
[----:B------:R0:W3:Y:S02]  /*a870*/  @P1 LDG.E.U16 R34, desc[UR10][R106.64] ;  /* 0x0000000a6a221981 */ /* 0x0000e4000c1e1500 */
[----:B0-----:R-:W-:-:S04]  /*a880*/  IMAD R111, R111, 0x62, RZ ;  /* 0x000000626f6f7824 */ /* 0x001fc800078e02ff */
[----:B------:R-:W-:Y:S01]  /*a890*/  IMAD.WIDE R110, R111, 0x2, R204 ;  /* 0x000000026f6e7825 */ /* 0x000fe200078e02cc */
[----:B------:R-:W0:Y:S04]  /*a8a0*/  LDC R107, c[0x0][0x3c4] ;  /* 0x0000f100ff6b7b82 */ /* 0x000e280000000800 */
[----:B------:R-:W-:Y:S04]  /*a8b0*/  STL.64 [R1+0x1c58], R110 ;  /* 0x001c586e01007387 */ /* 0x000fe80000100a00 */
[----:B------:R-:W3:Y:S01]  /*a8c0*/  LDL.LU.64 R132, [R1+0x28c0] ;  /* 0x0028c00001847983 */ /* 0x000ee20000300a00 */
[----:B------:R-:W0:Y:S03]  /*a8d0*/  LDC R106, c[0x0][0x3c4] ;  /* 0x0000f100ff6a7b82 */ /* 0x000e260000000800 */
[----:B-1----:R-:W4:Y:S01]  /*a8e0*/  LDL.64 R242, [R1+0x1e78] ;  /* 0x001e780001f27983 */ /* 0x002f220000100a00 */
[----:B0-----:R-:W-:-:S02]  /*a8f0*/  IMAD R107, R107, 0x6a, RZ ;  /* 0x0000006a6b6b7824 */ /* 0x001fc400078e02ff */
[----:B------:R-:W-:Y:S02]  /*a900*/  IMAD R105, R106, 0x72, RZ ;  /* 0x000000726a697824 */ /* 0x000fe400078e02ff */
[----:B------:R-:W-:-:S05]  /*a910*/  IMAD.WIDE R106, R107, 0x2, R204 ;  /* 0x000000026b6a7825 */ /* 0x000fca00078e02cc */
[----:B------:R0:W-:Y:S01]  /*a920*/  STL.64 [R1+0x1c40], R106 ;  /* 0x001c406a01007387 */ /* 0x0001e20000100a00 */
[----:B------:R-:W-:-:S03]  /*a930*/  IMAD.WIDE R102, R105, 0x2, R204 ;  /* 0x0000000269667825 */ /* 0x000fc600078e02cc */
[----:B--2---:R-:W2:Y:S04]  /*a940*/  @P1 LDG.E.U16 R146, desc[UR10][R134.64] ;  /* 0x0000000a86921981 */ /* 0x004ea8000c1e1500 */
[----:B------:R-:W2:Y:S04]  /*a950*/  @P1 LDG.E.U16 R147, desc[UR10][R116.64] ;  /* 0x0000000a74931981 */ /* 0x000ea8000c1e1500 */
[----:B------:R-:W2:Y:S01]  /*a960*/  LDL.LU.64 R134, [R1+0x28b8] ;  /* 0x0028b80001867983 */ /* 0x000ea20000300a00 */
[----:B------:R-:W-:Y:S02]  /*a970*/  IMAD.WIDE R104, R228, 0x2, R204 ;  /* 0x00000002e4687825 */ /* 0x000fe400078e02cc */
[----:B------:R-:W1:Y:S01]  /*a980*/  LDC R228, c[0x0][0x3c4] ;  /* 0x0000f100ffe47b82 */ /* 0x000e620000000800 */
[----:B------:R-:W4:Y:S04]  /*a990*/  LDL.64 R238, [R1+0x1e38] ;  /* 0x001e380001ee7983 */ /* 0x000f280000100a00 */
[----:B------:R0:W-:Y:S04]  /*a9a0*/  STL.64 [R1+0x1c28], R102 ;  /* 0x001c286601007387 */ /* 0x0001e80000100a00 */
[----:B------:R-:W4:Y:S04]  /*a9b0*/  LDL.LU.64 R116, [R1+0x28b0] ;  /* 0x0028b00001747983 */ /* 0x000f280000300a00 */
[----:B------:R0:W-:Y:S04]  /*a9c0*/  STL.64 [R1+0x1360], R104 ;  /* 0x0013606801007387 */ /* 0x0001e80000100a00 */
[----:B------:R-:W4:Y:S04]  /*a9d0*/  LDL.LU.64 R82, [R1+0x28a8] ;  /* 0x0028a80001527983 */ /* 0x000f280000300a00 */
[----:B---3--:R-:W3:Y:S04]  /*a9e0*/  @P1 LDG.E.U16 R132, desc[UR10][R122.64] ;  /* 0x0000000a7a841981 */ /* 0x008ee8000c1e1500 */
[----:B------:R-:W3:Y:S04]  /*a9f0*/  @P1 LDG.E.U16 R133, desc[UR10][R84.64] ;  /* 0x0000000a54851981 */ /* 0x000ee8000c1e1500 */
[----:B------:R-:W3:Y:S04]  /*aa00*/  LDL.LU.64 R122, [R1+0x28a0] ;  /* 0x0028a000017a7983 */ /* 0x000ee80000300a00 */
[----:B------:R-:W3:Y:S04]  /*aa10*/  LDL.LU.64 R84, [R1+0x2898] ;  /* 0x0028980001547983 */ /* 0x000ee80000300a00 */
[----:B--2---:R-:W2:Y:S04]  /*aa20*/  @P1 LDG.E.U16 R134, desc[UR10][R94.64] ;  /* 0x0000000a5e861981 */ /* 0x004ea8000c1e1500 */
[----:B------:R-:W2:Y:S04]  /*aa30*/  @P1 LDG.E.U16 R135, desc[UR10][R96.64] ;  /* 0x0000000a60871981 */ /* 0x000ea8000c1e1500 */
[----:B------:R-:W2:Y:S04]  /*aa40*/  LDL.LU.64 R94, [R1+0x2890] ;  /* 0x00289000015e7983 */ /* 0x000ea80000300a00 */
[----:B------:R-:W2:Y:S04]  /*aa50*/  LDL.LU.64 R96, [R1+0x2888] ;  /* 0x0028880001607983 */ /* 0x000ea80000300a00 */
[----:B----4-:R-:W4:Y:S04]  /*aa60*/  @P1 LDG.E.U16 R116, desc[UR10][R210.64] ;  /* 0x0000000ad2741981 */ /* 0x010f28000c1e1500 */
[----:B------:R-:W4:Y:S04]  /*aa70*/  @P1 LDG.E.U16 R117, desc[UR10][R82.64] ;  /* 0x0000000a52751981 */ /* 0x000f28000c1e1500 */
[----:B------:R-:W4:Y:S04]  /*aa80*/  LDL.LU.64 R210, [R1+0x2880] ;  /* 0x0028800001d27983 */ /* 0x000f280000300a00 */
[----:B------:R-:W4:Y:S04]  /*aa90*/  LDL.LU.64 R82, [R1+0x2878] ;  /* 0x0028780001527983 */ /* 0x000f280000300a00 */
[----:B---3--:R-:W3:Y:S04]  /*aaa0*/  @P1 LDG.E.U16 R122, desc[UR10][R216.64] ;  /* 0x0000000ad87a1981 */ /* 0x008ee8000c1e1500 */
[----:B------:R-:W3:Y:S04]  /*aab0*/  @P1 LDG.E.U16 R123, desc[UR10][R212.64] ;  /* 0x0000000ad47b1981 */ /* 0x000ee8000c1e1500 */
[----:B------:R-:W3:Y:S04]  /*aac0*/  LDL.LU.64 R216, [R1+0x2870] ;  /* 0x0028700001d87983 */ /* 0x000ee80000300a00 */
[----:B------:R-:W3:Y:S04]  /*aad0*/  LDL.LU.64 R212, [R1+0x2868] ;  /* 0x0028680001d47983 */ /* 0x000ee80000300a00 */
[----:B--2---:R-:W2:Y:S04]  /*aae0*/  @P1 LDG.E.U16 R94, desc[UR10][R84.64] ;  /* 0x0000000a545e1981 */ /* 0x004ea8000c1e1500 */
[----:B------:R-:W2:Y:S04]  /*aaf0*/  @P1 LDG.E.U16 R96, desc[UR10][R208.64] ;  /* 0x0000000ad0601981 */ /* 0x000ea8000c1e1500 */
[----:B------:R-:W2:Y:S04]  /*ab00*/  @P1 LDG.E.U16 R95, desc[UR10][R112.64] ;  /* 0x0000000a705f1981 */ /* 0x000ea8000c1e1500 */
[----:B------:R-:W2:Y:S04]  /*ab10*/  LDL.LU.64 R84, [R1+0x2860] ;  /* 0x0028600001547983 */ /* 0x000ea80000300a00 */
[----:B------:R-:W2:Y:S04]  /*ab20*/  LDL.LU.64 R208, [R1+0x2858] ;  /* 0x0028580001d07983 */ /* 0x000ea80000300a00 */
[----:B------:R-:W2:Y:S04]  /*ab30*/  @P1 LDG.E.U16 R97, desc[UR10][R196.64] ;  /* 0x0000000ac4611981 */ /* 0x000ea8000c1e1500 */
[----:B----4-:R-:W4:Y:S04]  /*ab40*/  @P1 LDG.E.U16 R82, desc[UR10][R210.64] ;  /* 0x0000000ad2521981 */ /* 0x010f28000c1e1500 */
[----:B------:R-:W4:Y:S04]  /*ab50*/  LDL.LU.64 R210, [R1+0x2850] ;  /* 0x0028500001d27983 */ /* 0x000f280000300a00 */
[----:B------:R-:W4:Y:S04]  /*ab60*/  LDL.64 R112, [R1+0x2078] ;  /* 0x0020780001707983 */ /* 0x000f280000100a00 */
[----:B------:R-:W4:Y:S04]  /*ab70*/  LDL.64 R196, [R1+0x2070] ;  /* 0x0020700001c47983 */ /* 0x000f280000100a00 */
[----:B---3--:R-:W3:Y:S04]  /*ab80*/  @P1 LDG.E.U16 R83, desc[UR10][R212.64] ;  /* 0x0000000ad4531981 */ /* 0x008ee8000c1e1500 */
[----:B------:R-:W3:Y:S04]  /*ab90*/  LDL.LU.64 R212, [R1+0x2848] ;  /* 0x0028480001d47983 */ /* 0x000ee80000300a00 */
[----:B--2---:R-:W2:Y:S04]  /*aba0*/  @P1 LDG.E.U16 R84, desc[UR10][R224.64] ;  /* 0x0000000ae0541981 */ /* 0x004ea8000c1e1500 */
[----:B------:R-:W2:Y:S04]  /*abb0*/  @P1 LDG.E.U16 R85, desc[UR10][R214.64] ;  /* 0x0000000ad6551981 */ /* 0x000ea8000c1e1500 */
[----:B------:R-:W2:Y:S04]  /*abc0*/  @P1 LDG.E.U16 R209, desc[UR10][R216.64] ;  /* 0x0000000ad8d11981 */ /* 0x000ea8000c1e1500 */
[----:B------:R-:W2:Y:S04]  /*abd0*/  LDL.LU.64 R224, [R1+0x2840] ;  /* 0x0028400001e07983 */ /* 0x000ea80000300a00 */
[----:B------:R-:W2:Y:S04]  /*abe0*/  LDL.LU.64 R214, [R1+0x2838] ;  /* 0x0028380001d67983 */ /* 0x000ea80000300a00 */
[----:B------:R-:W2:Y:S04]  /*abf0*/  LDL.LU.64 R216, [R1+0x2830] ;  /* 0x0028300001d87983 */ /* 0x000ea80000300a00 */
[----:B----4-:R-:W4:Y:S04]  /*ac00*/  @P1 LDG.E.U16 R210, desc[UR10][R218.64] ;  /* 0x0000000adad21981 */ /* 0x010f28000c1e1500 */
[----:B------:R-:W4:Y:S01]  /*ac10*/  @P1 LDG.E.U16 R211, desc[UR10][R226.64] ;  /* 0x0000000ae2d31981 */ /* 0x000f22000c1e1500 */
[----:B-1----:R-:W-:Y:S01]  /*ac20*/  IMAD R228, R228, 0x23, RZ ;  /* 0x00000023e4e47824 */ /* 0x002fe200078e02ff */
[----:B------:R-:W-:-:S02]  /*ac30*/  PRMT R234, RZ, 0x7610, R234 ;  /* 0x00007610ffea7816 */ /* 0x000fc400000000ea */
[----:B------:R-:W-:Y:S01]  /*ac40*/  PRMT R22, RZ, 0x7610, R22 ;  /* 0x00007610ff167816 */ /* 0x000fe20000000016 */
[----:B------:R-:W4:Y:S04]  /*ac50*/  @P1 LDG.E.U16 R208, desc[UR10][R244.64] ;  /* 0x0000000af4d01981 */ /* 0x000f28000c1e1500 */
[----:B------:R-:W4:Y:S04]  /*ac60*/  LDL.LU.64 R218, [R1+0x2828] ;  /* 0x0028280001da7983 */ /* 0x000f280000300a00 */
[----:B------:R-:W4:Y:S04]  /*ac70*/  LDL.LU.64 R226, [R1+0x2820] ;  /* 0x0028200001e27983 */ /* 0x000f280000300a00 */
[----:B---3--:R-:W3:Y:S01]  /*ac80*/  @P1 LDG.E.U16 R212, desc[UR10][R220.64] ;  /* 0x0000000adcd41981 */ /* 0x008ee2000c1e1500 */
[----:B------:R-:W-:-:S02]  /*ac90*/  PRMT R233, RZ, 0x7610, R233 ;  /* 0x00007610ffe97816 */ /* 0x000fc400000000e9 */
[----:B------:R-:W-:Y:S01]  /*aca0*/  PRMT R232, RZ, 0x7610, R232 ;  /* 0x00007610ffe87816 */ /* 0x000fe200000000e8 */
[----:B------:R-:W3:Y:S01]  /*acb0*/  @P1 LDG.E.U16 R22, desc[UR10][R200.64] ;  /* 0x0000000ac8161981 */ /* 0x000ee2000c1e1500 */
[----:B------:R-:W-:Y:S02]  /*acc0*/  PRMT R23, RZ, 0x7610, R23 ;  /* 0x00007610ff177816 */ /* 0x000fe40000000017 */
[----:B------:R-:W-:Y:S01]  /*acd0*/  PRMT R24, RZ, 0x7610, R24 ;  /* 0x00007610ff187816 */ /* 0x000fe20000000018 */
[----:B------:R-:W3:Y:S04]  /*ace0*/  @P1 LDG.E.U16 R213, desc[UR10][R242.64] ;  /* 0x0000000af2d51981 */ /* 0x000ee8000c1e1500 */
[----:B------:R-:W3:Y:S01]  /*acf0*/  LDL.LU.64 R220, [R1+0x2818] ;  /* 0x0028180001dc7983 */ /* 0x000ee20000300a00 */
[----:B------:R-:W-:-:S03]  /*ad00*/  PRMT R25, RZ, 0x7610, R25 ;  /* 0x00007610ff197816 */ /* 0x000fc60000000019 */
[----:B------:R-:W3:Y:S04]  /*ad10*/  @P1 LDG.E.U16 R23, desc[UR10][R206.64] ;  /* 0x0000000ace171981 */ /* 0x000ee8000c1e1500 */
[----:B------:R-:W3:Y:S04]  /*ad20*/  @P1 LDG.E.U16 R24, desc[UR10][R202.64] ;  /* 0x0000000aca181981 */ /* 0x000ee8000c1e1500 */
[----:B------:R-:W3:Y:S04]  /*ad30*/  @P1 LDG.E.U16 R25, desc[UR10][R204.64] ;  /* 0x0000000acc191981 */ /* 0x000ee8000c1e1500 */
[----:B--2---:R-:W2:Y:S04]  /*ad40*/  @P1 LDG.E.U16 R214, desc[UR10][R222.64] ;  /* 0x0000000aded61981 */ /* 0x004ea8000c1e1500 */
[----:B------:R-:W2:Y:S04]  /*ad50*/  @P1 LDG.E.U16 R217, desc[UR10][R224.64] ;  /* 0x0000000ae0d91981 */ /* 0x000ea8000c1e1500 */
[----:B------:R-:W2:Y:S04]  /*ad60*/  @P1 LDG.E.U16 R215, desc[UR10][R240.64] ;  /* 0x0000000af0d71981 */ /* 0x000ea8000c1e1500 */
[----:B------:R-:W2:Y:S04]  /*ad70*/  LDL.LU.64 R222, [R1+0x2810] ;  /* 0x0028100001de7983 */ /* 0x000ea80000300a00 */
[----:B------:R-:W2:Y:S04]  /*ad80*/  LDL.LU.64 R224, [R1+0x2808] ;  /* 0x0028080001e07983 */ /* 0x000ea80000300a00 */
[----:B------:R-:W2:Y:S04]  /*ad90*/  @P1 LDG.E.U16 R216, desc[UR10][R238.64] ;  /* 0x0000000aeed81981 */ /* 0x000ea8000c1e1500 */
[----:B----4-:R-:W4:Y:S04]  /*ada0*/  @P1 LDG.E.U16 R218, desc[UR10][R18.64] ;  /* 0x0000000a12da1981 */ /* 0x010f28000c1e1500 */
[----:B------:R-:W4:Y:S04]  /*adb0*/  @P1 LDG.E.U16 R219, desc[UR10][R110.64] ;  /* 0x0000000a6edb1981 */ /* 0x000f28000c1e1500 */
[----:B------:R-:W4:Y:S04]  /*adc0*/  LDL.LU.64 R18, [R1+0x2800] ;  /* 0x0028000001127983 */ /* 0x000f280000300a00 */
[----:B---3--:R-:W3:Y:S04]  /*add0*/  @P1 LDG.E.U16 R220, desc[UR10][R226.64] ;  /* 0x0000000ae2dc1981 */ /* 0x008ee8000c1e1500 */
[----:B------:R-:W3:Y:S04]  /*ade0*/  @P1 LDG.E.U16 R221, desc[UR10][R14.64] ;  /* 0x0000000a0edd1981 */ /* 0x000ee8000c1e1500 */
[----:B------:R-:W3:Y:S04]  /*adf0*/  LDL.LU.64 R226, [R1+0x27f8] ;  /* 0x0027f80001e27983 */ /* 0x000ee80000300a00 */
[----:B------:R-:W4:Y:S04]  /*ae00*/  LDL.LU.64 R14, [R1+0x27f0] ;  /* 0x0027f000010e7983 */ /* 0x000f280000300a00 */
[----:B--2---:R-:W2:Y:S04]  /*ae10*/  @P1 LDG.E.U16 R222, desc[UR10][R10.64] ;  /* 0x0000000a0ade1981 */ /* 0x004ea8000c1e1500 */
[----:B------:R-:W2:Y:S04]  /*ae20*/  @P1 LDG.E.U16 R224, desc[UR10][R12.64] ;  /* 0x0000000a0ce01981 */ /* 0x000ea8000c1e1500 */
[----:B------:R-:W2:Y:S04]  /*ae30*/  @P1 LDG.E.U16 R225, desc[UR10][R8.64] ;  /* 0x0000000a08e11981 */ /* 0x000ea8000c1e1500 */
[----:B------:R-:W2:Y:S04]  /*ae40*/  LDL.LU.64 R10, [R1+0x27e8] ;  /* 0x0027e800010a7983 */ /* 0x000ea80000300a00 */
[----:B------:R-:W2:Y:S04]  /*ae50*/  LDL.LU.64 R12, [R1+0x27e0] ;  /* 0x0027e000010c7983 */ /* 0x000ea80000300a00 */
[----:B------:R-:W2:Y:S04]  /*ae60*/  LDL.LU.64 R8, [R1+0x27d8] ;  /* 0x0027d80001087983 */ /* 0x000ea80000300a00 */
[----:B------:R0:W2:Y:S02]  /*ae70*/  @P1 LDG.E.U16 R223, desc[UR10][R106.64] ;  /* 0x0000000a6adf1981 */ /* 0x0000a4000c1e1500 */
[----:B0-----:R-:W0:Y:S02]  /*ae80*/  LDC R106, c[0x0][0x3c4] ;  /* 0x0000f100ff6a7b82 */ /* 0x001e240000000800 */
[----:B---3--:R-:W3:Y:S04]  /*ae90*/  @P1 LDG.E.U16 R226, desc[UR10][R6.64] ;  /* 0x0000000a06e21981 */ /* 0x008ee8000c1e1500 */
[----:B------:R1:W3:Y:S04]  /*aea0*/  @P1 LDG.E.U16 R227, desc[UR10][R102.64] ;  /* 0x0000000a66e31981 */ /* 0x0002e8000c1e1500 */
[----:B----4-:R4:W3:Y:S04]  /*aeb0*/  @P1 LDG.E.U16 R14, desc[UR10][R104.64] ;  /* 0x0000000a680e1981 */ /* 0x0108e8000c1e1500 */
[----:B------:R-:W3:Y:S01]  /*aec0*/  LDL.LU.64 R6, [R1+0x27d0] ;  /* 0x0027d00001067983 */ /* 0x000ee20000300a00 */
[----:B-1----:R-:W-:-:S02]  /*aed0*/  IMAD.WIDE R102, R228, 0x2, R204 ;  /* 0x00000002e4667825 */ /* 0x002fc400078e02cc */
[----:B------:R-:W1:Y:S01]  /*aee0*/  S2R R228, SR_CTAID.Y ;  /* 0x0000000000e47919 */ /* 0x000e620000002600 */
[----:B----4-:R-:W1:Y:S08]  /*aef0*/  LDC R104, c[0x0][0x3d0] ;  /* 0x0000f400ff687b82 */ /* 0x010e700000000800 */
[----:B------:R-:W4:Y:S01]  /*af00*/  LDC R105, c[0x0][0x3c4] ;  /* 0x0000f100ff697b82 */ /* 0x000f220000000800 */
[----:B0-----:R-:W-:Y:S01]  /*af10*/  IMAD R106, R106, 0x3, RZ ;  /* 0x000000036a6a7824 */ /* 0x001fe200078e02ff */
[----:B--2---:R-:W2:Y:S04]  /*af20*/  @P1 LDG.E.U16 R11, desc[UR10][R4.64] ;  /* 0x0000000a040b1981 */ /* 0x004ea8000c1e1500 */
[----:B------:R-:W2:Y:S04]  /*af30*/  @P1 LDG.E.U16 R12, desc[UR10][R16.64] ;  /* 0x0000000a100c1981 */ /* 0x000ea8000c1e1500 */
[----:B------:R-:W2:Y:S04]  /*af40*/  @P1 LDG.E.U16 R13, desc[UR10][R2.64] ;  /* 0x0000000a020d1981 */ /* 0x000ea8000c1e1500 */
[----:B------:R-:W2:Y:S04]  /*af50*/  LDL.LU.64 R4, [R1+0x27c8] ;  /* 0x0027c80001047983 */ /* 0x000ea80000300a00 */
[----:B------:R-:W2:Y:S04]  /*af60*/  LDL.LU.64 R16, [R1+0x27c0] ;  /* 0x0027c00001107983 */ /* 0x000ea80000300a00 */
[----:B------:R-:W2:Y:S04]  /*af70*/  LDL.LU.64 R2, [R1+0x27b8] ;  /* 0x0027b80001027983 */ /* 0x000ea80000300a00 */
[----:B------:R0:W-:Y:S04]  /*af80*/  STL.64 [R1+0x1d18], R102 ;  /* 0x001d186601007387 */ /* 0x0001e80000100a00 */
[----:B------:R0:W2:Y:S04]  /*af90*/  @P1 LDG.E.U16 R10, desc[UR10][R102.64] ;  /* 0x0000000a660a1981 */ /* 0x0000a8000c1e1500 */
[----:B------:R1:W2:Y:S04]  /*afa0*/  @P1 LDG.E.U16 R8, desc[UR10][R196.64] ;  /* 0x0000000ac4081981 */ /* 0x0002a8000c1e1500 */
[----:B------:R-:W2:Y:S01]  /*afb0*/  @P1 LDG.E.U16 R9, desc[UR10][R20.64] ;  /* 0x0000000a14091981 */ /* 0x000ea2000c1e1500 */
[----:B0-----:R-:W0:Y:S03]  /*afc0*/  LDC R102, c[0x0][0x3d4] ;  /* 0x0000f500ff667b82 */ /* 0x001e260000000800 */
[----:B---3--:R3:W2:Y:S05]  /*afd0*/  @P1 LDG.E.U16 R7, desc[UR10][R112.64] ;  /* 0x0000000a70071981 */ /* 0x0086aa000c1e1500 */
[----:B-1----:R-:W1:Y:S01]  /*afe0*/  LDC.64 R196, c[0x0][0x390] ;  /* 0x0000e400ffc47b82 */ /* 0x002e620000000a00 */
[----:B------:R-:W-:Y:S01]  /*aff0*/  IMAD R104, R228, R104, RZ ;  /* 0x00000068e4687224 */ /* 0x000fe200078e02ff */
[----:B------:R-:W2:Y:S04]  /*b000*/  LDL.LU.64 R20, [R1+0x27b0] ;  /* 0x0027b00001147983 */ /* 0x000ea80000300a00 */
[C---:B------:R-:W-:Y:S01]  /*b010*/  SHF.L.U32 R103, R104.reuse, 0x1, RZ ;  /* 0x0000000168677819 */ /* 0x040fe200000006ff */
[----:B------:R-:W-:Y:S01]  /*b020*/  IMAD.HI R104, R104, 0x2, RZ ;  /* 0x0000000268687827 */ /* 0x000fe200078e02ff */
[----:B------:R-:W3:Y:S03]  /*b030*/  LDC R228, c[0x0][0x3c4] ;  /* 0x0000f100ffe47b82 */ /* 0x000ee60000000800 */
[----:B0-----:R-:W-:-:S05]  /*b040*/  IMAD R0, R0, R102, RZ ;  /* 0x0000006600007224 */ /* 0x001fca00078e02ff */
[C---:B------:R-:W-:Y:S01]  /*b050*/  SHF.L.U32 R102, R0.reuse, 0x1, RZ ;  /* 0x0000000100667819 */ /* 0x040fe200000006ff */
[----:B------:R-:W-:-:S03]  /*b060*/  IMAD.HI R0, R0, 0x2, RZ ;  /* 0x0000000200007827 */ /* 0x000fc600078e02ff */
[----:B-1----:R-:W-:Y:S01]  /*b070*/  IADD3 R196, P2, P3, R102, R196, R103 ;  /* 0x000000c466c47210 */ /* 0x002fe20007b5e067 */
[----:B------:R-:W-:-:S03]  /*b080*/  IMAD.WIDE R102, R106, 0x2, R200 ;  /* 0x000000026a667825 */ /* 0x000fc600078e02c8 */
[----:B------:R-:W-:Y:S01]  /*b090*/  IADD3.X R197, PT, PT, R0, R197, R104, P2, P3 ;  /* 0x000000c500c57210 */ /* 0x000fe200017e6468 */
[----:B----4-:R-:W-:Y:S01]  /*b0a0*/  IMAD.SHL.U32 R0, R105, 0x4, RZ ;  /* 0x0000000469007824 */ /* 0x010fe200078e00ff */
[----:B------:R0:W4:Y:S01]  /*b0b0*/  @P1 LDG.E.U16 R118, desc[UR10][R102.64] ;  /* 0x0000000a66761981 */ /* 0x000122000c1e1500 */
[----:B------:R-:W-:-:S04]  /*b0c0*/  IMAD.WIDE R104, R106, 0x2, R202 ;  /* 0x000000026a687825 */ /* 0x000fc800078e02ca */
[--C-:B---3--:R-:W-:Y:S01]  /*b0d0*/  IMAD.WIDE R112, R0, 0x2, R206.reuse ;  /* 0x0000000200707825 */ /* 0x108fe200078e02ce */
[----:B------:R-:W3:Y:S03]  /*b0e0*/  @P1 LDG.E.U16 R120, desc[UR10][R104.64] ;  /* 0x0000000a68781981 */ /* 0x000ee6000c1e1500 */
[C---:B0-----:R-:W-:Y:S01]  /*b0f0*/  IMAD.WIDE R102, R106.reuse, 0x2, R206 ;  /* 0x000000026a667825 */ /* 0x041fe200078e02ce */
[----:B------:R-:W3:Y:S03]  /*b100*/  @P1 LDG.E.U16 R235, desc[UR10][R112.64] ;  /* 0x0000000a70eb1981 */ /* 0x000ee6000c1e1500 */
[----:B------:R-:W-:Y:S01]  /*b110*/  IMAD.WIDE R106, R106, 0x2, R204 ;  /* 0x000000026a6a7825 */ /* 0x000fe200078e02cc */
[----:B------:R0:W4:Y:S04]  /*b120*/  @P1 LDG.E.U16 R119, desc[UR10][R102.64] ;  /* 0x0000000a66771981 */ /* 0x000128000c1e1500 */
[----:B------:R1:W3:Y:S01]  /*b130*/  @P1 LDG.E.U16 R121, desc[UR10][R106.64] ;  /* 0x0000000a6a791981 */ /* 0x0002e2000c1e1500 */
[----:B------:R-:W-:-:S02]  /*b140*/  IMAD R228, R228, 0x5, RZ ;  /* 0x00000005e4e47824 */ /* 0x000fc400078e02ff */
[----:B------:R-:W-:-:S04]  /*b150*/  IMAD.WIDE R110, R0, 0x2, R200 ;  /* 0x00000002006e7825 */ /* 0x000fc800078e02c8 */
[C---:B0-----:R-:W-:Y:S01]  /*b160*/  IMAD.WIDE R102, R0.reuse, 0x2, R202 ;  /* 0x0000000200667825 */ /* 0x041fe200078e02ca */
[----:B------:R-:W3:Y:S03]  /*b170*/  @P1 LDG.E.U16 R236, desc[UR10][R110.64] ;  /* 0x0000000a6eec1981 */ /* 0x000ee6000c1e1500 */
[----:B------:R-:W-:Y:S01]  /*b180*/  IMAD.WIDE R104, R0, 0x2, R204 ;  /* 0x0000000200687825 */ /* 0x000fe200078e02cc */
[----:B------:R-:W3:Y:S03]  /*b190*/  @P1 LDG.E.U16 R234, desc[UR10][R102.64] ;  /* 0x0000000a66ea1981 */ /* 0x000ee6000c1e1500 */
[----:B-1----:R-:W-:Y:S01]  /*b1a0*/  IMAD.WIDE R106, R228, 0x2, R200 ;  /* 0x00000002e46a7825 */ /* 0x002fe200078e02c8 */
[----:B------:R-:W3:Y:S04]  /*b1b0*/  @P1 LDG.E.U16 R233, desc[UR10][R104.64] ;  /* 0x0000000a68e91981 */ /* 0x000ee8000c1e1500 */
[----:B------:R-:W3:Y:S04]  /*b1c0*/  @P1 LDG.E.U16 R232, desc[UR10][R106.64] ;  /* 0x0000000a6ae81981 */ /* 0x000ee8000c1e1500 */
[----:B--2---:R0:W2:Y:S04]  /*b1d0*/  @P1 LDG.E.U16 R4, desc[UR10][R18.64] ;  /* 0x0000000a12041981 */ /* 0x0040a8000c1e1500 */
[----:B------:R-:W2:Y:S04]  /*b1e0*/  @P1 LDG.E.U16 R5, desc[UR10][R16.64] ;  /* 0x0000000a10051981 */ /* 0x000ea8000c1e1500 */
[----:B------:R1:W2:Y:S04]  /*b1f0*/  @P1 LDG.E.U16 R6, desc[UR10][R2.64] ;  /* 0x0000000a02061981 */ /* 0x0002a8000c1e1500 */
[----:B------:R-:W2:Y:S04]  /*b200*/  LDL.LU.64 R18, [R1+0x27a8] ;  /* 0x0027a80001127983 */ /* 0x000ea80000300a00 */
[----:B------:R-:W2:Y:S04]  /*b210*/  LDL.LU.64 R16, [R1+0x27a0] ;  /* 0x0027a00001107983 */ /* 0x000ea80000300a00 */
[----:B------:R-:W2:Y:S04]  /*b220*/  LDL.LU.64 R2, [R1+0x2798] ;  /* 0x0027980001027983 */ /* 0x000ea80000300a00 */
[----:B------:R-:W-:Y:S04]  /*b230*/  STL [R1+0x21cc], R196 ;  /* 0x0021ccc401007387 */ /* 0x000fe80000100800 */
[----:B------:R-:W-:Y:S01]  /*b240*/  STL [R1+0x21c8], R197 ;  /* 0x0021c8c501007387 */ /* 0x000fe20000100800 */
[----:B------:R-:W-:-:S04]  /*b250*/  @!UP0 UIADD3 UR4, UPT, UPT, -UR12, 0x100000, URZ ;  /* 0x001000000c048890 */ /* 0x000fc8000fffe1ff */
[----:B------:R-:W-:Y:S02]  /*b260*/  @!UP0 USHF.L.U32 UR5, UR4, 0xb, URZ ;  /* 0x0000000b04058899 */ /* 0x000fe400080006ff */
[----:B------:R-:W-:Y:S01]  /*b270*/  @!UP0 USHF.L.U32 UR4, UR4, 0x1, URZ ;  /* 0x0000000104048899 */ /* 0x000fe200080006ff */
[----:B------:R-:W-:-:S11]  /*b280*/  VOTEU.ALL UP1, P0 ;  /* 0x0000000000ff7886 */ /* 0x000fd60000020000 */
[----:B------:R0:W0:Y:S01]  /*b290*/  @!UP1 SYNCS.EXCH.64 URZ, [UR9+0x70008], UR4 ;  /* 0x0700080409ff95b2 */ /* 0x0000220008000100 */
[----:B----4-:R-:W-:Y:S04]  /*b2a0*/  STL.64 [R1+0x2300], R118 ;  /* 0x0023007601007387 */ /* 0x010fe80000100a00 */
[----:B---3--:R-:W-:Y:S04]  /*b2b0*/  STL.64 [R1+0x2308], R120 ;  /* 0x0023087801007387 */ /* 0x008fe80000100a00 */
[----:B------:R3:W-:Y:S02]  /*b2c0*/  STL [R1+0xd8], R235 ;  /* 0x0000d8eb01007387 */ /* 0x0007e40000100800 */
[----:B---3--:R-:W3:Y:S02]  /*b2d0*/  S2R R235, SR_TID.X ;  /* 0x0000000000eb7919 */ /* 0x008ee40000002100 */
[----:B------:R-:W-:Y:S04]  /*b2e0*/  STL [R1+0xdc], R236 ;  /* 0x0000dcec01007387 */ /* 0x000fe80000100800 */
[----:B------:R-:W-:Y:S04]  /*b2f0*/  STL [R1+0xd4], R234 ;  /* 0x0000d4ea01007387 */ /* 0x000fe80000100800 */
[----:B------:R-:W-:Y:S04]  /*b300*/  STL [R1+0xd0], R233 ;  /* 0x0000d0e901007387 */ /* 0x000fe80000100800 */
[----:B------:R-:W-:Y:S04]  /*b310*/  STL [R1+0xcc], R232 ;  /* 0x0000cce801007387 */ /* 0x000fe80000100800 */
[----:B------:R-:W-:Y:S01]  /*b320*/  STL.64 [R1+0x2310], R182 ;  /* 0x002310b601007387 */ /* 0x000fe20000100a00 */
[----:B---3--:R-:W-:-:S04]  /*b330*/  LOP3.LUT R110, R235, 0x40, RZ, 0xc0, !PT ;  /* 0x00000040eb6e7812 */ /* 0x008fc800078ec0ff */
[----:B------:R-:W-:Y:S01]  /*b340*/  LEA R0, R110, R198, 0x8 ;  /* 0x000000c66e007211 */ /* 0x000fe200078e40ff */
[----:B------:R-:W-:Y:S04]  /*b350*/  STL.64 [R1+0x2318], R184 ;  /* 0x002318b801007387 */ /* 0x000fe80000100a00 */
[----:B------:R3:W-:Y:S04]  /*b360*/  STS.U16 [R0+UR9], R22 ;  /* 0x0000001600007988 */ /* 0x0007e80008000409 */
[----:B------:R-:W-:Y:S01]  /*b370*/  STL.64 [R1+0x2320], R186 ;  /* 0x002320ba01007387 */ /* 0x000fe20000100a00 */
[----:B---3--:R-:W-:-:S03]  /*b380*/  LOP3.LUT R22, R0, 0x10, RZ, 0x3c, !PT ;  /* 0x0000001000167812 */ /* 0x008fc600078e3cff */
        /* <DEDUP_REMOVED lines=63> */
[----:B------:R-:W-:Y:S01]  /*b780*/  STL.64 [R1+0x2328], R188 ;  /* 0x002328bc01007387 */ /* 0x000fe20000100a00 */
[----:B------:R-:W-:Y:S01]  /*b790*/  PRMT R231, RZ, 0x7610, R231 ;  /* 0x00007610ffe77816 */ /* 0x000fe200000000e7 */
[----:B---3--:R-:W3:Y:S02]  /*b7a0*/  LDC R139, c[0x0][0x3c4] ;  /* 0x0000f100ff8b7b82 */ /* 0x008ee40000000800 */
[----:B--2---:R0:W-:Y:S04]  /*b7b0*/  STS.U16 [R22+UR9+0x80], R18 ;  /* 0x0000801216007988 */ /* 0x0041e80008000409 */
[----:B------:R-:W-:Y:S01]  /*b7c0*/  STL.64 [R1+0x2330], R190 ;  /* 0x002330be01007387 */ /* 0x000fe20000100a00 */
[----:B------:R-:W-:Y:S01]  /*b7d0*/  PRMT R230, RZ, 0x7610, R230 ;  /* 0x00007610ffe67816 */ /* 0x000fe200000000e6 */
[----:B----4-:R-:W2:Y:S02]  /*b7e0*/  LDC R140, c[0x0][0x3c4] ;  /* 0x0000f100ff8c7b82 */ /* 0x010ea40000000800 */
[----:B------:R-:W-:Y:S01]  /*b7f0*/  STL.64 [R1+0x2338], R192 ;  /* 0x002338c001007387 */ /* 0x000fe20000100a00 */
[----:B0-----:R-:W-:-:S03]  /*b800*/  LOP3.LUT R18, R0, 0x20, RZ, 0x3c, !PT ;  /* 0x0000002000127812 */ /* 0x001fc600078e3cff */
[----:B------:R-:W-:Y:S01]  /*b810*/  STL.64 [R1+0x2340], R194 ;  /* 0x002340c201007387 */ /* 0x000fe20000100a00 */
[----:B------:R-:W-:Y:S01]  /*b820*/  PRMT R229, RZ, 0x7610, R229 ;  /* 0x00007610ffe57816 */ /* 0x000fe200000000e5 */
[----:B------:R-:W0:Y:S02]  /*b830*/  LDC R149, c[0x0][0x3c4] ;  /* 0x0000f100ff957b82 */ /* 0x000e240000000800 */
[----:B------:R-:W-:Y:S04]  /*b840*/  STL [R1+0x25f8], R199 ;  /* 0x0025f8c701007387 */ /* 0x000fe80000100800 */
[----:B------:R-:W-:Y:S01]  /*b850*/  STL.64 [R1+0x2348], R208 ;  /* 0x002348d001007387 */ /* 0x000fe20000100a00 */
[----:B------:R-:W-:Y:S01]  /*b860*/  PRMT R121, RZ, 0x7610, R121 ;  /* 0x00007610ff797816 */ /* 0x000fe20000000079 */
[----:B------:R-:W4:Y:S02]  /*b870*/  LDC R150, c[0x0][0x3c4] ;  /* 0x0000f100ff967b82 */ /* 0x000f240000000800 */
[----:B------:R-:W-:Y:S04]  /*b880*/  STS.U16 [R22+UR9+0x1080], R66 ;  /* 0x0010804216007988 */ /* 0x000fe80008000409 */
[----:B------:R-:W-:Y:S01]  /*b890*/  STS.U16 [R22+UR9+0x9080], R67 ;  /* 0x0090804316007988 */ /* 0x000fe20008000409 */
[----:B------:R-:W-:Y:S01]  /*b8a0*/  PRMT R120, RZ, 0x7610, R120 ;  /* 0x00007610ff787816 */ /* 0x000fe20000000078 */
[----:B------:R-:W0:Y:S02]  /*b8b0*/  LDC R151, c[0x0][0x3c4] ;  /* 0x0000f100ff977b82 */ /* 0x000e240000000800 */
        /* <DEDUP_REMOVED lines=36> */
[----:B------:R1:W-:Y:S04]  /*bb00*/  STS.U16 [R22+UR9+0xa480], R142 ;  /* 0x00a4808e16007988 */ /* 0x0003e80008000409 */
[----:B------:R1:W-:Y:S01]  /*bb10*/  STS.U16 [R22+UR9+0x12480], R143 ;  /* 0x0124808f16007988 */ /* 0x0003e20008000409 */
[----:B------:R-:W-:Y:S01]  /*bb20*/  PRMT R29, RZ, 0x7610, R29 ;  /* 0x00007610ff1d7816 */ /* 0x000fe2000000001d */
[----:B------:R-:W0:Y:S02]  /*bb30*/  LDC R161, c[0x0][0x3c4] ;  /* 0x0000f100ffa17b82 */ /* 0x000e240000000800 */
[----:B------:R2:W-:Y:S04]  /*bb40*/  STS.U16 [R22+UR9+0x1a480], R144 ;  /* 0x01a4809016007988 */ /* 0x0005e80008000409 */
[----:B------:R-:W-:Y:S01]  /*bb50*/  STS.U16 [R22+UR9+0x2080], R128 ;  /* 0x0020808016007988 */ /* 0x000fe20008000409 */
[----:B------:R-:W-:Y:S01]  /*bb60*/  PRMT R38, RZ, 0x7610, R38 ;  /* 0x00007610ff267816 */ /* 0x000fe20000000026 */
[----:B-1----:R-:W1:Y:S02]  /*bb70*/  LDC R142, c[0x0][0x3c4] ;  /* 0x0000f100ff8e7b82 */ /* 0x002e640000000800 */
[----:B------:R-:W-:Y:S04]  /*bb80*/  STS.U16 [R22+UR9+0xa080], R129 ;  /* 0x00a0808116007988 */ /* 0x000fe80008000409 */
[----:B------:R-:W-:Y:S01]  /*bb90*/  STS.U16 [R22+UR9+0x12080], R130 ;  /* 0x0120808216007988 */ /* 0x000fe20008000409 */
[----:B------:R-:W-:Y:S01]  /*bba0*/  PRMT R39, RZ, 0x7610, R39 ;  /* 0x00007610ff277816 */ /* 0x000fe20000000027 */
[----:B------:R-:W0:Y:S02]  /*bbb0*/  LDC R143, c[0x0][0x3c4] ;  /* 0x0000f100ff8f7b82 */ /* 0x000e240000000800 */
[----:B------:R-:W-:Y:S04]  /*bbc0*/  STS.U16 [R22+UR9+0x1a080], R131 ;  /* 0x01a0808316007988 */ /* 0x000fe80008000409 */
[----:B------:R-:W-:Y:S01]  /*bbd0*/  STS.U16 [R22+UR9+0x1c80], R108 ;  /* 0x001c806c16007988 */ /* 0x000fe20008000409 */
[----:B------:R-:W-:Y:S01]  /*bbe0*/  PRMT R40, RZ, 0x7610, R40 ;  /* 0x00007610ff287816 */ /* 0x000fe20000000028 */
[----:B--2---:R-:W2:Y:S02]  /*bbf0*/  LDC R144, c[0x0][0x3c4] ;  /* 0x0000f100ff907b82 */ /* 0x004ea40000000800 */
        /* <DEDUP_REMOVED lines=60> */
[----:B------:R-:W-:-:S02]  /*bfc0*/  PRMT R19, RZ, 0x7610, R19 ;  /* 0x00007610ff137816 */ /* 0x000fc40000000013 */
[----:B------:R-:W-:Y:S01]  /*bfd0*/  PRMT R20, RZ, 0x7610, R20 ;  /* 0x00007610ff147816 */ /* 0x000fe20000000014 */
[----:B------:R0:W-:Y:S01]  /*bfe0*/  STS.U16 [R18+UR9+0x100], R3 ;  /* 0x0001000312007988 */ /* 0x0001e20008000409 */
[----:B------:R-:W-:Y:S02]  /*bff0*/  PRMT R21, RZ, 0x7610, R21 ;  /* 0x00007610ff157816 */ /* 0x000fe40000000015 */
[----:B------:R-:W-:Y:S01]  /*c000*/  PRMT R30, RZ, 0x7610, R30 ;  /* 0x00007610ff1e7816 */ /* 0x000fe2000000001e */
[----:B------:R-:W-:Y:S01]  /*c010*/  STL.64 [R1+0x2358], R212 ;  /* 0x002358d401007387 */ /* 0x000fe20000100a00 */
[----:B------:R-:W-:Y:S02]  /*c020*/  PRMT R31, RZ, 0x7610, R31 ;  /* 0x00007610ff1f7816 */ /* 0x000fe4000000001f */
[----:B------:R-:W-:Y:S01]  /*c030*/  PRMT R32, RZ, 0x7610, R32 ;  /* 0x00007610ff207816 */ /* 0x000fe20000000020 */
[----:B------:R-:W-:Y:S01]  /*c040*/  STL.64 [R1+0x2360], R214 ;  /* 0x002360d601007387 */ /* 0x000fe20000100a00 */
[----:B------:R-:W-:-:S02]  /*c050*/  PRMT R33, RZ, 0x7610, R33 ;  /* 0x00007610ff217816 */ /* 0x000fc40000000021 */
[----:B------:R-:W-:Y:S01]  /*c060*/  PRMT R42, RZ, 0x7610, R42 ;  /* 0x00007610ff2a7816 */ /* 0x000fe2000000002a */
[----:B------:R-:W-:Y:S01]  /*c070*/  STL.64 [R1+0x2368], R222 ;  /* 0x002368de01007387 */ /* 0x000fe20000100a00 */
[----:B0-----:R-:W-:Y:S02]  /*c080*/  LOP3.LUT R3, R0, 0x30, RZ, 0x3c, !PT ;  /* 0x0000003000037812 */ /* 0x001fe400078e3cff */
[----:B------:R-:W-:Y:S01]  /*c090*/  PRMT R43, RZ, 0x7610, R43 ;  /* 0x00007610ff2b7816 */ /* 0x000fe2000000002b */
[----:B------:R-:W-:Y:S01]  /*c0a0*/  STL.64 [R1+0x2370], R224 ;  /* 0x002370e001007387 */ /* 0x000fe20000100a00 */
[----:B------:R-:W-:Y:S02]  /*c0b0*/  PRMT R44, RZ, 0x7610, R44 ;  /* 0x00007610ff2c7816 */ /* 0x000fe4000000002c */
[----:B------:R-:W-:Y:S01]  /*c0c0*/  PRMT R45, RZ, 0x7610, R45 ;  /* 0x00007610ff2d7816 */ /* 0x000fe2000000002d */
[----:B------:R0:W-:Y:S01]  /*c0d0*/  STS.U16 [R18+UR9+0x1b900], R227 ;  /* 0x01b900e312007988 */ /* 0x0001e20008000409 */
[----:B------:R-:W-:-:S02]  /*c0e0*/  PRMT R54, RZ, 0x7610, R54 ;  /* 0x00007610ff367816 */ /* 0x000fc40000000036 */
[----:B------:R-:W-:Y:S01]  /*c0f0*/  PRMT R55, RZ, 0x7610, R55 ;  /* 0x00007610ff377816 */ /* 0x000fe20000000037 */
[----:B------:R-:W-:Y:S01]  /*c100*/  STL [R1+0x2378], R226 ;  /* 0x002378e201007387 */ /* 0x000fe20000100800 */
[----:B------:R-:W-:Y:S02]  /*c110*/  PRMT R56, RZ, 0x7610, R56 ;  /* 0x00007610ff387816 */ /* 0x000fe40000000038 */
[----:B------:R-:W-:Y:S01]  /*c120*/  PRMT R57, RZ, 0x7610, R57 ;  /* 0x00007610ff397816 */ /* 0x000fe20000000039 */
[----:B------:R1:W-:Y:S01]  /*c130*/  STS.U16 [R18+UR9+0x13900], R226 ;  /* 0x013900e212007988 */ /* 0x0003e20008000409 */
[----:B------:R-:W-:Y:S02]  /*c140*/  PRMT R66, RZ, 0x7610, R66 ;  /* 0x00007610ff427816 */ /* 0x000fe40000000042 */
[----:B------:R-:W-:Y:S01]  /*c150*/  PRMT R67, RZ, 0x7610, R67 ;  /* 0x00007610ff437816 */ /* 0x000fe20000000043 */
[----:B------:R-:W-:Y:S01]  /*c160*/  STL [R1+0x2608], R0 ;  /* 0x0026080001007387 */ /* 0x000fe20000100800 */
[----:B0-----:R-:W-:-:S02]  /*c170*/  PRMT R227, RZ, 0x7610, R227 ;  /* 0x00007610ffe37816 */ /* 0x001fc400000000e3 */
[----:B------:R-:W-:Y:S01]  /*c180*/  PRMT R68, RZ, 0x7610, R68 ;  /* 0x00007610ff447816 */ /* 0x000fe20000000044 */
[----:B------:R0:W-:Y:S01]  /*c190*/  STS.U16 [R18+UR9+0xb900], R225 ;  /* 0x00b900e112007988 */ /* 0x0001e20008000409 */
[----:B------:R-:W-:Y:S02]  /*c1a0*/  PRMT R69, RZ, 0x7610, R69 ;  /* 0x00007610ff457816 */ /* 0x000fe40000000045 */
[----:B------:R-:W-:Y:S01]  /*c1b0*/  PRMT R77, RZ, 0x7610, R77 ;  /* 0x00007610ff4d7816 */ /* 0x000fe2000000004d */
[----:B------:R-:W-:Y:S01]  /*c1c0*/  STL [R1+0x2618], R3 ;  /* 0x0026180301007387 */ /* 0x000fe20000100800 */
[----:B-1----:R-:W-:Y:S02]  /*c1d0*/  PRMT R226, RZ, 0x7610, R226 ;  /* 0x00007610ffe27816 */ /* 0x002fe400000000e2 */
[----:B------:R-:W-:Y:S01]  /*c1e0*/  PRMT R86, RZ, 0x7610, R86 ;  /* 0x00007610ff567816 */ /* 0x000fe20000000056 */
[----:B------:R1:W-:Y:S01]  /*c1f0*/  STS.U16 [R18+UR9+0x3900], R224 ;  /* 0x003900e012007988 */ /* 0x0003e20008000409 */
[----:B------:R-:W-:-:S02]  /*c200*/  PRMT R78, RZ, 0x7610, R78 ;  /* 0x00007610ff4e7816 */ /* 0x000fc4000000004e */
[----:B------:R-:W-:Y:S01]  /*c210*/  PRMT R87, RZ, 0x7610, R87 ;  /* 0x00007610ff577816 */ /* 0x000fe20000000057 */
[----:B------:R-:W-:Y:S01]  /*c220*/  STL.S16 [R1+0xc8], R231 ;  /* 0x0000c8e701007387 */ /* 0x000fe20000100600 */
[----:B0-----:R-:W-:Y:S02]  /*c230*/  PRMT R225, RZ, 0x7610, R225 ;  /* 0x00007610ffe17816 */ /* 0x001fe400000000e1 */
[----:B------:R-:W-:Y:S01]  /*c240*/  PRMT R88, RZ, 0x7610, R88 ;  /* 0x00007610ff587816 */ /* 0x000fe20000000058 */
[----:B------:R0:W-:Y:S01]  /*c250*/  STS.U16 [R18+UR9+0x1b500], R223 ;  /* 0x01b500df12007988 */ /* 0x0001e20008000409 */
[----:B------:R-:W-:Y:S02]  /*c260*/  PRMT R79, RZ, 0x7610, R79 ;  /* 0x00007610ff4f7816 */ /* 0x000fe4000000004f */
[----:B------:R-:W-:Y:S01]  /*c270*/  PRMT R89, RZ, 0x7610, R89 ;  /* 0x00007610ff597816 */ /* 0x000fe20000000059 */
[----:B------:R-:W-:Y:S01]  /*c280*/  STL.S16 [R1+0xc4], R230 ;  /* 0x0000c4e601007387 */ /* 0x000fe20000100600 */
[----:B-1----:R-:W-:-:S02]  /*c290*/  PRMT R224, RZ, 0x7610, R224 ;  /* 0x00007610ffe07816 */ /* 0x002fc400000000e0 */
[----:B------:R-:W-:Y:S01]  /*c2a0*/  PRMT R98, RZ, 0x7610, R98 ;  /* 0x00007610ff627816 */ /* 0x000fe20000000062 */
[----:B------:R1:W-:Y:S01]  /*c2b0*/  STS.U16 [R18+UR9+0x13500], R222 ;  /* 0x013500de12007988 */ /* 0x0003e20008000409 */
[----:B------:R-:W-:Y:S02]  /*c2c0*/  PRMT R80, RZ, 0x7610, R80 ;  /* 0x00007610ff507816 */ /* 0x000fe40000000050 */
[----:B------:R-:W-:Y:S01]  /*c2d0*/  PRMT R99, RZ, 0x7610, R99 ;  /* 0x00007610ff637816 */ /* 0x000fe20000000063 */
[----:B------:R-:W-:Y:S01]  /*c2e0*/  STL.S16 [R1+0xc0], R229 ;  /* 0x0000c0e501007387 */ /* 0x000fe20000100600 */
[----:B0-----:R-:W-:Y:S02]  /*c2f0*/  PRMT R223, RZ, 0x7610, R223 ;  /* 0x00007610ffdf7816 */ /* 0x001fe400000000df */
[----:B------:R-:W-:Y:S01]  /*c300*/  PRMT R100, RZ, 0x7610, R100 ;  /* 0x00007610ff647816 */ /* 0x000fe20000000064 */
[----:B------:R0:W-:Y:S01]  /*c310*/  STS.U16 [R18+UR9+0xb500], R221 ;  /* 0x00b500dd12007988 */ /* 0x0001e20008000409 */
[----:B------:R-:W-:-:S02]  /*c320*/  PRMT R81, RZ, 0x7610, R81 ;  /* 0x00007610ff517816 */ /* 0x000fc40000000051 */
[----:B------:R-:W-:Y:S01]  /*c330*/  PRMT R101, RZ, 0x7610, R101 ;  /* 0x00007610ff657816 */ /* 0x000fe20000000065 */
[----:B------:R-:W-:Y:S01]  /*c340*/  STL.S16 [R1+0xbc], R227 ;  /* 0x0000bce301007387 */ /* 0x000fe20000100600 */
[----:B-1----:R-:W-:Y:S02]  /*c350*/  PRMT R222, RZ, 0x7610, R222 ;  /* 0x00007610ffde7816 */ /* 0x002fe400000000de */
[----:B------:R-:W-:Y:S01]  /*c360*/  PRMT R102, RZ, 0x7610, R102 ;  /* 0x00007610ff667816 */ /* 0x000fe20000000066 */
[----:B------:R1:W-:Y:S01]  /*c370*/  STS.U16 [R18+UR9+0x3500], R220 ;  /* 0x003500dc12007988 */ /* 0x0003e20008000409 */
[----:B------:R-:W-:Y:S02]  /*c380*/  PRMT R90, RZ, 0x7610, R90 ;  /* 0x00007610ff5a7816 */ /* 0x000fe4000000005a */
[----:B------:R-:W-:Y:S01]  /*c390*/  PRMT R103, RZ, 0x7610, R103 ;  /* 0x00007610ff677816 */ /* 0x000fe20000000067 */
[----:B------:R-:W-:Y:S01]  /*c3a0*/  STL.S16 [R1+0xb8], R226 ;  /* 0x0000b8e201007387 */ /* 0x000fe20000100600 */
[----:B0-----:R-:W-:-:S02]  /*c3b0*/  PRMT R221, RZ, 0x7610, R221 ;  /* 0x00007610ffdd7816 */ /* 0x001fc400000000dd */
[----:B------:R-:W-:Y:S01]  /*c3c0*/  PRMT R104, RZ, 0x7610, R104 ;  /* 0x00007610ff687816 */ /* 0x000fe20000000068 */
[----:B------:R0:W-:Y:S01]  /*c3d0*/  STS.U16 [R18+UR9+0x1b100], R219 ;  /* 0x01b100db12007988 */ /* 0x0001e20008000409 */
[----:B------:R-:W-:Y:S02]  /*c3e0*/  PRMT R91, RZ, 0x7610, R91 ;  /* 0x00007610ff5b7816 */ /* 0x000fe4000000005b */
[----:B------:R-:W-:Y:S01]  /*c3f0*/  PRMT R105, RZ, 0x7610, R105 ;  /* 0x00007610ff697816 */ /* 0x000fe20000000069 */
[----:B------:R-:W-:Y:S01]  /*c400*/  STL.S16 [R1+0xb4], R225 ;  /* 0x0000b4e101007387 */ /* 0x000fe20000100600 */
        /* <DEDUP_REMOVED lines=18> */
[----:B0-----:R-:W-:Y:S01]  /*c530*/  PRMT R217, RZ, 0x7610, R217 ;  /* 0x00007610ffd97816 */ /* 0x001fe200000000d9 */
[----:B---3--:R-:W-:Y:S01]  /*c540*/  IMAD R139, R139, 0xb, RZ ;  /* 0x0000000b8b8b7824 */ /* 0x008fe200078e02ff */
[----:B------:R-:W-:Y:S01]  /*c550*/  PRMT R109, RZ, 0x7610, R109 ;  /* 0x00007610ff6d7816 */ /* 0x000fe2000000006d */
[----:B------:R0:W-:Y:S01]  /*c560*/  STS.U16 [R18+UR9+0x1ad00], R215 ;  /* 0x01ad00d712007988 */ /* 0x0001e20008000409 */
[----:B------:R-:W-:Y:S01]  /*c570*/  IMAD R142, R142, 0x6, RZ ;  /* 0x000000068e8e7824 */ /* 0x000fe200078e02ff */
[----:B-1----:R-:W-:Y:S01]  /*c580*/  PRMT R216, RZ, 0x7610, R216 ;  /* 0x00007610ffd87816 */ /* 0x002fe200000000d8 */
[----:B------:R-:W-:Y:S01]  /*c590*/  IMAD R140, R140, 0x13, RZ ;  /* 0x000000138c8c7824 */ /* 0x000fe200078e02ff */
[----:B------:R-:W-:Y:S01]  /*c5a0*/  STL.S16 [R1+0x94], R221 ;  /* 0x000094dd01007387 */ /* 0x000fe20000100600 */
[----:B------:R-:W-:Y:S01]  /*c5b0*/  PRMT R114, RZ, 0x7610, R114 ;  /* 0x00007610ff727816 */ /* 0x000fe20000000072 */
[----:B------:R-:W-:Y:S01]  /*c5c0*/  IMAD R149, R149, 0x15, RZ ;  /* 0x0000001595957824 */ /* 0x000fe200078e02ff */
[----:B------:R-:W-:Y:S01]  /*c5d0*/  PRMT R115, RZ, 0x7610, R115 ;  /* 0x00007610ff737816 */ /* 0x000fe20000000073 */
[----:B------:R1:W-:Y:S01]  /*c5e0*/  STS.U16 [R18+UR9+0x12d00], R214 ;  /* 0x012d00d612007988 */ /* 0x0003e20008000409 */
[----:B------:R-:W-:Y:S01]  /*c5f0*/  IMAD R143, R143, 0x7, RZ ;  /* 0x000000078f8f7824 */ /* 0x000fe200078e02ff */
[----:B0-----:R-:W-:Y:S01]  /*c600*/  PRMT R215, RZ, 0x7610, R215 ;  /* 0x00007610ffd77816 */ /* 0x001fe200000000d7 */
[----:B--2---:R-:W-:Y:S01]  /*c610*/  IMAD R144, R144, 0xc, RZ ;  /* 0x0000000c90907824 */ /* 0x004fe200078e02ff */
[----:B------:R-:W-:Y:S01]  /*c620*/  STL.S16 [R1+0x90], R220 ;  /* 0x000090dc01007387 */ /* 0x000fe20000100600 */
[----:B----4-:R-:W-:Y:S01]  /*c630*/  IMAD R150, R150, 0x16, RZ ;  /* 0x0000001696967824 */ /* 0x010fe200078e02ff */
[----:B------:R-:W0:Y:S02]  /*c640*/  LDC R141, c[0x0][0x3c4] ;  /* 0x0000f100ff8d7b82 */ /* 0x000e240000000800 */
[----:B------:R2:W-:Y:S01]  /*c650*/  STS.U16 [R18+UR9+0xad00], R213 ;  /* 0x00ad00d512007988 */ /* 0x0005e20008000409 */
[----:B-1----:R-:W-:-:S03]  /*c660*/  PRMT R214, RZ, 0x7610, R214 ;  /* 0x00007610ffd67816 */ /* 0x002fc600000000d6 */
[----:B------:R-:W-:Y:S01]  /*c670*/  STL.S16 [R1+0x8c], R219 ;  /* 0x00008cdb01007387 */ /* 0x000fe20000100600 */
[----:B------:R-:W-:Y:S02]  /*c680*/  IMAD R151, R151, 0x17, RZ ;  /* 0x0000001797977824 */ /* 0x000fe400078e02ff */
[----:B------:R-:W-:Y:S01]  /*c690*/  IMAD R152, R152, 0x1c, RZ ;  /* 0x0000001c98987824 */ /* 0x000fe200078e02ff */
[----:B------:R1:W-:Y:S01]  /*c6a0*/  STS.U16 [R18+UR9+0x2d00], R212 ;  /* 0x002d00d412007988 */ /* 0x0003e20008000409 */
[----:B------:R-:W-:Y:S01]  /*c6b0*/  IMAD R153, R153, 0x1d, RZ ;  /* 0x0000001d99997824 */ /* 0x000fe200078e02ff */
[----:B--2---:R-:W-:Y:S01]  /*c6c0*/  PRMT R213, RZ, 0x7610, R213 ;  /* 0x00007610ffd57816 */ /* 0x004fe200000000d5 */
[----:B------:R-:W-:Y:S01]  /*c6d0*/  IMAD R154, R154, 0x1e, RZ ;  /* 0x0000001e9a9a7824 */ /* 0x000fe200078e02ff */
[----:B------:R-:W-:Y:S01]  /*c6e0*/  STL.S16 [R1+0x88], R218 ;  /* 0x000088da01007387 */ /* 0x000fe20000100600 */
[----:B------:R-:W-:Y:S02]  /*c6f0*/  IMAD R155, R155, 0x1f, RZ ;  /* 0x0000001f9b9b7824 */ /* 0x000fe400078e02ff */
[----:B------:R-:W-:Y:S01]  /*c700*/  IMAD R157, R157, 0x25, RZ ;  /* 0x000000259d9d7824 */ /* 0x000fe200078e02ff */
[----:B------:R2:W-:Y:S01]  /*c710*/  STS.U16 [R18+UR9+0x1a900], R211 ;  /* 0x01a900d312007988 */ /* 0x0005e20008000409 */
[----:B------:R-:W-:Y:S01]  /*c720*/  IMAD R156, R156, 0x24, RZ ;  /* 0x000000249c9c7824 */ /* 0x000fe200078e02ff */
[----:B-1----:R-:W-:Y:S01]  /*c730*/  PRMT R212, RZ, 0x7610, R212 ;  /* 0x00007610ffd47816 */ /* 0x002fe200000000d4 */
[----:B------:R-:W-:Y:S01]  /*c740*/  IMAD R158, R158, 0x26, RZ ;  /* 0x000000269e9e7824 */ /* 0x000fe200078e02ff */
[----:B------:R-:W-:Y:S01]  /*c750*/  STL.S16 [R1+0x84], R217 ;  /* 0x000084d901007387 */ /* 0x000fe20000100600 */
[----:B------:R-:W-:-:S02]  /*c760*/  IMAD R160, R160, 0x2b, RZ ;  /* 0x0000002ba0a07824 */ /* 0x000fc400078e02ff */
[----:B------:R-:W-:Y:S01]  /*c770*/  IMAD R159, R159, 0x27, RZ ;  /* 0x000000279f9f7824 */ /* 0x000fe200078e02ff */
[----:B------:R1:W-:Y:S01]  /*c780*/  STS.U16 [R18+UR9+0x12900], R210 ;  /* 0x012900d212007988 */ /* 0x0003e20008000409 */
[----:B------:R-:W-:Y:S01]  /*c790*/  IMAD R161, R161, 0x2c, RZ ;  /* 0x0000002ca1a17824 */ /* 0x000fe200078e02ff */
[----:B--2---:R-:W-:Y:S01]  /*c7a0*/  PRMT R211, RZ, 0x7610, R211 ;  /* 0x00007610ffd37816 */ /* 0x004fe200000000d3 */
[----:B------:R-:W-:Y:S01]  /*c7b0*/  IMAD R162, R162, 0x2d, RZ ;  /* 0x0000002da2a27824 */ /* 0x000fe200078e02ff */
[----:B------:R-:W-:Y:S01]  /*c7c0*/  STL.S16 [R1+0x80], R216 ;  /* 0x000080d801007387 */ /* 0x000fe20000100600 */
[----:B------:R-:W-:Y:S01]  /*c7d0*/  PRMT R195, RZ, 0x7610, R195 ;  /* 0x00007610ffc37816 */ /* 0x000fe200000000c3 */
[----:B------:R-:W-:Y:S01]  /*c7e0*/  IMAD R163, R163, 0x2e, RZ ;  /* 0x0000002ea3a37824 */ /* 0x000fe200078e02ff */
        /* <DEDUP_REMOVED lines=10> */
[----:B------:R-:W-:-:S02]  /*c890*/  PRMT R128, RZ, 0x7610, R128 ;  /* 0x00007610ff807816 */ /* 0x000fc40000000080 */
[----:B------:R-:W-:Y:S01]  /*c8a0*/  PRMT R129, RZ, 0x7610, R129 ;  /* 0x00007610ff817816 */ /* 0x000fe20000000081 */
[----:B------:R-:W-:Y:S01]  /*c8b0*/  STL.S16 [R1+0x78], R214 ;  /* 0x000078d601007387 */ /* 0x000fe20000100600 */
[----:B--2---:R-:W-:Y:S02]  /*c8c0*/  PRMT R209, RZ, 0x7610, R209 ;  /* 0x00007610ffd17816 */ /* 0x004fe400000000d1 */
[----:B------:R-:W-:Y:S01]  /*c8d0*/  PRMT R124, RZ, 0x7610, R124 ;  /* 0x00007610ff7c7816 */ /* 0x000fe2000000007c */
[----:B------:R-:W-:Y:S01]  /*c8e0*/  STL.S16 [R1+0x74], R213 ;  /* 0x000074d501007387 */ /* 0x000fe20000100600 */
[----:B------:R-:W-:Y:S02]  /*c8f0*/  PRMT R125, RZ, 0x7610, R125 ;  /* 0x00007610ff7d7816 */ /* 0x000fe4000000007d */
[----:B------:R-:W-:Y:S01]  /*c900*/  PRMT R136, RZ, 0x7610, R136 ;  /* 0x00007610ff887816 */ /* 0x000fe20000000088 */
[----:B------:R-:W-:Y:S01]  /*c910*/  STL.S16 [R1+0x70], R212 ;  /* 0x000070d401007387 */ /* 0x000fe20000100600 */
[----:B-1----:R-:W-:-:S02]  /*c920*/  PRMT R208, RZ, 0x7610, R208 ;  /* 0x00007610ffd07816 */ /* 0x002fc400000000d0 */
[----:B------:R-:W-:Y:S01]  /*c930*/  PRMT R130, RZ, 0x7610, R130 ;  /* 0x00007610ff827816 */ /* 0x000fe20000000082 */
[----:B------:R-:W-:Y:S01]  /*c940*/  STL.S16 [R1+0x6c], R211 ;  /* 0x00006cd301007387 */ /* 0x000fe20000100600 */
[----:B------:R-:W-:Y:S02]  /*c950*/  PRMT R193, RZ, 0x7610, R193 ;  /* 0x00007610ffc17816 */ /* 0x000fe400000000c1 */
[----:B------:R-:W-:Y:S01]  /*c960*/  PRMT R131, RZ, 0x7610, R131 ;  /* 0x00007610ff837816 */ /* 0x000fe20000000083 */
[----:B------:R-:W-:Y:S01]  /*c970*/  STL.S16 [R1+0x68], R210 ;  /* 0x000068d201007387 */ /* 0x000fe20000100600 */
[----:B------:R-:W-:Y:S01]  /*c980*/  PRMT R192, RZ, 0x7610, R192 ;  /* 0x00007610ffc07816 */ /* 0x000fe200000000c0 */
[----:B------:R-:W-:Y:S01]  /*c990*/  IMAD R166, R166, 0x34, RZ ;  /* 0x00000034a6a67824 */ /* 0x000fe200078e02ff */
[----:B------:R-:W-:Y:S01]  /*c9a0*/  PRMT R191, RZ, 0x7610, R191 ;  /* 0x00007610ffbf7816 */ /* 0x000fe200000000bf */
[----:B------:R-:W-:Y:S01]  /*c9b0*/  STL.S16 [R1+0x64], R209 ;  /* 0x000064d101007387 */ /* 0x000fe20000100600 */
[----:B------:R-:W-:Y:S01]  /*c9c0*/  PRMT R190, RZ, 0x7610, R190 ;  /* 0x00007610ffbe7816 */ /* 0x000fe200000000be */
[----:B------:R-:W-:Y:S01]  /*c9d0*/  IMAD R167, R167, 0x35, RZ ;  /* 0x00000035a7a77824 */ /* 0x000fe200078e02ff */
[----:B------:R-:W1:Y:S01]  /*c9e0*/  LDC R173, c[0x0][0x3c4] ;  /* 0x0000f100ffad7b82 */ /* 0x000e620000000800 */
[----:B------:R-:W-:Y:S01]  /*c9f0*/  STL.S16 [R1+0x60], R208 ;  /* 0x000060d001007387 */ /* 0x000fe20000100600 */
[----:B------:R-:W-:-:S03]  /*ca00*/  PRMT R189, RZ, 0x7610, R189 ;  /* 0x00007610ffbd7816 */ /* 0x000fc600000000bd */
[----:B------:R-:W-:Y:S01]  /*ca10*/  STL.S16 [R1+0x5c], R195 ;  /* 0x00005cc301007387 */ /* 0x000fe20000100600 */
[----:B------:R-:W-:Y:S01]  /*ca20*/  PRMT R188, RZ, 0x7610, R188 ;  /* 0x00007610ffbc7816 */ /* 0x000fe200000000bc */
[----:B------:R-:W-:Y:S01]  /*ca30*/  IMAD R168, R168, 0x36, RZ ;  /* 0x00000036a8a87824 */ /* 0x000fe200078e02ff */
[----:B------:R-:W2:Y:S01]  /*ca40*/  LDC R174, c[0x0][0x3c4] ;  /* 0x0000f100ffae7b82 */ /* 0x000ea20000000800 */
[----:B------:R-:W-:Y:S01]  /*ca50*/  STL.S16 [R1+0x58], R194 ;  /* 0x000058c201007387 */ /* 0x000fe20000100600 */
[----:B------:R-:W-:-:S03]  /*ca60*/  PRMT R187, RZ, 0x7610, R187 ;  /* 0x00007610ffbb7816 */ /* 0x000fc600000000bb */
[----:B------:R-:W-:Y:S01]  /*ca70*/  STL.S16 [R1+0x54], R193 ;  /* 0x000054c101007387 */ /* 0x000fe20000100600 */
[----:B------:R-:W-:Y:S01]  /*ca80*/  PRMT R186, RZ, 0x7610, R186 ;  /* 0x00007610ffba7816 */ /* 0x000fe200000000ba */
[----:B------:R-:W-:Y:S01]  /*ca90*/  IMAD R169, R169, 0x37, RZ ;  /* 0x00000037a9a97824 */ /* 0x000fe200078e02ff */
[----:B------:R-:W3:Y:S01]  /*caa0*/  LDC R175, c[0x0][0x3c4] ;  /* 0x0000f100ffaf7b82 */ /* 0x000ee20000000800 */
[----:B------:R-:W-:Y:S01]  /*cab0*/  STL.S16 [R1+0x50], R192 ;  /* 0x000050c001007387 */ /* 0x000fe20000100600 */
[----:B------:R-:W-:-:S03]  /*cac0*/  PRMT R185, RZ, 0x7610, R185 ;  /* 0x00007610ffb97816 */ /* 0x000fc600000000b9 */
[----:B------:R-:W-:Y:S01]  /*cad0*/  STL.S16 [R1+0x4c], R191 ;  /* 0x00004cbf01007387 */ /* 0x000fe20000100600 */
[----:B------:R-:W-:Y:S02]  /*cae0*/  PRMT R184, RZ, 0x7610, R184 ;  /* 0x00007610ffb87816 */ /* 0x000fe400000000b8 */
[----:B------:R-:W4:Y:S01]  /*caf0*/  LDC R176, c[0x0][0x3c4] ;  /* 0x0000f100ffb07b82 */ /* 0x000f220000000800 */
[----:B------:R-:W-:Y:S01]  /*cb00*/  STL.S16 [R1+0x48], R190 ;  /* 0x000048be01007387 */ /* 0x000fe20000100600 */
[----:B------:R-:W-:-:S03]  /*cb10*/  PRMT R183, RZ, 0x7610, R183 ;  /* 0x00007610ffb77816 */ /* 0x000fc600000000b7 */
[----:B------:R-:W-:Y:S01]  /*cb20*/  STL.S16 [R1+0x44], R189 ;  /* 0x000044bd01007387 */ /* 0x000fe20000100600 */
[----:B------:R-:W-:Y:S02]  /*cb30*/  PRMT R182, RZ, 0x7610, R182 ;  /* 0x00007610ffb67816 */ /* 0x000fe400000000b6 */
[----:B------:R-:W0:Y:S01]  /*cb40*/  LDC R177, c[0x0][0x3c4] ;  /* 0x0000f100ffb17b82 */ /* 0x000e220000000800 */
[----:B------:R-:W-:Y:S04]  /*cb50*/  STL.S16 [R1+0x40], R188 ;  /* 0x000040bc01007387 */ /* 0x000fe80000100600 */
[----:B------:R-:W-:Y:S01]  /*cb60*/  STL.S16 [R1+0x3c], R187 ;  /* 0x00003cbb01007387 */ /* 0x000fe20000100600 */
[----:B------:R-:W-:Y:S02]  /*cb70*/  PRMT R0, RZ, 0x7610, R0 ;  /* 0x00007610ff007816 */ /* 0x000fe40000000000 */
[----:B------:R-:W0:Y:S01]  /*cb80*/  LDC R178, c[0x0][0x3c4] ;  /* 0x0000f100ffb27b82 */ /* 0x000e220000000800 */
[----:B------:R-:W-:Y:S04]  /*cb90*/  STS.U16 [R18+UR9+0x1100], R70 ;  /* 0x0011004612007988 */ /* 0x000fe80008000409 */
[----:B------:R-:W-:Y:S03]  /*cba0*/  STS.U16 [R18+UR9+0x9100], R71 ;  /* 0x0091004712007988 */ /* 0x000fe60008000409 */
        /* <DEDUP_REMOVED lines=44> */
[----:B------:R-:W-:Y:S01]  /*ce70*/  STL.S16 [R1+0x38], R186 ;  /* 0x000038ba01007387 */ /* 0x000fe20000100600 */
[----:B------:R-:W-:Y:S01]  /*ce80*/  PRMT R199, RZ, 0x7610, R199 ;  /* 0x00007610ffc77816 */ /* 0x000fe200000000c7 */
[----:B0-----:R-:W0:Y:S02]  /*ce90*/  LDC R145, c[0x0][0x3c4] ;  /* 0x0000f100ff917b82 */ /* 0x001e240000000800 */
        /* <DEDUP_REMOVED lines=13> */
[----:B------:R-:W-:Y:S04]  /*cf70*/  STL.S16 [R1+0x34], R185 ;  /* 0x000034b901007387 */ /* 0x000fe80000100600 */
[----:B------:R-:W-:Y:S01]  /*cf80*/  STL.S16 [R1+0x30], R184 ;  /* 0x000030b801007387 */ /* 0x000fe20000100600 */
[----:B-1----:R-:W-:-:S03]  /*cf90*/  PRMT R3, RZ, 0x7610, R3 ;  /* 0x00007610ff037816 */ /* 0x002fc60000000003 */
[----:B------:R-:W-:Y:S04]  /*cfa0*/  STL.S16 [R1+0x2c], R183 ;  /* 0x00002cb701007387 */ /* 0x000fe80000100600 */
[----:B------:R-:W-:Y:S04]  /*cfb0*/  STL.S16 [R1+0x28], R182 ;  /* 0x000028b601007387 */ /* 0x000fe80000100600 */
[----:B------:R-:W-:Y:S04]  /*cfc0*/  STL.S16 [R1+0x24], R121 ;  /* 0x0000247901007387 */ /* 0x000fe80000100600 */
[----:B------:R-:W-:Y:S01]  /*cfd0*/  STL.S16 [R1+0x20], R120 ;  /* 0x0000207801007387 */ /* 0x000fe20000100600 */
[----:B------:R-:W-:-:S03]  /*cfe0*/  PRMT R4, RZ, 0x7610, R4 ;  /* 0x00007610ff047816 */ /* 0x000fc60000000004 */
[----:B------:R1:W-:Y:S01]  /*cff0*/  STL [R1+0x2648], R3 ;  /* 0x0026480301007387 */ /* 0x0003e20000100800 */
[----:B------:R-:W-:-:S03]  /*d000*/  PRMT R5, RZ, 0x7610, R5 ;  /* 0x00007610ff057816 */ /* 0x000fc60000000005 */
[----:B------:R2:W-:Y:S01]  /*d010*/  STL [R1+0x2658], R0 ;  /* 0x0026580001007387 */ /* 0x0005e20000100800 */
[----:B------:R-:W-:-:S03]  /*d020*/  PRMT R6, RZ, 0x7610, R6 ;  /* 0x00007610ff067816 */ /* 0x000fc60000000006 */
[----:B------:R-:W-:Y:S01]  /*d030*/  STL [R1+0x2668], R199 ;  /* 0x002668c701007387 */ /* 0x000fe20000100800 */
[----:B-1----:R-:W-:-:S03]  /*d040*/  PRMT R3, RZ, 0x7610, R3 ;  /* 0x00007610ff037816 */ /* 0x002fc60000000003 */
[----:B------:R-:W-:Y:S01]  /*d050*/  STL [R1+0x2678], R252 ;  /* 0x002678fc01007387 */ /* 0x000fe20000100800 */
[----:B--2---:R-:W-:-:S03]  /*d060*/  PRMT R0, RZ, 0x7610, R0 ;  /* 0x00007610ff007816 */ /* 0x004fc60000000000 */
[----:B------:R-:W-:Y:S01]  /*d070*/  STL.S16 [R1+0xc], R119 ;  /* 0x00000c7701007387 */ /* 0x000fe20000100600 */
[----:B------:R-:W-:Y:S02]  /*d080*/  PRMT R7, RZ, 0x7610, R7 ;  /* 0x00007610ff077816 */ /* 0x000fe40000000007 */
[----:B------:R-:W-:Y:S01]  /*d090*/  PRMT R8, RZ, 0x7610, R8 ;  /* 0x00007610ff087816 */ /* 0x000fe20000000008 */
[----:B------:R-:W-:Y:S01]  /*d0a0*/  STL.S16 [R1+0x8], R118 ;  /* 0x0000087601007387 */ /* 0x000fe20000100600 */
[----:B------:R-:W-:Y:S02]  /*d0b0*/  PRMT R9, RZ, 0x7610, R9 ;  /* 0x00007610ff097816 */ /* 0x000fe40000000009 */
[----:B------:R-:W-:Y:S01]  /*d0c0*/  PRMT R10, RZ, 0x7610, R10 ;  /* 0x00007610ff0a7816 */ /* 0x000fe2000000000a */
[----:B------:R-:W-:Y:S01]  /*d0d0*/  STL.S16 [R1+0x4], R3 ;  /* 0x0000040301007387 */ /* 0x000fe20000100600 */
[----:B------:R-:W-:Y:S02]  /*d0e0*/  PRMT R11, RZ, 0x7610, R11 ;  /* 0x00007610ff0b7816 */ /* 0x000fe4000000000b */
[----:B------:R-:W-:Y:S01]  /*d0f0*/  PRMT R12, RZ, 0x7610, R12 ;  /* 0x00007610ff0c7816 */ /* 0x000fe2000000000c */
[----:B------:R-:W-:Y:S01]  /*d100*/  STL.S16 [R1], R0 ;  /* 0x0000000001007387 */ /* 0x000fe20000100600 */
[----:B------:R-:W-:-:S02]  /*d110*/  PRMT R13, RZ, 0x7610, R13 ;  /* 0x00007610ff0d7816 */ /* 0x000fc4000000000d */
[----:B------:R-:W-:Y:S01]  /*d120*/  PRMT R14, RZ, 0x7610, R14 ;  /* 0x00007610ff0e7816 */ /* 0x000fe2000000000e */
[----:B------:R-:W-:Y:S01]  /*d130*/  STL.64 [R1+0x25d0], R4 ;  /* 0x0025d00401007387 */ /* 0x000fe20000100a00 */
[----:B------:R-:W-:-:S03]  /*d140*/  PRMT R18, RZ, 0x7610, R18 ;  /* 0x00007610ff127816 */ /* 0x000fc60000000012 */
[----:B------:R1:W-:Y:S01]  /*d150*/  STL.64 [R1+0x25c0], R6 ;  /* 0x0025c00601007387 */ /* 0x0003e20000100a00 */
[----:B------:R-:W-:-:S03]  /*d160*/  PRMT R22, RZ, 0x7610, R22 ;  /* 0x00007610ff167816 */ /* 0x000fc60000000016 */
[----:B------:R2:W-:Y:S04]  /*d170*/  STL.64 [R1+0x25b0], R8 ;  /* 0x0025b00801007387 */ /* 0x0005e80000100a00 */
[----:B------:R-:W-:Y:S04]  /*d180*/  STL.64 [R1+0x25b8], R10 ;  /* 0x0025b80a01007387 */ /* 0x000fe80000100a00 */
[----:B------:R-:W-:Y:S04]  /*d190*/  STL.64 [R1+0x25c8], R12 ;  /* 0x0025c80c01007387 */ /* 0x000fe80000100a00 */
[----:B------:R-:W-:Y:S04]  /*d1a0*/  STL.64 [R1+0x25a8], R14 ;  /* 0x0025a80e01007387 */ /* 0x000fe80000100a00 */
[----:B------:R-:W-:Y:S01]  /*d1b0*/  STL.64 [R1+0x2590], R16 ;  /* 0x0025901001007387 */ /* 0x000fe20000100a00 */
[----:B------:R-:W-:-:S03]  /*d1c0*/  PRMT R34, RZ, 0x7610, R34 ;  /* 0x00007610ff227816 */ /* 0x000fc60000000022 */
[----:B------:R-:W-:Y:S01]  /*d1d0*/  STL.64 [R1+0x2588], R18 ;  /* 0x0025881201007387 */ /* 0x000fe20000100a00 */
[----:B------:R-:W-:-:S03]  /*d1e0*/  PRMT R35, RZ, 0x7610, R35 ;  /* 0x00007610ff237816 */ /* 0x000fc60000000023 */
[----:B------:R0:W-:Y:S01]  /*d1f0*/  STL.64 [R1+0x2578], R20 ;  /* 0x0025781401007387 */ /* 0x0001e20000100a00 */
[----:B------:R-:W-:-:S03]  /*d200*/  PRMT R36, RZ, 0x7610, R36 ;  /* 0x00007610ff247816 */ /* 0x000fc60000000024 */
[----:B------:R-:W-:Y:S01]  /*d210*/  STL.64 [R1+0x2570], R22 ;  /* 0x0025701601007387 */ /* 0x000fe20000100a00 */
[----:B------:R-:W-:-:S03]  /*d220*/  PRMT R37, RZ, 0x7610, R37 ;  /* 0x00007610ff257816 */ /* 0x000fc60000000025 */
[----:B------:R-:W-:Y:S04]  /*d230*/  STL.64 [R1+0x2560], R24 ;  /* 0x0025601801007387 */ /* 0x000fe80000100a00 */
[----:B------:R-:W-:Y:S04]  /*d240*/  STL.64 [R1+0x2558], R26 ;  /* 0x0025581a01007387 */ /* 0x000fe80000100a00 */
[----:B------:R-:W-:Y:S01]  /*d250*/  STL.64 [R1+0x2540], R28 ;  /* 0x0025401c01007387 */ /* 0x000fe20000100a00 */
[----:B------:R-:W-:-:S03]  /*d260*/  PRMT R46, RZ, 0x7610, R46 ;  /* 0x00007610ff2e7816 */ /* 0x000fc6000000002e */
[----:B------:R-:W-:Y:S01]  /*d270*/  STL.64 [R1+0x2538], R30 ;  /* 0x0025381e01007387 */ /* 0x000fe20000100a00 */
[----:B------:R-:W-:-:S03]  /*d280*/  PRMT R47, RZ, 0x7610, R47 ;  /* 0x00007610ff2f7816 */ /* 0x000fc6000000002f */
[----:B------:R-:W-:Y:S01]  /*d290*/  STL.64 [R1+0x2528], R32 ;  /* 0x0025282001007387 */ /* 0x000fe20000100a00 */
        /* <DEDUP_REMOVED lines=51> */
[----:B------:R-:W-:-:S03]  /*d5d0*/  PRMT R116, RZ, 0x7610, R116 ;  /* 0x00007610ff747816 */ /* 0x000fc60000000074 */
[----:B------:R-:W-:Y:S01]  /*d5e0*/  STL.64 [R1+0x23b8], R100 ;  /* 0x0023b86401007387 */ /* 0x000fe20000100a00 */
[----:B------:R-:W-:-:S03]  /*d5f0*/  PRMT R117, RZ, 0x7610, R117 ;  /* 0x00007610ff757816 */ /* 0x000fc60000000075 */
[----:B------:R-:W-:Y:S01]  /*d600*/  STL.64 [R1+0x23c8], R102 ;  /* 0x0023c86601007387 */ /* 0x000fe20000100a00 */
[----:B-1----:R-:W-:-:S03]  /*d610*/  IMAD.WIDE R6, R228, 0x2, R206 ;  /* 0x00000002e4067825 */ /* 0x002fc600078e02ce */
[----:B------:R-:W-:Y:S01]  /*d620*/  STL.64 [R1+0x23d8], R104 ;  /* 0x0023d86801007387 */ /* 0x000fe20000100a00 */
[----:B------:R-:W-:-:S03]  /*d630*/  IMAD.WIDE R4, R142, 0x2, R200 ;  /* 0x000000028e047825 */ /* 0x000fc600078e02c8 */
[----:B------:R-:W-:Y:S04]  /*d640*/  STL.64 [R1+0x23e8], R106 ;  /* 0x0023e86a01007387 */ /* 0x000fe80000100a00 */
[----:B------:R-:W-:Y:S04]  /*d650*/  STL.64 [R1+0x23f8], R108 ;  /* 0x0023f86c01007387 */ /* 0x000fe80000100a00 */
[----:B------:R-:W-:Y:S01]  /*d660*/  STL.64 [R1+0x2408], R110 ;  /* 0x0024086e01007387 */ /* 0x000fe20000100a00 */
[----:B--2---:R-:W-:-:S03]  /*d670*/  IMAD.WIDE R8, R142, 0x2, R206 ;  /* 0x000000028e087825 */ /* 0x004fc600078e02ce */
[----:B------:R-:W-:Y:S04]  /*d680*/  STL.64 [R1+0x2418], R112 ;  /* 0x0024187001007387 */ /* 0x000fe80000100a00 */
[----:B------:R-:W-:Y:S04]  /*d690*/  STL.64 [R1+0x2428], R114 ;  /* 0x0024287201007387 */ /* 0x000fe80000100a00 */
[----:B------:R-:W-:Y:S04]  /*d6a0*/  STL.64 [R1+0x2438], R116 ;  /* 0x0024387401007387 */ /* 0x000fe80000100a00 */
[----:B------:R1:W-:Y:S04]  /*d6b0*/  STL.64 [R1+0x1be0], R6 ;  /* 0x001be00601007387 */ /* 0x0003e80000100a00 */
[----:B------:R2:W-:Y:S01]  /*d6c0*/  STL.64 [R1+0x1bd8], R4 ;  /* 0x001bd80401007387 */ /* 0x0005e20000100a00 */
[----:B0-----:R-:W-:-:S03]  /*d6d0*/  IMAD.WIDE R20, R139, 0x2, R200 ;  /* 0x000000028b147825 */ /* 0x001fc600078e02c8 */
[----:B------:R-:W-:Y:S01]  /*d6e0*/  STL.64 [R1+0x1bd0], R8 ;  /* 0x001bd00801007387 */ /* 0x000fe20000100a00 */
[----:B-1----:R-:W-:-:S04]  /*d6f0*/  IMAD.WIDE R6, R143, 0x2, R200 ;  /* 0x000000028f067825 */ /* 0x002fc800078e02c8 */
[--C-:B--2---:R-:W-:Y:S01]  /*d700*/  IMAD.WIDE R4, R143, 0x2, R206.reuse ;  /* 0x000000028f047825 */ /* 0x104fe200078e02ce */
[----:B------:R0:W-:Y:S04]  /*d710*/  STL.64 [R1+0x1bc8], R6 ;  /* 0x001bc80601007387 */ /* 0x0001e80000100a00 */
[----:B------:R1:W-:Y:S01]  /*d720*/  STL.64 [R1+0x1bc0], R4 ;  /* 0x001bc00401007387 */ /* 0x0003e20000100a00 */
[----:B------:R-:W-:Y:S02]  /*d730*/  IMAD R145, R145, 0xd, RZ ;  /* 0x0000000d91917824 */ /* 0x000fe400078e02ff */
[--C-:B------:R-:W-:Y:S01]  /*d740*/  IMAD.WIDE R10, R139, 0x2, R206.reuse ;  /* 0x000000028b0a7825 */ /* 0x100fe200078e02ce */
[----:B------:R-:W-:Y:S03]  /*d750*/  STL.64 [R1+0x1bb8], R20 ;  /* 0x001bb81401007387 */ /* 0x000fe60000100a00 */
[----:B0-----:R-:W-:-:S04]  /*d760*/  IMAD.WIDE R6, R144, 0x2, R206 ;  /* 0x0000000290067825 */ /* 0x001fc800078e02ce */
[----:B-1----:R-:W-:-:S05]  /*d770*/  IMAD.WIDE R4, R144, 0x2, R200 ;  /* 0x0000000290047825 */ /* 0x002fca00078e02c8 */
[----:B------:R0:W-:Y:S01]  /*d780*/  STL.64 [R1+0x1ba8], R4 ;  /* 0x001ba80401007387 */ /* 0x0001e20000100a00 */
[----:B------:R-:W-:-:S03]  /*d790*/  IMAD R146, R146, 0xe, RZ ;  /* 0x0000000e92927824 */ /* 0x000fc600078e02ff */
[----:B------:R1:W-:Y:S01]  /*d7a0*/  STL.64 [R1+0x1ba0], R6 ;  /* 0x001ba00601007387 */ /* 0x0003e20000100a00 */
[----:B------:R-:W-:-:S03]  /*d7b0*/  IMAD R147, R147, 0xf, RZ ;  /* 0x0000000f93937824 */ /* 0x000fc600078e02ff */
[----:B------:R-:W-:Y:S01]  /*d7c0*/  STL.64 [R1+0x1bb0], R10 ;  /* 0x001bb00a01007387 */ /* 0x000fe20000100a00 */
[----:B0-----:R-:W-:-:S04]  /*d7d0*/  IMAD.WIDE R4, R145, 0x2, R200 ;  /* 0x0000000291047825 */ /* 0x001fc800078e02c8 */
[--C-:B-1----:R-:W-:Y:S01]  /*d7e0*/  IMAD.WIDE R6, R145, 0x2, R206.reuse ;  /* 0x0000000291067825 */ /* 0x102fe200078e02ce */
[----:B------:R0:W-:Y:S03]  /*d7f0*/  STL.64 [R1+0x1b98], R4 ;  /* 0x001b980401007387 */ /* 0x0001e60000100a00 */
[C---:B------:R-:W-:Y:S01]  /*d800*/  IMAD.WIDE R8, R146.reuse, 0x2, R206 ;  /* 0x0000000292087825 */ /* 0x040fe200078e02ce */
[----:B------:R1:W-:Y:S03]  /*d810*/  STL.64 [R1+0x1b90], R6 ;  /* 0x001b900601007387 */ /* 0x0003e60000100a00 */
[----:B0-----:R-:W-:-:S04]  /*d820*/  IMAD.WIDE R4, R146, 0x2, R200 ;  /* 0x0000000292047825 */ /* 0x001fc800078e02c8 */
[--C-:B-1----:R-:W-:Y:S01]  /*d830*/  IMAD.WIDE R6, R147, 0x2, R200.reuse ;  /* 0x0000000293067825 */ /* 0x102fe200078e02c8 */
[----:B------:R0:W-:Y:S03]  /*d840*/  STL.64 [R1+0x1b88], R4 ;  /* 0x001b880401007387 */ /* 0x0001e60000100a00 */
[----:B------:R-:W-:Y:S01]  /*d850*/  IMAD R148, R148, 0x14, RZ ;  /* 0x0000001494947824 */ /* 0x000fe200078e02ff */
[----:B------:R-:W-:Y:S01]  /*d860*/  STL.64 [R1+0x1b80], R8 ;  /* 0x001b800801007387 */ /* 0x000fe20000100a00 */
[----:B------:R-:W-:-:S03]  /*d870*/  IMAD.WIDE R32, R140, 0x2, R200 ;  /* 0x000000028c207825 */ /* 0x000fc600078e02c8 */
[----:B------:R1:W-:Y:S01]  /*d880*/  STL.64 [R1+0x1b78], R6 ;  /* 0x001b780601007387 */ /* 0x0003e20000100a00 */
[----:B0-----:R-:W-:-:S04]  /*d890*/  IMAD.WIDE R4, R147, 0x2, R206 ;  /* 0x0000000293047825 */ /* 0x001fc800078e02ce */
[----:B------:R-:W-:Y:S01]  /*d8a0*/  IMAD R141, R141, 0x4b, RZ ;  /* 0x0000004b8d8d7824 */ /* 0x000fe200078e02ff */
[----:B------:R0:W-:Y:S01]  /*d8b0*/  STL.64 [R1+0x1b70], R4 ;  /* 0x001b700401007387 */ /* 0x0001e20000100a00 */
[----:B------:R-:W-:-:S03]  /*d8c0*/  IMAD.WIDE R24, R140, 0x2, R206 ;  /* 0x000000028c187825 */ /* 0x000fc600078e02ce */
[----:B------:R-:W-:Y:S01]  /*d8d0*/  STL.64 [R1+0x1b68], R32 ;  /* 0x001b682001007387 */ /* 0x000fe20000100a00 */
[C---:B-1----:R-:W-:Y:S01]  /*d8e0*/  IMAD.WIDE R6, R148.reuse, 0x2, R206 ;  /* 0x0000000294067825 */ /* 0x042fe200078e02ce */
[----:B------:R-:W-:Y:S02]  /*d8f0*/  PRMT R122, RZ, 0x7610, R122 ;  /* 0x00007610ff7a7816 */ /* 0x000fe4000000007a */
[----:B------:R-:W-:Y:S01]  /*d900*/  PRMT R123, RZ, 0x7610, R123 ;  /* 0x00007610ff7b7816 */ /* 0x000fe2000000007b */
[C---:B------:R-:W-:Y:S01]  /*d910*/  IMAD.WIDE R8, R149.reuse, 0x2, R206 ;  /* 0x0000000295087825 */ /* 0x040fe200078e02ce */
[----:B------:R-:W2:Y:S03]  /*d920*/  @P1 LDG.E.U16 R126, desc[UR10][R32.64] ;  /* 0x0000000a207e1981 */ /* 0x000ea6000c1e1500 */
[--C-:B0-----:R-:W-:Y:S01]  /*d930*/  IMAD.WIDE R4, R148, 0x2, R200.reuse ;  /* 0x0000000294047825 */ /* 0x101fe200078e02c8 */
[----:B------:R-:W2:Y:S04]  /*d940*/  @P1 LDG.E.U16 R127, desc[UR10][R24.64] ;  /* 0x0000000a187f1981 */ /* 0x000ea8000c1e1500 */
[----:B------:R0:W-:Y:S04]  /*d950*/  STL.64 [R1+0x1b58], R4 ;  /* 0x001b580401007387 */ /* 0x0001e80000100a00 */
[----:B------:R1:W-:Y:S04]  /*d960*/  STL.64 [R1+0x1b50], R6 ;  /* 0x001b500601007387 */ /* 0x0003e80000100a00 */
[----:B------:R-:W-:Y:S01]  /*d970*/  STL.64 [R1+0x1b60], R24 ;  /* 0x001b601801007387 */ /* 0x000fe20000100a00 */
[----:B0-----:R-:W-:-:S03]  /*d980*/  IMAD.WIDE R4, R149, 0x2, R200 ;  /* 0x0000000295047825 */ /* 0x001fc600078e02c8 */
[----:B------:R-:W2:Y:S01]  /*d990*/  @P1 LDG.E.U16 R122, desc[UR10][R20.64] ;  /* 0x0000000a147a1981 */ /* 0x000ea2000c1e1500 */
[----:B-1----:R-:W-:-:S03]  /*d9a0*/  IMAD.WIDE R6, R150, 0x2, R200 ;  /* 0x0000000296067825 */ /* 0x002fc600078e02c8 */
[----:B------:R0:W-:Y:S04]  /*d9b0*/  STL.64 [R1+0x1b48], R4 ;  /* 0x001b480401007387 */ /* 0x0001e80000100a00 */
[----:B------:R1:W-:Y:S04]  /*d9c0*/  STL.64 [R1+0x1b40], R8 ;  /* 0x001b400801007387 */ /* 0x0003e80000100a00 */
[----:B------:R3:W-:Y:S01]  /*d9d0*/  STL.64 [R1+0x1b38], R6 ;  /* 0x001b380601007387 */ /* 0x0007e20000100a00 */
[----:B0-----:R-:W-:-:S03]  /*d9e0*/  IMAD.WIDE R4, R150, 0x2, R206 ;  /* 0x0000000296047825 */ /* 0x001fc600078e02ce */
[----:B------:R0:W2:Y:S01]  /*d9f0*/  @P1 LDG.E.U16 R123, desc[UR10][R10.64] ;  /* 0x0000000a0a7b1981 */ /* 0x0000a2000c1e1500 */
[----:B-1----:R-:W-:-:S03]  /*da00*/  IMAD.WIDE R8, R151, 0x2, R200 ;  /* 0x0000000297087825 */ /* 0x002fc600078e02c8 */
[----:B------:R1:W-:Y:S01]  /*da10*/  STL.64 [R1+0x1b30], R4 ;  /* 0x001b300401007387 */ /* 0x0003e20000100a00 */
[----:B---3--:R-:W-:-:S03]  /*da20*/  IMAD.WIDE R6, R151, 0x2, R206 ;  /* 0x0000000297067825 */ /* 0x008fc600078e02ce */
[----:B------:R3:W-:Y:S04]  /*da30*/  STL.64 [R1+0x1b28], R8 ;  /* 0x001b280801007387 */ /* 0x0007e80000100a00 */
[----:B------:R0:W-:Y:S01]  /*da40*/  STL.64 [R1+0x1b20], R6 ;  /* 0x001b200601007387 */ /* 0x0001e20000100a00 */
[----:B-1----:R-:W-:-:S04]  /*da50*/  IMAD.WIDE R4, R152, 0x2, R200 ;  /* 0x0000000298047825 */ /* 0x002fc800078e02c8 */
[----:B---3--:R-:W-:Y:S01]  /*da60*/  IMAD.WIDE R8, R152, 0x2, R206 ;  /* 0x0000000298087825 */ /* 0x008fe200078e02ce */
[----:B------:R1:W-:Y:S03]  /*da70*/  STL.64 [R1+0x1b18], R4 ;  /* 0x001b180401007387 */ /* 0x0003e60000100a00 */
[C-C-:B0-----:R-:W-:Y:S01]  /*da80*/  IMAD.WIDE R6, R153.reuse, 0x2, R200.reuse ;  /* 0x0000000299067825 */ /* 0x141fe200078e02c8 */
[----:B------:R-:W-:Y:S03]  /*da90*/  STL.64 [R1+0x1b10], R8 ;  /* 0x001b100801007387 */ /* 0x000fe60000100a00 */
[----:B------:R-:W-:Y:S01]  /*daa0*/  IMAD.WIDE R12, R154, 0x2, R200 ;  /* 0x000000029a0c7825 */ /* 0x000fe200078e02c8 */
[----:B------:R0:W-:Y:S03]  /*dab0*/  STL.64 [R1+0x1b08], R6 ;  /* 0x001b080601007387 */ /* 0x0001e60000100a00 */
[----:B-1----:R-:W-:-:S05]  /*dac0*/  IMAD.WIDE R4, R153, 0x2, R206 ;  /* 0x0000000299047825 */ /* 0x002fca00078e02ce */
[----:B------:R1:W-:Y:S01]  /*dad0*/  STL.64 [R1+0x1b00], R4 ;  /* 0x001b000401007387 */ /* 0x0003e20000100a00 */
[----:B------:R-:W-:-:S04]  /*dae0*/  IMAD.WIDE R14, R155, 0x2, R206 ;  /* 0x000000029b0e7825 */ /* 0x000fc800078e02ce */
[----:B0-----:R-:W-:Y:S01]  /*daf0*/  IMAD.WIDE R6, R154, 0x2, R206 ;  /* 0x000000029a067825 */ /* 0x001fe200078e02ce */
[----:B------:R-:W-:Y:S03]  /*db00*/  STL.64 [R1+0x1af8], R12 ;  /* 0x001af80c01007387 */ /* 0x000fe60000100a00 */
[----:B-1----:R-:W-:-:S05]  /*db10*/  IMAD.WIDE R4, R155, 0x2, R200 ;  /* 0x000000029b047825 */ /* 0x002fca00078e02c8 */
[----:B------:R0:W-:Y:S01]  /*db20*/  STL.64 [R1+0x1ae8], R4 ;  /* 0x001ae80401007387 */ /* 0x0001e20000100a00 */
[----:B------:R-:W-:-:S03]  /*db30*/  IMAD.WIDE R16, R156, 0x2, R200 ;  /* 0x000000029c107825 */ /* 0x000fc600078e02c8 */
[----:B------:R-:W-:Y:S01]  /*db40*/  STL.64 [R1+0x25d8], R12 ;  /* 0x0025d80c01007387 */ /* 0x000fe20000100a00 */
[----:B------:R-:W-:-:S03]  /*db50*/  IMAD.WIDE R18, R156, 0x2, R206 ;  /* 0x000000029c127825 */ /* 0x000fc600078e02ce */
[----:B------:R-:W-:Y:S01]  /*db60*/  STL.64 [R1+0x1af0], R6 ;  /* 0x001af00601007387 */ /* 0x000fe20000100a00 */
[----:B0-----:R-:W-:-:S03]  /*db70*/  IMAD.WIDE R4, R157, 0x2, R200 ;  /* 0x000000029d047825 */ /* 0x001fc600078e02c8 */
[----:B------:R-:W-:Y:S04]  /*db80*/  STL.64 [R1+0x25e0], R6 ;  /* 0x0025e00601007387 */ /* 0x000fe80000100a00 */
[----:B------:R-:W-:Y:S04]  /*db90*/  STL.64 [R1+0x1ae0], R14 ;  /* 0x001ae00e01007387 */ /* 0x000fe80000100a00 */
[----:B------:R-:W-:Y:S01]  /*dba0*/  STL.64 [R1+0x25e8], R14 ;  /* 0x0025e80e01007387 */ /* 0x000fe20000100a00 */
[----:B------:R-:W-:-:S03]  /*dbb0*/  IMAD.WIDE R22, R157, 0x2, R206 ;  /* 0x000000029d167825 */ /* 0x000fc600078e02ce */
[----:B------:R0:W-:Y:S01]  /*dbc0*/  STL.64 [R1+0x19a0], R4 ;  /* 0x0019a00401007387 */ /* 0x0001e20000100a00 */
[----:B------:R-:W-:-:S03]  /*dbd0*/  IMAD.WIDE R26, R158, 0x2, R206 ;  /* 0x000000029e1a7825 */ /* 0x000fc600078e02ce */
[----:B------:R-:W-:Y:S04]  /*dbe0*/  STL.64 [R1+0x1ad8], R16 ;  /* 0x001ad81001007387 */ /* 0x000fe80000100a00 */
[----:B------:R-:W-:Y:S01]  /*dbf0*/  STL.64 [R1+0x25f0], R16 ;  /* 0x0025f01001007387 */ /* 0x000fe20000100a00 */
[----:B0-----:R-:W-:-:S03]  /*dc00*/  IMAD.WIDE R4, R158, 0x2, R200 ;  /* 0x000000029e047825 */ /* 0x001fc600078e02c8 */
        /* <DEDUP_REMOVED lines=9> */
[----:B------:R-:W-:Y:S04]  /*dca0*/  STL.64 [R1+0x2580], R26 ;  /* 0x0025801a01007387 */ /* 0x000fe80000100a00 */
        /* <DEDUP_REMOVED lines=11> */
[----:B0-----:R-:W-:-:S05]  /*dd60*/  IMAD.WIDE R4, R162, 0x2, R200 ;  /* 0x00000002a2047825 */ /* 0x001fca00078e02c8 */
[----:B------:R0:W-:Y:S01]  /*dd70*/  STL.64 [R1+0x1900], R4 ;  /* 0x0019000401007387 */ /* 0x0001e20000100a00 */
[----:B------:R-:W-:-:S03]  /*dd80*/  IMAD.WIDE R42, R162, 0x2, R206 ;  /* 0x00000002a22a7825 */ /* 0x000fc600078e02ce */
[----:B------:R-:W-:Y:S04]  /*dd90*/  STL.64 [R1+0x1918], R38 ;  /* 0x0019182601007387 */ /* 0x000fe80000100a00 */
[----:B------:R-:W-:Y:S01]  /*dda0*/  STL.64 [R1+0x2530], R38 ;  /* 0x0025302601007387 */ /* 0x000fe20000100a00 */
[----:B0-----:R-:W-:-:S05]  /*ddb0*/  IMAD.WIDE R4, R163, 0x2, R200 ;  /* 0x00000002a3047825 */ /* 0x001fca00078e02c8 */
        /* <DEDUP_REMOVED lines=11> */
[----:B0-----:R-:W-:Y:S01]  /*de70*/  IMAD.WIDE R4, R165, 0x2, R200 ;  /* 0x00000002a5047825 */ /* 0x001fe200078e02c8 */
[----:B------:R-:W-:Y:S02]  /*de80*/  PRMT R134, RZ, 0x7610, R134 ;  /* 0x00007610ff867816 */ /* 0x000fe40000000086 */
[----:B------:R-:W3:Y:S01]  /*de90*/  @P1 LDG.E.U16 R131, desc[UR10][R6.64] ;  /* 0x0000000a06831981 */ /* 0x000ee2000c1e1500 */
        /* <DEDUP_REMOVED lines=11> */
[----:B------:R-:W-:Y:S04]  /*df50*/  STL.64 [R1+0x16d0], R14 ;  /* 0x0016d00e01007387 */ /* 0x000fe80000100a00 */
[----:B------:R-:W-:Y:S04]  /*df60*/  STL.64 [R1+0x24d0], R54 ;  /* 0x0024d03601007387 */ /* 0x000fe80000100a00 */
[----:B------:R-:W-:Y:S04]  /*df70*/  STL.64 [R1+0x19f8], R18 ;  /* 0x0019f81201007387 */ /* 0x000fe80000100a00 */
[----:B------:R-:W-:Y:S01]  /*df80*/  STL.64 [R1+0x2448], R138 ;  /* 0x0024488a01007387 */ /* 0x000fe20000100a00 */
[----:B------:R-:W-:-:S03]  /*df90*/  PRMT R135, RZ, 0x7610, R135 ;  /* 0x00007610ff877816 */ /* 0x000fc60000000087 */
[----:B------:R-:W-:Y:S01]  /*dfa0*/  STL.64 [R1+0x1a98], R8 ;  /* 0x001a980801007387 */ /* 0x000fe20000100a00 */
[----:B------:R-:W-:-:S03]  /*dfb0*/  IMAD.WIDE R10, R141, 0x2, R202 ;  /* 0x000000028d0a7825 */ /* 0x000fc600078e02ca */
[----:B------:R-:W-:Y:S04]  /*dfc0*/  STL.64 [R1+0x1a48], R16 ;  /* 0x001a481001007387 */ /* 0x000fe80000100a00 */
[----:B------:R-:W3:Y:S04]  /*dfd0*/  @P1 LDG.E.U16 R128, desc[UR10][R16.64] ;  /* 0x0000000a10801981 */ /* 0x000ee8000c1e1500 */
[----:B------:R0:W3:Y:S04]  /*dfe0*/  @P1 LDG.E.U16 R129, desc[UR10][R12.64] ;  /* 0x0000000a0c811981 */ /* 0x0000e8000c1e1500 */
[----:B------:R-:W-:Y:S04]  /*dff0*/  STL.64 [R1+0x1a90], R4 ;  /* 0x001a900401007387 */ /* 0x000fe80000100a00 */
[----:B------:R0:W-:Y:S04]  /*e000*/  STL.64 [R1+0x1a40], R12 ;  /* 0x001a400c01007387 */ /* 0x0001e80000100a00 */
[----:B------:R1:W4:Y:S04]  /*e010*/  @P1 LDG.E.U16 R124, desc[UR10][R8.64] ;  /* 0x0000000a087c1981 */ /* 0x000328000c1e1500 */
[----:B------:R1:W4:Y:S01]  /*e020*/  @P1 LDG.E.U16 R125, desc[UR10][R4.64] ;  /* 0x0000000a047d1981 */ /* 0x000322000c1e1500 */
[----:B------:R-:W-:Y:S01]  /*e030*/  PRMT R132, RZ, 0x7610, R132 ;  /* 0x00007610ff847816 */ /* 0x000fe20000000084 */
[C---:B0-----:R-:W-:Y:S01]  /*e040*/  IMAD.WIDE R12, R141.reuse, 0x2, R206 ;  /* 0x000000028d0c7825 */ /* 0x041fe200078e02ce */
[----:B------:R-:W-:Y:S01]  /*e050*/  PRMT R133, RZ, 0x7610, R133 ;  /* 0x00007610ff857816 */ /* 0x000fe20000000085 */
[----:B------:R-:W4:Y:S02]  /*e060*/  @P1 LDG.E.U16 R135, desc[UR10][R10.64] ;  /* 0x0000000a0a871981 */ /* 0x000f24000c1e1500 */
[----:B-1----:R-:W-:-:S02]  /*e070*/  IMAD.WIDE R8, R141, 0x2, R204 ;  /* 0x000000028d087825 */ /* 0x002fc400078e02cc */
[----:B------:R-:W4:Y:S02]  /*e080*/  @P1 LDG.E.U16 R134, desc[UR10][R12.64] ;  /* 0x0000000a0c861981 */ /* 0x000f24000c1e1500 */
[--C-:B------:R-:W-:Y:S02]  /*e090*/  IMAD.WIDE R4, R137, 0x2, R206.reuse ;  /* 0x0000000289047825 */ /* 0x100fe400078e02ce */
[----:B------:R-:W4:Y:S04]  /*e0a0*/  @P1 LDG.E.U16 R136, desc[UR10][R8.64] ;  /* 0x0000000a08881981 */ /* 0x000f28000c1e1500 */
[----:B------:R-:W4:Y:S04]  /*e0b0*/  @P1 LDG.E.U16 R130, desc[UR10][R18.64] ;  /* 0x0000000a12821981 */ /* 0x000f28000c1e1500 */
[----:B------:R-:W4:Y:S04]  /*e0c0*/  @P1 LDG.E.U16 R133, desc[UR10][R14.64] ;  /* 0x0000000a0e851981 */ /* 0x000f28000c1e1500 */
[----:B------:R-:W4:Y:S04]  /*e0d0*/  @P1 LDG.E.U16 R132, desc[UR10][R4.64] ;  /* 0x0000000a04841981 */ /* 0x000f28000c1e1500 */
[----:B--2---:R-:W-:Y:S01]  /*e0e0*/  STL.64 [R1+0x2458], R126 ;  /* 0x0024587e01007387 */ /* 0x004fe20000100a00 */
[----:B------:R-:W-:-:S04]  /*e0f0*/  IMAD.WIDE R58, R166, 0x2, R206 ;  /* 0x00000002a63a7825 */ /* 0x000fc800078e02ce */
[----:B------:R-:W-:-:S04]  /*e100*/  IMAD.WIDE R62, R167, 0x2, R200 ;  /* 0x00000002a73e7825 */ /* 0x000fc800078e02c8 */
[----:B------:R-:W-:-:S04]  /*e110*/  IMAD.WIDE R66, R168, 0x2, R200 ;  /* 0x00000002a8427825 */ /* 0x000fc800078e02c8 */
[----:B------:R-:W-:-:S04]  /*e120*/  IMAD.WIDE R138, R168, 0x2, R206 ;  /* 0x00000002a88a7825 */ /* 0x000fc800078e02ce */
[----:B------:R-:W-:-:S04]  /*e130*/  IMAD.WIDE R70, R169, 0x2, R200 ;  /* 0x00000002a9467825 */ /* 0x000fc800078e02c8 */
[----:B------:R-:W-:Y:S02]  /*e140*/  IMAD R170, R170, 0x3b, RZ ;  /* 0x0000003baaaa7824 */ /* 0x000fe400078e02ff */
[----:B------:R-:W-:-:S04]  /*e150*/  IMAD.WIDE R114, R169, 0x2, R206 ;  /* 0x00000002a9727825 */ /* 0x000fc800078e02ce */
[----:B------:R-:W-:-:S04]  /*e160*/  IMAD.WIDE R74, R170, 0x2, R200 ;  /* 0x00000002aa4a7825 */ /* 0x000fc800078e02c8 */
[----:B------:R-:W-:Y:S02]  /*e170*/  IMAD R171, R171, 0x3c, RZ ;  /* 0x0000003cabab7824 */ /* 0x000fe400078e02ff */
[----:B------:R-:W-:Y:S01]  /*e180*/  IMAD.WIDE R110, R170, 0x2, R206 ;  /* 0x00000002aa6e7825 */ /* 0x000fe200078e02ce */
[----:B---3--:R-:W-:Y:S04]  /*e190*/  STL.64 [R1+0x2468], R128 ;  /* 0x0024688001007387 */ /* 0x008fe80000100a00 */
[----:B------:R-:W-:Y:S04]  /*e1a0*/  STL.64 [R1+0x2480], R122 ;  /* 0x0024807a01007387 */ /* 0x000fe80000100a00 */
[----:B----4-:R0:W-:Y:S04]  /*e1b0*/  STL.64 [R1+0x2490], R124 ;  /* 0x0024907c01007387 */ /* 0x0101e80000100a00 */
[----:B------:R-:W-:Y:S04]  /*e1c0*/  STL.64 [R1+0x24a0], R140 ;  /* 0x0024a08c01007387 */ /* 0x000fe80000100a00 */
[----:B------:R-:W-:Y:S04]  /*e1d0*/  STL.64 [R1+0x16c8], R12 ;  /* 0x0016c80c01007387 */ /* 0x000fe80000100a00 */
[----:B------:R-:W-:Y:S01]  /*e1e0*/  STL.64 [R1+0x16c0], R10 ;  /* 0x0016c00a01007387 */ /* 0x000fe20000100a00 */
[----:B0-----:R-:W-:-:S03]  /*e1f0*/  IMAD.WIDE R124, R166, 0x2, R200 ;  /* 0x00000002a67c7825 */ /* 0x001fc600078e02c8 */
[----:B------:R-:W-:Y:S04]  /*e200*/  STL.64 [R1+0x16b8], R8 ;  /* 0x0016b80801007387 */ /* 0x000fe80000100a00 */
[----:B------:R-:W-:Y:S04]  /*e210*/  STL.64 [R1+0x1be8], R4 ;  /* 0x001be80401007387 */ /* 0x000fe80000100a00 */
[----:B------:R-:W-:Y:S04]  /*e220*/  STL.64 [R1+0x24b8], R134 ;  /* 0x0024b88601007387 */ /* 0x000fe80000100a00 */
[----:B------:R-:W-:Y:S04]  /*e230*/  STL [R1+0x2688], R136 ;  /* 0x0026888801007387 */ /* 0x000fe80000100800 */
[----:B------:R-:W-:Y:S04]  /*e240*/  STL.64 [R1+0x2550], R130 ;  /* 0x0025508201007387 */ /* 0x000fe80000100a00 */
[----:B------:R-:W2:Y:S04]  /*e250*/  LDL R199, [R1+0x9c] ;  /* 0x00009c0001c77983 */ /* 0x000ea80000100800 */
[----:B------:R-:W3:Y:S04]  /*e260*/  LDL R0, [R1+0x98] ;  /* 0x0000980001007983 */ /* 0x000ee80000100800 */
[----:B------:R0:W-:Y:S01]  /*e270*/  STL.64 [R1+0x2610], R132 ;  /* 0x0026108401007387 */ /* 0x0001e20000100a00 */
[----:B------:R-:W-:-:S03]  /*e280*/  IMAD.WIDE R128, R167, 0x2, R206 ;  /* 0x00000002a7807825 */ /* 0x000fc600078e02ce */
[----:B0-----:R-:W3:Y:S04]  /*e290*/  LDL.64 R132, [R1+0x1ba0] ;  /* 0x001ba00001847983 */ /* 0x001ee80000100a00 */
[----:B------:R-:W-:Y:S04]  /*e2a0*/  STL.64 [R1+0x1880], R124 ;  /* 0x0018807c01007387 */ /* 0x000fe80000100a00 */
[----:B------:R0:W-:Y:S04]  /*e2b0*/  STL.64 [R1+0x2620], R124 ;  /* 0x0026207c01007387 */ /* 0x0001e80000100a00 */
[----:B0-----:R-:W2:Y:S04]  /*e2c0*/  LDL.64 R124, [R1+0x1ba8] ;  /* 0x001ba800017c7983 */ /* 0x001ea80000100a00 */
        /* <DEDUP_REMOVED lines=14> */
[----:B0-----:R-:W4:Y:S04]  /*e3b0*/  LDL.64 R114, [R1+0x1bc0] ;  /* 0x001bc00001727983 */ /* 0x001f280000100a00 */
[----:B------:R-:W-:Y:S04]  /*e3c0*/  STL.64 [R1+0x1800], R74 ;  /* 0x0018004a01007387 */ /* 0x000fe80000100a00 */
[----:B------:R0:W-:Y:S04]  /*e3d0*/  STL.64 [R1+0x2680], R74 ;  /* 0x0026804a01007387 */ /* 0x0001e80000100a00 */
[----:B0-----:R-:W3:Y:S01]  /*e3e0*/  LDL.64 R74, [R1+0x1bc8] ;  /* 0x001bc800014a7983 */ /* 0x001ee20000100a00 */
[----:B------:R-:W-:-:S04]  /*e3f0*/  IMAD.WIDE R78, R171, 0x2, R200 ;  /* 0x00000002ab4e7825 */ /* 0x000fc800078e02c8 */
[----:B------:R-:W-:Y:S01]  /*e400*/  IMAD R172, R172, 0x3d, RZ ;  /* 0x0000003dacac7824 */ /* 0x000fe200078e02ff */
[----:B------:R-:W-:Y:S01]  /*e410*/  STL.64 [R1+0x17f8], R110 ;  /* 0x0017f86e01007387 */ /* 0x000fe20000100a00 */
[----:B------:R-:W-:-:S03]  /*e420*/  IMAD.WIDE R106, R171, 0x2, R206 ;  /* 0x00000002ab6a7825 */ /* 0x000fc600078e02ce */
[----:B------:R-:W-:Y:S01]  /*e430*/  STL.64 [R1+0x2690], R110 ;  /* 0x0026906e01007387 */ /* 0x000fe20000100a00 */
[----:B------:R-:W-:-:S03]  /*e440*/  IMAD.WIDE R82, R172, 0x2, R200 ;  /* 0x00000002ac527825 */ /* 0x000fc600078e02c8 */
[----:B------:R-:W-:Y:S01]  /*e450*/  STL.64 [R1+0x17e0], R78 ;  /* 0x0017e04e01007387 */ /* 0x000fe20000100a00 */
[----:B------:R-:W-:-:S03]  /*e460*/  IMAD.WIDE R102, R172, 0x2, R206 ;  /* 0x00000002ac667825 */ /* 0x000fc600078e02ce */
[----:B------:R-:W-:Y:S01]  /*e470*/  STL [R1+0x26a8], R78 ;  /* 0x0026a84e01007387 */ /* 0x000fe20000100800 */
[----:B------:R-:W-:-:S03]  /*e480*/  IMAD R173, R173, 0x3e, RZ ;  /* 0x0000003eadad7824 */ /* 0x000fc600078e02ff */
[----:B------:R-:W-:Y:S04]  /*e490*/  STL [R1+0x2698], R79 ;  /* 0x0026984f01007387 */ /* 0x000fe80000100800 */
[----:B------:R-:W-:Y:S01]  /*e4a0*/  STL.64 [R1+0x17d8], R106 ;  /* 0x0017d86a01007387 */ /* 0x000fe20000100a00 */
[----:B------:R-:W-:-:S03]  /*e4b0*/  IMAD.WIDE R86, R173, 0x2, R200 ;  /* 0x00000002ad567825 */ /* 0x000fc600078e02c8 */
[----:B------:R-:W-:Y:S01]  /*e4c0*/  STL.64 [R1+0x26a0], R106 ;  /* 0x0026a06a01007387 */ /* 0x000fe20000100a00 */
[----:B------:R-:W-:-:S03]  /*e4d0*/  IMAD R174, R174, 0x3f, RZ ;  /* 0x0000003faeae7824 */ /* 0x000fc600078e02ff */
[----:B------:R-:W-:Y:S04]  /*e4e0*/  STL.64 [R1+0x17c0], R82 ;  /* 0x0017c05201007387 */ /* 0x000fe80000100a00 */
[----:B------:R-:W-:Y:S01]  /*e4f0*/  STL.64 [R1+0x26b0], R82 ;  /* 0x0026b05201007387 */ /* 0x000fe20000100a00 */
[----:B------:R-:W-:-:S03]  /*e500*/  IMAD.WIDE R98, R173, 0x2, R206 ;  /* 0x00000002ad627825 */ /* 0x000fc600078e02ce */
[----:B------:R-:W-:Y:S04]  /*e510*/  STL.64 [R1+0x17b8], R102 ;  /* 0x0017b86601007387 */ /* 0x000fe80000100a00 */
[----:B------:R0:W-:Y:S01]  /*e520*/  STL [R1+0x26c8], R102 ;  /* 0x0026c86601007387 */ /* 0x0001e20000100800 */
[----:B------:R-:W-:-:S04]  /*e530*/  IMAD.WIDE R90, R174, 0x2, R200 ;  /* 0x00000002ae5a7825 */ /* 0x000fc800078e02c8 */
[----:B------:R-:W-:Y:S01]  /*e540*/  IMAD R175, R175, 0x44, RZ ;  /* 0x00000044afaf7824 */ /* 0x000fe200078e02ff */
[----:B0-----:R-:W3:Y:S04]  /*e550*/  LDL R102, [R1+0xb8] ;  /* 0x0000b80001667983 */ /* 0x001ee80000100800 */
[----:B------:R0:W-:Y:S01]  /*e560*/  STL [R1+0x26b8], R103 ;  /* 0x0026b86701007387 */ /* 0x0001e20000100800 */
[----:B------:R-:W-:-:S03]  /*e570*/  IMAD.WIDE R94, R174, 0x2, R206 ;  /* 0x00000002ae5e7825 */ /* 0x000fc600078e02ce */
[----:B0-----:R-:W3:Y:S04]  /*e580*/  LDL R103, [R1+0xbc] ;  /* 0x0000bc0001677983 */ /* 0x001ee80000100800 */
[----:B------:R-:W-:Y:S04]  /*e590*/  STL.64 [R1+0x17a0], R86 ;  /* 0x0017a05601007387 */ /* 0x000fe80000100a00 */
[----:B------:R0:W-:Y:S01]  /*e5a0*/  STL.64 [R1+0x26c0], R86 ;  /* 0x0026c05601007387 */ /* 0x0001e20000100a00 */
[----:B------:R-:W-:-:S04]  /*e5b0*/  IMAD.WIDE R214, R175, 0x2, R200 ;  /* 0x00000002afd67825 */ /* 0x000fc800078e02c8 */
[----:B------:R-:W-:Y:S01]  /*e5c0*/  IMAD R176, R176, 0x45, RZ ;  /* 0x00000045b0b07824 */ /* 0x000fe200078e02ff */
[----:B0-----:R-:W3:Y:S04]  /*e5d0*/  LDL.64 R86, [R1+0x1bd0] ;  /* 0x001bd00001567983 */ /* 0x001ee80000100a00 */
[----:B------:R-:W-:Y:S04]  /*e5e0*/  STL.64 [R1+0x1798], R98 ;  /* 0x0017986201007387 */ /* 0x000fe80000100a00 */
[----:B------:R-:W-:Y:S01]  /*e5f0*/  STL.64 [R1+0x26d0], R98 ;  /* 0x0026d06201007387 */ /* 0x000fe20000100a00 */
[----:B------:R-:W-:-:S03]  /*e600*/  IMAD.WIDE R212, R175, 0x2, R206 ;  /* 0x00000002afd47825 */ /* 0x000fc600078e02ce */
[----:B------:R-:W-:Y:S04]  /*e610*/  STL.64 [R1+0x1780], R90 ;  /* 0x0017805a01007387 */ /* 0x000fe80000100a00 */
[----:B------:R-:W-:Y:S04]  /*e620*/  STL [R1+0x26e8], R90 ;  /* 0x0026e85a01007387 */ /* 0x000fe80000100800 */
[----:B------:R0:W-:Y:S01]  /*e630*/  STL [R1+0x26d8], R91 ;  /* 0x0026d85b01007387 */ /* 0x0001e20000100800 */
[----:B------:R-:W-:Y:S02]  /*e640*/  IMAD R177, R177, 0x46, RZ ;  /* 0x00000046b1b17824 */ /* 0x000fe400078e02ff */
[C---:B------:R-:W-:Y:S01]  /*e650*/  IMAD.WIDE R194, R176.reuse, 0x2, R200 ;  /* 0x00000002b0c27825 */ /* 0x040fe200078e02c8 */
[----:B0-----:R-:W3:Y:S04]  /*e660*/  LDL.64 R90, [R1+0x1bd8] ;  /* 0x001bd800015a7983 */ /* 0x001ee80000100a00 */
[----:B------:R-:W-:Y:S01]  /*e670*/  STL.64 [R1+0x1778], R94 ;  /* 0x0017785e01007387 */ /* 0x000fe20000100a00 */
[----:B------:R-:W-:-:S03]  /*e680*/  IMAD.WIDE R192, R176, 0x2, R206 ;  /* 0x00000002b0c07825 */ /* 0x000fc600078e02ce */
[----:B------:R-:W-:Y:S04]  /*e690*/  STL.64 [R1+0x26e0], R94 ;  /* 0x0026e05e01007387 */ /* 0x000fe80000100a00 */
[----:B------:R-:W-:Y:S01]  /*e6a0*/  STL.64 [R1+0x1758], R214 ;  /* 0x001758d601007387 */ /* 0x000fe20000100a00 */
[----:B------:R-:W-:-:S03]  /*e6b0*/  IMAD.WIDE R186, R177, 0x2, R200 ;  /* 0x00000002b1ba7825 */ /* 0x000fc600078e02c8 */
[----:B------:R-:W-:Y:S01]  /*e6c0*/  STL.64 [R1+0x26f0], R214 ;  /* 0x0026f0d601007387 */ /* 0x000fe20000100a00 */
[----:B------:R-:W-:-:S03]  /*e6d0*/  IMAD R178, R178, 0x47, RZ ;  /* 0x00000047b2b27824 */ /* 0x000fc600078e02ff */
[----:B------:R-:W-:Y:S04]  /*e6e0*/  STL.64 [R1+0x1750], R212 ;  /* 0x001750d401007387 */ /* 0x000fe80000100a00 */
[----:B------:R-:W-:Y:S01]  /*e6f0*/  STL [R1+0x2708], R212 ;  /* 0x002708d401007387 */ /* 0x000fe20000100800 */
[----:B------:R-:W-:-:S03]  /*e700*/  IMAD.WIDE R184, R177, 0x2, R206 ;  /* 0x00000002b1b87825 */ /* 0x000fc600078e02ce */
[----:B------:R-:W-:Y:S04]  /*e710*/  STL [R1+0x26f8], R213 ;  /* 0x0026f8d501007387 */ /* 0x000fe80000100800 */
[----:B------:R-:W-:Y:S01]  /*e720*/  STL.64 [R1+0x1740], R194 ;  /* 0x001740c201007387 */ /* 0x000fe20000100a00 */
[----:B------:R-:W-:-:S03]  /*e730*/  IMAD.WIDE R118, R178, 0x2, R200 ;  /* 0x00000002b2767825 */ /* 0x000fc600078e02c8 */
[----:B------:R-:W-:Y:S04]  /*e740*/  STL.64 [R1+0x2700], R194 ;  /* 0x002700c201007387 */ /* 0x000fe80000100a00 */
[----:B------:R-:W-:Y:S01]  /*e750*/  STL.64 [R1+0x1738], R192 ;  /* 0x001738c001007387 */ /* 0x000fe20000100a00 */
[----:B------:R-:W-:-:S03]  /*e760*/  IMAD R179, R179, 0x4c, RZ ;  /* 0x0000004cb3b37824 */ /* 0x000fc600078e02ff */
[----:B------:R-:W-:Y:S04]  /*e770*/  STL.64 [R1+0x2710], R192 ;  /* 0x002710c001007387 */ /* 0x000fe80000100a00 */
[----:B------:R-:W-:Y:S01]  /*e780*/  STL.64 [R1+0x1710], R186 ;  /* 0x001710ba01007387 */ /* 0x000fe20000100a00 */
[----:B------:R-:W-:-:S03]  /*e790*/  IMAD.WIDE R248, R178, 0x2, R206 ;  /* 0x00000002b2f87825 */ /* 0x000fc600078e02ce */
[----:B------:R0:W-:Y:S01]  /*e7a0*/  STL.64 [R1+0x2718], R186 ;  /* 0x002718ba01007387 */ /* 0x0001e20000100a00 */
[----:B------:R-:W-:-:S04]  /*e7b0*/  IMAD.WIDE R236, R179, 0x2, R200 ;  /* 0x00000002b3ec7825 */ /* 0x000fc800078e02c8 */
[----:B------:R-:W-:Y:S01]  /*e7c0*/  IMAD R180, R180, 0x4d, RZ ;  /* 0x0000004db4b47824 */ /* 0x000fe200078e02ff */
[----:B0-----:R-:W4:Y:S04]  /*e7d0*/  LDL R187, [R1+0xc8] ;  /* 0x0000c80001bb7983 */ /* 0x001f280000100800 */
[----:B------:R-:W-:Y:S04]  /*e7e0*/  STL.64 [R1+0x1708], R184 ;  /* 0x001708b801007387 */ /* 0x000fe80000100a00 */
[----:B------:R-:W-:Y:S04]  /*e7f0*/  STL.64 [R1+0x2720], R184 ;  /* 0x002720b801007387 */ /* 0x000fe80000100a00 */
[----:B------:R-:W-:Y:S04]  /*e800*/  STL.64 [R1+0x16f0], R118 ;  /* 0x0016f07601007387 */ /* 0x000fe80000100a00 */
[----:B------:R-:W-:Y:S01]  /*e810*/  STL [R1+0x2738], R118 ;  /* 0x0027387601007387 */ /* 0x000fe20000100800 */
[----:B------:R-:W-:-:S03]  /*e820*/  IMAD.WIDE R232, R179, 0x2, R206 ;  /* 0x00000002b3e87825 */ /* 0x000fc600078e02ce */
[----:B------:R0:W-:Y:S01]  /*e830*/  STL [R1+0x2728], R119 ;  /* 0x0027287701007387 */ /* 0x0001e20000100800 */
[----:B------:R-:W-:Y:S01]  /*e840*/  IMAD.WIDE R244, R180, 0x2, R200 ;  /* 0x00000002b4f47825 */ /* 0x000fe200078e02c8 */
[----:B------:R-:W-:Y:S02]  /*e850*/  PRMT R196, RZ, 0x7610, R196 ;  /* 0x00007610ffc47816 */ /* 0x000fe400000000c4 */
[----:B------:R-:W-:Y:S01]  /*e860*/  PRMT R197, RZ, 0x7610, R197 ;  /* 0x00007610ffc57816 */ /* 0x000fe200000000c5 */
[----:B------:R-:W-:Y:S01]  /*e870*/  IMAD R181, R181, 0x4e, RZ ;  /* 0x0000004eb5b57824 */ /* 0x000fe200078e02ff */
[----:B------:R-:W-:Y:S01]  /*e880*/  PRMT R2, RZ, 0x7610, R2 ;  /* 0x00007610ff027816 */ /* 0x000fe20000000002 */
[----:B------:R-:W-:Y:S01]  /*e890*/  IMAD.WIDE R6, R144, 0x2, R202 ;  /* 0x0000000290067825 */ /* 0x000fe200078e02ca */
[----:B------:R-:W-:Y:S01]  /*e8a0*/  PRMT R198, RZ, 0x7610, R198 ;  /* 0x00007610ffc67816 */ /* 0x000fe200000000c6 */
[----:B--2---:R-:W2:Y:S04]  /*e8b0*/  @P1 LDG.E.U16 R199, desc[UR10][R124.64] ;  /* 0x0000000a7cc71981 */ /* 0x004ea8000c1e1500 */
[----:B0-----:R-:W2:Y:S04]  /*e8c0*/  LDL.64 R118, [R1+0x1be0] ;  /* 0x001be00001767983 */ /* 0x001ea80000100a00 */
[----:B------:R-:W-:Y:S04]  /*e8d0*/  STL.64 [R1+0x16e8], R248 ;  /* 0x0016e8f801007387 */ /* 0x000fe80000100a00 */
[----:B------:R-:W-:Y:S04]  /*e8e0*/  STL.64 [R1+0x2730], R248 ;  /* 0x002730f801007387 */ /* 0x000fe80000100a00 */
[----:B------:R-:W-:Y:S04]  /*e8f0*/  STL.64 [R1+0x16b0], R236 ;  /* 0x0016b0ec01007387 */ /* 0x000fe80000100a00 */
        /* <DEDUP_REMOVED lines=8> */
[----:B------:R-:W-:-:S03]  /*e980*/  IMAD.WIDE R230, R181, 0x2, R200 ;  /* 0x00000002b5e67825 */ /* 0x000fc600078e02c8 */
[----:B------:R-:W-:Y:S04]  /*e990*/  STL.64 [R1+0x1690], R244 ;  /* 0x001690f401007387 */ /* 0x000fe80000100a00 */
[----:B------:R-:W-:Y:S01]  /*e9a0*/  STL [R1+0x2778], R244 ;  /* 0x002778f401007387 */ /* 0x000fe20000100800 */
[----:B------:R-:W-:-:S03]  /*e9b0*/  IMAD.WIDE R82, R142, 0x2, R202 ;  /* 0x000000028e527825 */ /* 0x000fc600078e02ca */
[----:B------:R-:W-:Y:S01]  /*e9c0*/  STL [R1+0x2768], R245 ;  /* 0x002768f501007387 */ /* 0x000fe20000100800 */
[----:B------:R-:W-:-:S03]  /*e9d0*/  IMAD.WIDE R220, R181, 0x2, R206 ;  /* 0x00000002b5dc7825 */ /* 0x000fc600078e02ce */
[----:B------:R-:W2:Y:S04]  /*e9e0*/  LDL R214, [R1+0xc4] ;  /* 0x0000c40001d67983 */ /* 0x000ea80000100800 */
[----:B------:R-:W-:Y:S01]  /*e9f0*/  STL.64 [R1+0x1688], R242 ;  /* 0x001688f201007387 */ /* 0x000fe20000100a00 */
[----:B------:R-:W-:-:S03]  /*ea00*/  IMAD.WIDE R66, R143, 0x2, R202 ;  /* 0x000000028f427825 */ /* 0x000fc600078e02ca */
[----:B------:R0:W-:Y:S04]  /*ea10*/  STL.64 [R1+0x2770], R242 ;  /* 0x002770f201007387 */ /* 0x0001e80000100a00 */
[----:B------:R-:W-:Y:S04]  /*ea20*/  STL.64 [R1+0x1ac8], R194 ;  /* 0x001ac8c201007387 */ /* 0x000fe80000100a00 */
[----:B------:R-:W2:Y:S04]  /*ea30*/  LDL R136, [R1+0xb4] ;  /* 0x0000b40001887983 */ /* 0x000ea80000100800 */
        /* <DEDUP_REMOVED lines=12> */
[----:B------:R-:W2:Y:S01]  /*eb00*/  LDL R3, [R1+0x94] ;  /* 0x0000940001037983 */ /* 0x000ea20000100800 */
        /* <DEDUP_REMOVED lines=63> */
[----:B------:R-:W-:Y:S01]  /*ef00*/  STL.64 [R1+0x1730], R190 ;  /* 0x001730be01007387 */ /* 0x000fe20000100a00 */
[----:B------:R-:W-:-:S03]  /*ef10*/  IMAD.WIDE R234, R179, 0x2, R202 ;  /* 0x00000002b3ea7825 */ /* 0x000fc600078e02ca */
[----:B------:R-:W-:Y:S01]  /*ef20*/  STL.64 [R1+0x1700], R182 ;  /* 0x001700b601007387 */ /* 0x000fe20000100a00 */
[----:B------:R-:W-:-:S03]  /*ef30*/  IMAD.WIDE R212, R228, 0x2, R204 ;  /* 0x00000002e4d47825 */ /* 0x000fc600078e02cc */
[----:B------:R-:W-:Y:S04]  /*ef40*/  STL.64 [R1+0x16e0], R246 ;  /* 0x0016e0f601007387 */ /* 0x000fe80000100a00 */
[----:B------:R-:W2:Y:S01]  /*ef50*/  LDL R215, [R1+0xc0] ;  /* 0x0000c00001d77983 */ /* 0x000ea20000100800 */
[----:B------:R-:W-:-:S03]  /*ef60*/  IMAD.WIDE R128, R143, 0x2, R204 ;  /* 0x000000028f807825 */ /* 0x000fc600078e02cc */
[----:B------:R-:W-:Y:S04]  /*ef70*/  STL.64 [R1+0x16a0], R234 ;  /* 0x0016a0ea01007387 */ /* 0x000fe80000100a00 */
[----:B------:R-:W-:Y:S04]  /*ef80*/  STL.64 [R1+0x1ac0], R212 ;  /* 0x001ac0d401007387 */ /* 0x000fe80000100a00 */
[----:B---3--:R-:W3:Y:S04]  /*ef90*/  @P1 LDG.E.U16 R196, desc[UR10][R74.64] ;  /* 0x0000000a4ac41981 */ /* 0x008ee8000c1e1500 */
[----:B------:R-:W3:Y:S04]  /*efa0*/  LDL R252, [R1+0xb0] ;  /* 0x0000b00001fc7983 */ /* 0x000ee80000100800 */
[----:B----4-:R-:W4:Y:S04]  /*efb0*/  @P1 LDG.E.U16 R197, desc[UR10][R114.64] ;  /* 0x0000000a72c51981 */ /* 0x010f28000c1e1500 */
[----:B------:R-:W4:Y:S04]  /*efc0*/  @P1 LDG.E.U16 R2, desc[UR10][R66.64] ;  /* 0x0000000a42021981 */ /* 0x000f28000c1e1500 */
[----:B------:R-:W4:Y:S01]  /*efd0*/  @P1 LDG.E.U16 R198, desc[UR10][R128.64] ;  /* 0x0000000a80c61981 */ /* 0x000f22000c1e1500 */
[----:B------:R-:W-:-:S03]  /*efe0*/  IMAD.WIDE R240, R180, 0x2, R202 ;  /* 0x00000002b4f07825 */ /* 0x000fc600078e02ca */
[----:B------:R-:W4:Y:S01]  /*eff0*/  @P1 LDG.E.U16 R103, desc[UR10][R90.64] ;  /* 0x0000000a5a671981 */ /* 0x000f22000c1e1500 */
[----:B------:R-:W-:-:S03]  /*f000*/  IMAD.WIDE R78, R142, 0x2, R204 ;  /* 0x000000028e4e7825 */ /* 0x000fc600078e02cc */
[----:B------:R-:W4:Y:S01]  /*f010*/  @P1 LDG.E.U16 R102, desc[UR10][R86.64] ;  /* 0x0000000a56661981 */ /* 0x000f22000c1e1500 */
        /* <DEDUP_REMOVED lines=67> */
[----:B--2---:R-:W2:Y:S01]  /*f450*/  @P1 LDG.E.U16 R187, desc[UR10][R118.64] ;  /* 0x0000000a76bb1981 */ /* 0x004ea2000c1e1500 */
[----:B------:R-:W-:-:S03]  /*f460*/  IMAD.WIDE R188, R176, 0x2, R204 ;  /* 0x00000002b0bc7825 */ /* 0x000fc600078e02cc */
[----:B------:R-:W-:Y:S01]  /*f470*/  STL.64 [R1+0x1788], R96 ;  /* 0x0017886001007387 */ /* 0x000fe20000100a00 */
[----:B------:R-:W-:-:S03]  /*f480*/  IMAD.WIDE R120, R177, 0x2, R204 ;  /* 0x00000002b1787825 */ /* 0x000fc600078e02cc */
[----:B------:R-:W-:Y:S01]  /*f490*/  STL.64 [R1+0x1768], R226 ;  /* 0x001768e201007387 */ /* 0x000fe20000100a00 */
[----:B------:R-:W-:-:S03]  /*f4a0*/  IMAD.WIDE R228, R178, 0x2, R204 ;  /* 0x00000002b2e47825 */ /* 0x000fc600078e02cc */
[----:B------:R-:W2:Y:S01]  /*f4b0*/  @P1 LDG.E.U16 R214, desc[UR10][R194.64] ;  /* 0x0000000ac2d61981 */ /* 0x000ea2000c1e1500 */
        /* <DEDUP_REMOVED lines=11> */
[----:B------:R-:W2:Y:S04]  /*f570*/  @P1 LDG.E.U16 R136, desc[UR10][R82.64] ;  /* 0x0000000a52881981 */ /* 0x000ea8000c1e1500 */
[----:B------:R-:W2:Y:S04]  /*f580*/  @P1 LDG.E.U16 R0, desc[UR10][R132.64] ;  /* 0x0000000a84001981 */ /* 0x000ea8000c1e1500 */
[----:B------:R-:W2:Y:S04]  /*f590*/  @P1 LDG.E.U16 R3, desc[UR10][R6.64] ;  /* 0x0000000a06031981 */ /* 0x000ea8000c1e1500 */
[----:B------:R-:W2:Y:S04]  /*f5a0*/  @P1 LDG.E.U16 R215, desc[UR10][R212.64] ;  /* 0x0000000ad4d71981 */ /* 0x000ea8000c1e1500 */
[----:B---3--:R0:W-:Y:S04]  /*f5b0*/  STL [R1+0x21dc], R196 ;  /* 0x0021dcc401007387 */ /* 0x0081e80000100800 */
[----:B------:R-:W3:Y:S04]  /*f5c0*/  @P1 LDG.E.U16 R252, desc[UR10][R78.64] ;  /* 0x0000000a4efc1981 */ /* 0x000ee8000c1e1500 */
[----:B----4-:R1:W-:Y:S04]  /*f5d0*/  STL [R1+0x21d8], R197 ;  /* 0x0021d8c501007387 */ /* 0x0103e80000100800 */
[----:B------:R4:W-:Y:S04]  /*f5e0*/  STL [R1+0x21d4], R2 ;  /* 0x0021d40201007387 */ /* 0x0009e80000100800 */
[----:B------:R4:W-:Y:S04]  /*f5f0*/  STL [R1+0x21d0], R198 ;  /* 0x0021d0c601007387 */ /* 0x0009e80000100800 */
[----:B0-----:R-:W3:Y:S04]  /*f600*/  LDL.LU R196, [R1+0x2c] ;  /* 0x00002c0001c47983 */ /* 0x001ee80000300800 */
[----:B-1----:R-:W3:Y:S04]  /*f610*/  LDL.LU R197, [R1+0x28] ;  /* 0x0000280001c57983 */ /* 0x002ee80000300800 */
[----:B----4-:R-:W4:Y:S04]  /*f620*/  LDL.LU R2, [R1+0x24] ;  /* 0x0000240001027983 */ /* 0x010f280000300800 */
[----:B------:R-:W4:Y:S04]  /*f630*/  LDL.LU R198, [R1+0x20] ;  /* 0x0000200001c67983 */ /* 0x000f280000300800 */
[----:B------:R-:W4:Y:S04]  /*f640*/  LDL R128, [R1+0x90] ;  /* 0x0000900001807983 */ /* 0x000f280000100800 */
[----:B------:R-:W4:Y:S04]  /*f650*/  LDL.64 R220, [R1+0x1b98] ;  /* 0x001b980001dc7983 */ /* 0x000f280000100a00 */
[----:B------:R-:W4:Y:S04]  /*f660*/  LDL R129, [R1+0x8c] ;  /* 0x00008c0001817983 */ /* 0x000f280000100800 */
[----:B------:R-:W4:Y:S04]  /*f670*/  LDL.64 R230, [R1+0x1b90] ;  /* 0x001b900001e67983 */ /* 0x000f280000100a00 */
[----:B------:R-:W4:Y:S04]  /*f680*/  LDL R244, [R1+0x88] ;  /* 0x0000880001f47983 */ /* 0x000f280000100800 */
[----:B------:R-:W4:Y:S04]  /*f690*/  LDL R245, [R1+0x84] ;  /* 0x0000840001f57983 */ /* 0x000f280000100800 */
[----:B------:R-:W4:Y:S04]  /*f6a0*/  LDL R200, [R1+0x80] ;  /* 0x0000800001c87983 */ /* 0x000f280000100800 */
[----:B--2---:R0:W-:Y:S04]  /*f6b0*/  @P1 STL [R1+0xc8], R187 ;  /* 0x0000c8bb01001387 */ /* 0x0041e80000100800 */
[----:B------:R-:W2:Y:S04]  /*f6c0*/  LDL.64 R232, [R1+0x1b88] ;  /* 0x001b880001e87983 */ /* 0x000ea80000100a00 */
[----:B------:R-:W2:Y:S04]  /*f6d0*/  LDL R201, [R1+0x7c] ;  /* 0x00007c0001c97983 */ /* 0x000ea80000100800 */
[----:B------:R-:W-:Y:S04]  /*f6e0*/  @P1 STL [R1+0xc4], R214 ;  /* 0x0000c4d601001387 */ /* 0x000fe80000100800 */
[----:B------:R-:W2:Y:S04]  /*f6f0*/  LDL.64 R236, [R1+0x1b80] ;  /* 0x001b800001ec7983 */ /* 0x000ea80000100a00 */
[----:B------:R-:W2:Y:S04]  /*f700*/  LDL R118, [R1+0x78] ;  /* 0x0000780001767983 */ /* 0x000ea80000100800 */
[----:B------:R1:W-:Y:S04]  /*f710*/  @P1 STL [R1+0xc0], R215 ;  /* 0x0000c0d701001387 */ /* 0x0003e80000100800 */
[----:B------:R-:W2:Y:S04]  /*f720*/  LDL R119, [R1+0x74] ;  /* 0x0000740001777983 */ /* 0x000ea80000100800 */
[----:B------:R-:W2:Y:S04]  /*f730*/  LDL R132, [R1+0x70] ;  /* 0x0000700001847983 */ /* 0x000ea80000100800 */
[----:B------:R-:W-:Y:S04]  /*f740*/  @P1 STL [R1+0xbc], R103 ;  /* 0x0000bc6701001387 */ /* 0x000fe80000100800 */
[----:B------:R-:W2:Y:S04]  /*f750*/  LDL.64 R124, [R1+0x1b78] ;  /* 0x001b7800017c7983 */ /* 0x000ea80000100a00 */
[----:B------:R0:W-:Y:S04]  /*f760*/  @P1 STL [R1+0xb8], R102 ;  /* 0x0000b86601001387 */ /* 0x0001e80000100800 */
[----:B------:R-:W2:Y:S04]  /*f770*/  LDL R133, [R1+0x6c] ;  /* 0x00006c0001857983 */ /* 0x000ea80000100800 */
[----:B------:R1:W-:Y:S04]  /*f780*/  @P1 STL [R1+0xb4], R136 ;  /* 0x0000b48801001387 */ /* 0x0003e80000100800 */
[----:B0-----:R-:W2:Y:S04]  /*f790*/  LDL.64 R186, [R1+0x1b70] ;  /* 0x001b700001ba7983 */ /* 0x001ea80000100a00 */
[----:B---3--:R0:W-:Y:S04]  /*f7a0*/  @P1 STL [R1+0xb0], R252 ;  /* 0x0000b0fc01001387 */ /* 0x0081e80000100800 */
[----:B------:R-:W3:Y:S04]  /*f7b0*/  LDL R6, [R1+0x68] ;  /* 0x0000680001067983 */ /* 0x000ee80000100800 */
[----:B------:R-:W3:Y:S04]  /*f7c0*/  LDL R7, [R1+0x64] ;  /* 0x0000640001077983 */ /* 0x000ee80000100800 */
[----:B------:R-:W3:Y:S04]  /*f7d0*/  LDL R212, [R1+0x60] ;  /* 0x0000600001d47983 */ /* 0x000ee80000100800 */
[----:B------:R-:W3:Y:S04]  /*f7e0*/  LDL.64 R194, [R1+0x1b58] ;  /* 0x001b580001c27983 */ /* 0x000ee80000100a00 */
[----:B------:R-:W3:Y:S04]  /*f7f0*/  LDL R213, [R1+0x5c] ;  /* 0x00005c0001d57983 */ /* 0x000ee80000100800 */
[----:B-1----:R-:W3:Y:S04]  /*f800*/  LDL.64 R214, [R1+0x1b50] ;  /* 0x001b500001d67983 */ /* 0x002ee80000100a00 */
[----:B------:R-:W3:Y:S04]  /*f810*/  LDL R90, [R1+0x58] ;  /* 0x00005800015a7983 */ /* 0x000ee80000100800 */
[----:B------:R-:W3:Y:S04]  /*f820*/  LDL R91, [R1+0x54] ;  /* 0x00005400015b7983 */ /* 0x000ee80000100800 */
[----:B------:R-:W3:Y:S04]  /*f830*/  LDL R102, [R1+0x50] ;  /* 0x0000500001667983 */ /* 0x000ee80000100800 */
[----:B------:R1:W-:Y:S04]  /*f840*/  @P1 STL [R1+0x9c], R199 ;  /* 0x00009cc701001387 */ /* 0x0003e80000100800 */
[----:B------:R-:W3:Y:S04]  /*f850*/  LDL.64 R86, [R1+0x1b48] ;  /* 0x001b480001567983 */ /* 0x000ee80000100a00 */
[----:B------:R-:W3:Y:S04]  /*f860*/  LDL R103, [R1+0x4c] ;  /* 0x00004c0001677983 */ /* 0x000ee80000100800 */
[----:B------:R-:W3:Y:S04]  /*f870*/  LDL.64 R82, [R1+0x1b40] ;  /* 0x001b400001527983 */ /* 0x000ee80000100a00 */
[----:B------:R-:W3:Y:S04]  /*f880*/  LDL R78, [R1+0x48] ;  /* 0x00004800014e7983 */ /* 0x000ee80000100800 */
[----:B------:R-:W3:Y:S04]  /*f890*/  LDL R79, [R1+0x44] ;  /* 0x00004400014f7983 */ /* 0x000ee80000100800 */
[----:B------:R0:W-:Y:S04]  /*f8a0*/  @P1 STL [R1+0x98], R0 ;  /* 0x0000980001001387 */ /* 0x0001e80000100800 */
[----:B------:R-:W3:Y:S04]  /*f8b0*/  LDL R136, [R1+0x40] ;  /* 0x0000400001887983 */ /* 0x000ee80000100800 */
[----:B------:R1:W-:Y:S04]  /*f8c0*/  @P1 STL [R1+0x94], R3 ;  /* 0x0000940301001387 */ /* 0x0003e80000100800 */
[----:B------:R-:W3:Y:S04]  /*f8d0*/  LDL.64 R74, [R1+0x1b38] ;  /* 0x001b3800014a7983 */ /* 0x000ee80000100a00 */
[----:B0-----:R-:W3:Y:S04]  /*f8e0*/  LDL R252, [R1+0x3c] ;  /* 0x00003c0001fc7983 */ /* 0x001ee80000100800 */
[----:B------:R-:W3:Y:S04]  /*f8f0*/  LDL.64 R114, [R1+0x1b30] ;  /* 0x001b300001727983 */ /* 0x000ee80000100a00 */
[----:B-1----:R-:W3:Y:S04]  /*f900*/  LDL R199, [R1+0x38] ;  /* 0x0000380001c77983 */ /* 0x002ee80000100800 */
[----:B------:R-:W3:Y:S04]  /*f910*/  LDL R0, [R1+0x34] ;  /* 0x0000340001007983 */ /* 0x000ee80000100800 */
[----:B------:R-:W3:Y:S04]  /*f920*/  LDL R3, [R1+0x30] ;  /* 0x0000300001037983 */ /* 0x000ee80000100800 */
[----:B------:R-:W3:Y:S04]  /*f930*/  LDL.64 R66, [R1+0x1b28] ;  /* 0x001b280001427983 */ /* 0x000ee80000100a00 */
[----:B----4-:R-:W4:Y:S04]  /*f940*/  @P1 LDG.E.U16 R128, desc[UR10][R242.64] ;  /* 0x0000000af2801981 */ /* 0x010f28000c1e1500 */
[----:B------:R-:W4:Y:S04]  /*f950*/  @P1 LDG.E.U16 R129, desc[UR10][R220.64] ;  /* 0x0000000adc811981 */ /* 0x000f28000c1e1500 */
[----:B------:R-:W4:Y:S04]  /*f960*/  @P1 LDG.E.U16 R244, desc[UR10][R230.64] ;  /* 0x0000000ae6f41981 */ /* 0x000f28000c1e1500 */
[----:B------:R-:W4:Y:S04]  /*f970*/  LDL.LU.64 R242, [R1+0x2790] ;  /* 0x0027900001f27983 */ /* 0x000f280000300a00 */
[----:B------:R-:W4:Y:S04]  /*f980*/  @P1 LDG.E.U16 R200, desc[UR10][R206.64] ;  /* 0x0000000acec81981 */ /* 0x000f28000c1e1500 */
[----:B------:R-:W4:Y:S04]  /*f990*/  LDL.LU.64 R220, [R1+0x2788] ;  /* 0x0027880001dc7983 */ /* 0x000f280000300a00 */
[----:B------:R-:W4:Y:S04]  /*f9a0*/  @P1 LDG.E.U16 R2, desc[UR10][R62.64] ;  /* 0x0000000a3e021981 */ /* 0x000f28000c1e1500 */
[----:B------:R-:W4:Y:S04]  /*f9b0*/  @P1 LDG.E.U16 R198, desc[UR10][R58.64] ;  /* 0x0000000a3ac61981 */ /* 0x000f28000c1e1500 */
[----:B--2---:R-:W2:Y:S04]  /*f9c0*/  @P1 LDG.E.U16 R201, desc[UR10][R232.64] ;  /* 0x0000000ae8c91981 */ /* 0x004ea8000c1e1500 */
[----:B------:R-:W2:Y:S04]  /*f9d0*/  @P1 LDG.E.U16 R118, desc[UR10][R236.64] ;  /* 0x0000000aec761981 */ /* 0x000ea8000c1e1500 */
[----:B------:R-:W2:Y:S04]  /*f9e0*/  @P1 LDG.E.U16 R119, desc[UR10][R248.64] ;  /* 0x0000000af8771981 */ /* 0x000ea8000c1e1500 */
[----:B------:R-:W2:Y:S04]  /*f9f0*/  @P1 LDG.E.U16 R132, desc[UR10][R184.64] ;  /* 0x0000000ab8841981 */ /* 0x000ea8000c1e1500 */
[----:B------:R-:W2:Y:S04]  /*fa00*/  @P1 LDG.E.U16 R133, desc[UR10][R124.64] ;  /* 0x0000000a7c851981 */ /* 0x000ea8000c1e1500 */
[----:B---3--:R-:W3:Y:S04]  /*fa10*/  @P1 LDG.E.U16 R6, desc[UR10][R186.64] ;  /* 0x0000000aba061981 */ /* 0x008ee8000c1e1500 */
[----:B------:R-:W2:Y:S04]  /*fa20*/  @P1 LDG.E.U16 R7, desc[UR10][R14.64] ;  /* 0x0000000a0e071981 */ /* 0x000ea8000c1e1500 */
        /* <DEDUP_REMOVED lines=14> */
[----:B----4-:R-:W4:Y:S04]  /*fb10*/  @P1 LDG.E.U16 R245, desc[UR10][R242.64] ;  /* 0x0000000af2f51981 */ /* 0x010f28000c1e1500 */
[----:B------:R-:W-:Y:S04]  /*fb20*/  @P1 STL [R1+0x8c], R129 ;  /* 0x00008c8101001387 */ /* 0x000fe80000100800 */
[----:B------:R0:W-:Y:S04]  /*fb30*/  @P1 STL [R1+0x90], R128 ;  /* 0x0000908001001387 */ /* 0x0001e80000100800 */
[----:B0-----:R-:W2:Y:S04]  /*fb40*/  LDL.64 R128, [R1+0x1b20] ;  /* 0x001b200001807983 */ /* 0x001ea80000100a00 */
[----:B------:R-:W2:Y:S04]  /*fb50*/  LDL.LU.64 R230, [R1+0x2780] ;  /* 0x0027800001e67983 */ /* 0x000ea80000300a00 */
[----:B------:R0:W-:Y:S04]  /*fb60*/  @P1 STL [R1+0x88], R244 ;  /* 0x000088f401001387 */ /* 0x0001e80000100800 */
[----:B0-----:R-:W3:Y:S04]  /*fb70*/  LDL.LU R244, [R1+0x2778] ;  /* 0x0027780001f47983 */ /* 0x001ee80000300800 */
[----:B------:R-:W3:Y:S04]  /*fb80*/  LDL.LU.64 R242, [R1+0x2770] ;  /* 0x0027700001f27983 */ /* 0x000ee80000300a00 */
[----:B----4-:R0:W-:Y:S04]  /*fb90*/  @P1 STL [R1+0x84], R245 ;  /* 0x000084f501001387 */ /* 0x0101e80000100800 */
[----:B0-----:R-:W4:Y:S04]  /*fba0*/  LDL.LU R245, [R1+0x2768] ;  /* 0x0027680001f57983 */ /* 0x001f280000300800 */
[----:B------:R-:W4:Y:S04]  /*fbb0*/  LDL.LU.64 R206, [R1+0x2760] ;  /* 0x0027600001ce7983 */ /* 0x000f280000300a00 */
[----:B------:R0:W-:Y:S04]  /*fbc0*/  @P1 STL [R1+0x80], R200 ;  /* 0x000080c801001387 */ /* 0x0001e80000100800 */
[----:B--2---:R-:W2:Y:S04]  /*fbd0*/  @P1 LDG.E.U16 R197, desc[UR10][R128.64] ;  /* 0x0000000a80c51981 */ /* 0x004ea8000c1e1500 */
[----:B0-----:R-:W2:Y:S04]  /*fbe0*/  LDL.LU R200, [R1+0x2758] ;  /* 0x0027580001c87983 */ /* 0x001ea80000300800 */
[----:B------:R-:W2:Y:S04]  /*fbf0*/  LDL.LU.64 R232, [R1+0x2750] ;  /* 0x0027500001e87983 */ /* 0x000ea80000300a00 */
[----:B------:R0:W-:Y:S04]  /*fc00*/  @P1 STL [R1+0x7c], R201 ;  /* 0x00007cc901001387 */ /* 0x0001e80000100800 */
        /* <DEDUP_REMOVED lines=8> */
[----:B------:R-:W2:Y:S04]  /*fc90*/  LDL.64 R124, [R1+0x1b18] ;  /* 0x001b1800017c7983 */ /* 0x000ea80000100a00 */
[----:B------:R-:W-:Y:S04]  /*fca0*/  @P1 STL [R1+0x6c], R133 ;  /* 0x00006c8501001387 */ /* 0x000fe80000100800 */
[----:B------:R0:W-:Y:S04]  /*fcb0*/  @P1 STL [R1+0x70], R132 ;  /* 0x0000708401001387 */ /* 0x0001e80000100800 */
[----:B0-----:R-:W4:Y:S04]  /*fcc0*/  LDL.64 R132, [R1+0x1b10] ;  /* 0x001b100001847983 */ /* 0x001f280000100a00 */
[----:B------:R-:W4:Y:S04]  /*fcd0*/  LDL.LU.64 R186, [R1+0x2718] ;  /* 0x0027180001ba7983 */ /* 0x000f280000300a00 */
[----:B------:R-:W4:Y:S04]  /*fce0*/  LDL.64 R14, [R1+0x1b08] ;  /* 0x001b0800010e7983 */ /* 0x000f280000100a00 */
[----:B------:R-:W-:Y:S04]  /*fcf0*/  @P1 STL [R1+0x64], R7 ;  /* 0x0000640701001387 */ /* 0x000fe80000100800 */
[----:B---3--:R0:W-:Y:S04]  /*fd00*/  @P1 STL [R1+0x68], R6 ;  /* 0x0000680601001387 */ /* 0x0081e80000100800 */
[----:B0-----:R-:W3:Y:S04]  /*fd10*/  LDL.64 R6, [R1+0x1b00] ;  /* 0x001b000001067983 */ /* 0x001ee80000100a00 */
[----:B------:R-:W3:Y:S04]  /*fd20*/  LDL.LU.64 R192, [R1+0x2710] ;  /* 0x0027100001c07983 */ /* 0x000ee80000300a00 */
[----:B------:R0:W-:Y:S04]  /*fd30*/  @P1 STL [R1+0x60], R212 ;  /* 0x000060d401001387 */ /* 0x0001e80000100800 */
[----:B0-----:R-:W3:Y:S04]  /*fd40*/  LDL.LU R212, [R1+0x2708] ;  /* 0x0027080001d47983 */ /* 0x001ee80000300800 */
        /* <DEDUP_REMOVED lines=27> */
[----:B------:R-:W4:Y:S04]  /*ff00*/  LDL.LU.64 R114, [R1+0x2670] ;  /* 0x0026700001727983 */ /* 0x000f280000300a00 */
[----:B------:R0:W-:Y:S04]  /*ff10*/  @P1 STL [R1+0x38], R199 ;  /* 0x000038c701001387 */ /* 0x0001e80000100800 */
[----:B0-----:R-:W4:Y:S04]  /*ff20*/  LDL.LU R199, [R1+0x2668] ;  /* 0x0026680001c77983 */ /* 0x001f280000300800 */
[----:B------:R-:W4:Y:S04]  /*ff30*/  LDL.LU.64 R70, [R1+0x2660] ;  /* 0x0026600001467983 */ /* 0x000f280000300a00 */
[----:B------:R0:W-:Y:S04]  /*ff40*/  @P1 STL [R1+0x34], R0 ;  /* 0x0000340001001387 */ /* 0x0001e80000100800 */
[----:B0-----:R-:W4:Y:S04]  /*ff50*/  LDL.LU R0, [R1+0x2658] ;  /* 0x0026580001007983 */ /* 0x001f280000300800 */
[----:B------:R-:W4:Y:S04]  /*ff60*/  LDL.LU.64 R138, [R1+0x2650] ;  /* 0x00265000018a7983 */ /* 0x000f280000300a00 */
[----:B------:R0:W-:Y:S04]  /*ff70*/  @P1 STL [R1+0x30], R3 ;  /* 0x0000300301001387 */ /* 0x0001e80000100800 */
[----:B0-----:R-:W4:Y:S04]  /*ff80*/  LDL.LU R3, [R1+0x2648] ;  /* 0x0026480001037983 */ /* 0x001f280000300800 */
[----:B------:R-:W4:Y:S04]  /*ff90*/  LDL.LU.64 R66, [R1+0x2640] ;  /* 0x0026400001427983 */ /* 0x000f280000300a00 */
[----:B------:R0:W-:Y:S04]  /*ffa0*/  STL [R1+0x21e0], R196 ;  /* 0x0021e0c401007387 */ /* 0x0001e80000100800 */
[----:B0-----:R-:W4:Y:S04]  /*ffb0*/  LDL.LU R196, [R1] ;  /* 0x0000000001c47983 */ /* 0x001f280000300800 */
[----:B------:R-:W4:Y:S04]  /*ffc0*/  LDL.LU.64 R128, [R1+0x2638] ;  /* 0x0026380001807983 */ /* 0x000f280000300a00 */
[----:B--2---:R0:W-:Y:S04]  /*ffd0*/  STL [R1+0x21e4], R197 ;  /* 0x0021e4c501007387 */ /* 0x0041e80000100800 */
[----:B0-----:R-:W2:Y:S04]  /*ffe0*/  LDL.LU R197, [R1+0x4] ;  /* 0x0000040001c57983 */ /* 0x001ea80000300800 */
[----:B------:R-:W2:Y:S04]  /*fff0*/  LDL.LU.64 R62, [R1+0x2630] ;  /* 0x00263000013e7983 */ /* 0x000ea80000300a00 */
[----:B------:R0:W-:Y:S04]  /*10000*/  STL [R1+0x21e8], R2 ;  /* 0x0021e80201007387 */ /* 0x0001e80000100800 */
[----:B0-----:R-:W2:Y:S04]  /*10010*/  LDL.LU R2, [R1+0x8] ;  /* 0x0000080001027983 */ /* 0x001ea80000300800 */
[----:B------:R-:W2:Y:S04]  /*10020*/  LDL.LU.64 R58, [R1+0x2628] ;  /* 0x00262800013a7983 */ /* 0x000ea80000300a00 */
[----:B------:R0:W-:Y:S04]  /*10030*/  STL [R1+0x21ec], R198 ;  /* 0x0021ecc601007387 */ /* 0x0001e80000100800 */
[----:B0-----:R-:W2:Y:S04]  /*10040*/  LDL.LU R198, [R1+0xc] ;  /* 0x00000c0001c67983 */ /* 0x001ea80000300800 */
[----:B---3--:R-:W3:Y:S04]  /*10050*/  @P1 LDG.E.U16 R252, desc[UR10][R16.64] ;  /* 0x0000000a10fc1981 */ /* 0x008ee8000c1e1500 */
[----:B----4-:R-:W4:Y:S04]  /*10060*/  @P1 LDG.E.U16 R199, desc[UR10][R18.64] ;  /* 0x0000000a12c71981 */ /* 0x010f28000c1e1500 */
[----:B------:R-:W3:Y:S04]  /*10070*/  @P1 LDG.E.U16 R0, desc[UR10][R132.64] ;  /* 0x0000000a84001981 */ /* 0x000ee8000c1e1500 */
[----:B------:R-:W3:Y:S04]  /*10080*/  @P1 LDG.E.U16 R3, desc[UR10][R124.64] ;  /* 0x0000000a7c031981 */ /* 0x000ee8000c1e1500 */
[----:B------:R-:W4:Y:S04]  /*10090*/  LDL.LU.64 R124, [R1+0x2620] ;  /* 0x00262000017c7983 */ /* 0x000f280000300a00 */
[----:B------:R-:W4:Y:S04]  /*100a0*/  @P1 LDG.E.U16 R196, desc[UR10][R4.64] ;  /* 0x0000000a04c41981 */ /* 0x000f28000c1e1500 */
[----:B--2---:R-:W2:Y:S04]  /*100b0*/  @P1 LDG.E.U16 R197, desc[UR10][R12.64] ;  /* 0x0000000a0cc51981 */ /* 0x004ea8000c1e1500 */
[----:B------:R-:W2:Y:S04]  /*100c0*/  @P1 LDG.E.U16 R2, desc[UR10][R6.64] ;  /* 0x0000000a06021981 */ /* 0x000ea8000c1e1500 */
[----:B------:R-:W2:Y:S04]  /*100d0*/  @P1 LDG.E.U16 R198, desc[UR10][R14.64] ;  /* 0x0000000a0ec61981 */ /* 0x000ea8000c1e1500 */
[----:B---3--:R0:W-:Y:S04]  /*100e0*/  STL [R1+0x1c], R3 ;  /* 0x00001c0301007387 */ /* 0x0081e80000100800 */
[----:B0-----:R-:W3:Y:S04]  /*100f0*/  LDL.LU R3, [R1+0x2618] ;  /* 0x0026180001037983 */ /* 0x001ee80000300800 */
[----:B------:R-:W3:Y:S04]  /*10100*/  LDL.LU.64 R132, [R1+0x2610] ;  /* 0x0026100001847983 */ /* 0x000ee80000300a00 */
[----:B------:R0:W-:Y:S04]  /*10110*/  STL [R1+0x18], R0 ;  /* 0x0000180001007387 */ /* 0x0001e80000100800 */
[----:B0-----:R-:W3:Y:S04]  /*10120*/  LDL.LU R0, [R1+0x2608] ;  /* 0x0026080001007983 */ /* 0x001ee80000300800 */
[----:B------:R-:W3:Y:S04]  /*10130*/  LDL.LU.64 R18, [R1+0x2600] ;  /* 0x0026000001127983 */ /* 0x000ee80000300a00 */
[----:B----4-:R0:W-:Y:S04]  /*10140*/  STL [R1+0x14], R199 ;  /* 0x000014c701007387 */ /* 0x0101e80000100800 */
[----:B0-----:R-:W4:Y:S04]  /*10150*/  LDL.LU R199, [R1+0x25f8] ;  /* 0x0025f80001c77983 */ /* 0x001f280000300800 */
[----:B------:R-:W3:Y:S04]  /*10160*/  LDL.LU.64 R16, [R1+0x25f0] ;  /* 0x0025f00001107983 */ /* 0x000ee80000300a00 */
[----:B------:R-:W3:Y:S04]  /*10170*/  LDL.LU.64 R14, [R1+0x25e8] ;  /* 0x0025e800010e7983 */ /* 0x000ee80000300a00 */
[----:B------:R-:W3:Y:S04]  /*10180*/  LDL.LU.64 R6, [R1+0x25e0] ;  /* 0x0025e00001067983 */ /* 0x000ee80000300a00 */
[----:B------:R-:W3:Y:S04]  /*10190*/  LDL.LU.64 R12, [R1+0x25d8] ;  /* 0x0025d800010c7983 */ /* 0x000ee80000300a00 */
[----:B------:R-:W3:Y:S04]  /*101a0*/  LDL.LU.64 R4, [R1+0x25d0] ;  /* 0x0025d00001047983 */ /* 0x000ee80000300a00 */
[----:B--2---:R0:W-:Y:S04]  /*101b0*/  STL.64 [R1+0x21f0], R196 ;  /* 0x0021f0c401007387 */ /* 0x0041e80000100a00 */
[----:B0-----:R-:W2:Y:S04]  /*101c0*/  LDL.64 R196, [R1+0x1980] ;  /* 0x0019800001c47983 */ /* 0x001ea80000100a00 */
[----:B---3--:R-:W3:Y:S04]  /*101d0*/  @P1 LDG.E.U16 R4, desc[UR10][R12.64] ;  /* 0x0000000a0c041981 */ /* 0x008ee8000c1e1500 */
[----:B------:R-:W3:Y:S04]  /*101e0*/  @P1 LDG.E.U16 R5, desc[UR10][R6.64] ;  /* 0x0000000a06051981 */ /* 0x000ee8000c1e1500 */
[----:B------:R-:W2:Y:S04]  /*101f0*/  LDL.LU.64 R12, [R1+0x25c8] ;  /* 0x0025c800010c7983 */ /* 0x000ea80000300a00 */
[----:B------:R-:W3:Y:S04]  /*10200*/  LDL.LU.64 R6, [R1+0x25c0] ;  /* 0x0025c00001067983 */ /* 0x000ee80000300a00 */
[----:B--2---:R-:W2:Y:S04]  /*10210*/  @P1 LDG.E.U16 R12, desc[UR10][R16.64] ;  /* 0x0000000a100c1981 */ /* 0x004ea8000c1e1500 */
[----:B---3--:R-:W3:Y:S04]  /*10220*/  @P1 LDG.E.U16 R6, desc[UR10][R10.64] ;  /* 0x0000000a0a061981 */ /* 0x008ee8000c1e1500 */
[----:B------:R-:W3:Y:S04]  /*10230*/  @P1 LDG.E.U16 R7, desc[UR10][R8.64] ;  /* 0x0000000a08071981 */ /* 0x000ee8000c1e1500 */
[----:B------:R0:W-:Y:S04]  /*10240*/  STL.64 [R1+0x21f8], R4 ;  /* 0x0021f80401007387 */ /* 0x0001e80000100a00 */
[----:B------:R-:W2:Y:S04]  /*10250*/  @P1 LDG.E.U16 R13, desc[UR10][R18.64] ;  /* 0x0000000a120d1981 */ /* 0x000ea8000c1e1500 */
[----:B0-----:R-:W2:Y:S04]  /*10260*/  LDL.64 R4, [R1+0x19a0] ;  /* 0x0019a00001047983 */ /* 0x001ea80000100a00 */
[----:B------:R-:W2:Y:S04]  /*10270*/  LDL.LU.64 R10, [R1+0x25b8] ;  /* 0x0025b800010a7983 */ /* 0x000ea80000300a00 */
[----:B------:R-:W4:Y:S04]  /*10280*/  LDL.LU.64 R8, [R1+0x25b0] ;  /* 0x0025b00001087983 */ /* 0x000f280000300a00 */
[----:B---3--:R0:W-:Y:S04]  /*10290*/  STL.64 [R1+0x2200], R6 ;  /* 0x0022000601007387 */ /* 0x0081e80000100a00 */
[----:B0-----:R-:W3:Y:S04]  /*102a0*/  LDL.64 R6, [R1+0x1ae8] ;  /* 0x001ae80001067983 */ /* 0x001ee80000100a00 */
[----:B--2---:R-:W2:Y:S04]  /*102b0*/  @P1 LDG.E.U16 R10, desc[UR10][R30.64] ;  /* 0x0000000a1e0a1981 */ /* 0x004ea8000c1e1500 */
[----:B----4-:R-:W4:Y:S04]  /*102c0*/  @P1 LDG.E.U16 R9, desc[UR10][R14.64] ;  /* 0x0000000a0e091981 */ /* 0x010f28000c1e1500 */
[----:B------:R-:W2:Y:S04]  /*102d0*/  @P1 LDG.E.U16 R11, desc[UR10][R22.64] ;  /* 0x0000000a160b1981 */ /* 0x000ea8000c1e1500 */
[----:B------:R-:W2:Y:S04]  /*102e0*/  LDL.LU.64 R14, [R1+0x25a8] ;  /* 0x0025a800010e7983 */ /* 0x000ea80000300a00 */
[----:B---3--:R-:W4:Y:S04]  /*102f0*/  @P1 LDG.E.U16 R8, desc[UR10][R6.64] ;  /* 0x0000000a06081981 */ /* 0x008f28000c1e1500 */
[----:B--2---:R-:W2:Y:S04]  /*10300*/  @P1 LDG.E.U16 R14, desc[UR10][R26.64] ;  /* 0x0000000a1a0e1981 */ /* 0x004ea8000c1e1500 */
[----:B------:R-:W2:Y:S04]  /*10310*/  @P1 LDG.E.U16 R15, desc[UR10][R20.64] ;  /* 0x0000000a140f1981 */ /* 0x000ea8000c1e1500 */
[----:B----4-:R-:W-:Y:S04]  /*10320*/  STL.64 [R1+0x2208], R8 ;  /* 0x0022080801007387 */ /* 0x010fe80000100a00 */
[----:B------:R-:W3:Y:S04]  /*10330*/  LDL.LU.64 R30, [R1+0x25a0] ;  /* 0x0025a000011e7983 */ /* 0x000ee80000300a00 */
[----:B------:R-:W4:Y:S04]  /*10340*/  LDL.LU.64 R22, [R1+0x2598] ;  /* 0x0025980001167983 */ /* 0x000f280000300a00 */
[----:B------:R-:W-:Y:S04]  /*10350*/  STL.64 [R1+0x2210], R10 ;  /* 0x0022100a01007387 */ /* 0x000fe80000100a00 */
[----:B------:R0:W-:Y:S04]  /*10360*/  STL [R1+0x10], R252 ;  /* 0x000010fc01007387 */ /* 0x0001e80000100800 */
[----:B------:R-:W3:Y:S04]  /*10370*/  LDL.LU.64 R16, [R1+0x2590] ;  /* 0x0025900001107983 */ /* 0x000ee80000300a00 */
[----:B------:R-:W4:Y:S01]  /*10380*/  LDL.LU.64 R18, [R1+0x2588] ;  /* 0x0025880001127983 */ /* 0x000f220000300a00 */
[----:B------:R-:W-:Y:S01]  /*10390*/  PRMT R165, RZ, 0x7610, R165 ;  /* 0x00007610ffa57816 */ /* 0x000fe200000000a5 */
[----:B0-----:R-:W0:Y:S02]  /*103a0*/  LDC R252, c[0x0][0x3c4] ;  /* 0x0000f100fffc7b82 */ /* 0x001e240000000800 */
[----:B------:R1:W-:Y:S04]  /*103b0*/  STL.64 [R1+0x2218], R12 ;  /* 0x0022180c01007387 */ /* 0x0003e80000100a00 */
[----:B-1----:R-:W4:Y:S04]  /*103c0*/  LDL.64 R12, [R1+0x1940] ;  /* 0x00194000010c7983 */ /* 0x002f280000100a00 */
[----:B------:R-:W4:Y:S04]  /*103d0*/  LDL.LU.64 R26, [R1+0x2580] ;  /* 0x00258000011a7983 */ /* 0x000f280000300a00 */
[----:B------:R-:W4:Y:S04]  /*103e0*/  LDL.64 R10, [R1+0x1920] ;  /* 0x00192000010a7983 */ /* 0x000f280000100a00 */
[----:B------:R-:W4:Y:S04]  /*103f0*/  LDL.LU.64 R20, [R1+0x2578] ;  /* 0x0025780001147983 */ /* 0x000f280000300a00 */
[----:B--2---:R-:W-:Y:S04]  /*10400*/  STL.64 [R1+0x2220], R14 ;  /* 0x0022200e01007387 */ /* 0x004fe80000100a00 */
[----:B---3--:R-:W2:Y:S04]  /*10410*/  @P1 LDG.E.U16 R16, desc[UR10][R4.64] ;  /* 0x0000000a04101981 */ /* 0x008ea8000c1e1500 */
[----:B----4-:R-:W2:Y:S04]  /*10420*/  @P1 LDG.E.U16 R17, desc[UR10][R22.64] ;  /* 0x0000000a16111981 */ /* 0x010ea8000c1e1500 */
[----:B------:R-:W3:Y:S04]  /*10430*/  @P1 LDG.E.U16 R18, desc[UR10][R28.64] ;  /* 0x0000000a1c121981 */ /* 0x000ee8000c1e1500 */
[----:B------:R-:W3:Y:S04]  /*10440*/  @P1 LDG.E.U16 R19, desc[UR10][R24.64] ;  /* 0x0000000a18131981 */ /* 0x000ee8000c1e1500 */
[----:B------:R-:W4:Y:S04]  /*10450*/  LDL.LU.64 R22, [R1+0x2570] ;  /* 0x0025700001167983 */ /* 0x000f280000300a00 */
[----:B------:R-:W3:Y:S04]  /*10460*/  LDL.64 R8, [R1+0x1900] ;  /* 0x0019000001087983 */ /* 0x000ee80000100a00 */
[----:B------:R-:W3:Y:S04]  /*10470*/  @P1 LDG.E.U16 R20, desc[UR10][R196.64] ;  /* 0x0000000ac4141981 */ /* 0x000ee8000c1e1500 */
[----:B------:R-:W3:Y:S04]  /*10480*/  @P1 LDG.E.U16 R21, desc[UR10][R26.64] ;  /* 0x0000000a1a151981 */ /* 0x000ee8000c1e1500 */
[----:B--2---:R-:W-:Y:S04]  /*10490*/  STL.64 [R1+0x2228], R16 ;  /* 0x0022281001007387 */ /* 0x004fe80000100a00 */
[----:B------:R-:W2:Y:S04]  /*104a0*/  LDL.LU.64 R28, [R1+0x2568] ;  /* 0x00256800011c7983 */ /* 0x000ea80000300a00 */
[----:B------:R-:W2:Y:S04]  /*104b0*/  LDL.LU.64 R24, [R1+0x2560] ;  /* 0x0025600001187983 */ /* 0x000ea80000300a00 */
[----:B----4-:R-:W4:Y:S04]  /*104c0*/  @P1 LDG.E.U16 R22, desc[UR10][R130.64] ;  /* 0x0000000a82161981 */ /* 0x010f28000c1e1500 */
[----:B------:R-:W4:Y:S04]  /*104d0*/  @P1 LDG.E.U16 R23, desc[UR10][R34.64] ;  /* 0x0000000a22171981 */ /* 0x000f28000c1e1500 */
[----:B---3--:R-:W-:Y:S04]  /*104e0*/  STL.64 [R1+0x2230], R18 ;  /* 0x0022301201007387 */ /* 0x008fe80000100a00 */
[----:B------:R-:W3:Y:S04]  /*104f0*/  LDL.LU.64 R26, [R1+0x2558] ;  /* 0x00255800011a7983 */ /* 0x000ee80000300a00 */
[----:B------:R-:W3:Y:S04]  /*10500*/  LDL.64 R6, [R1+0x18e0] ;  /* 0x0018e00001067983 */ /* 0x000ee80000100a00 */
[----:B------:R-:W-:Y:S04]  /*10510*/  STL.64 [R1+0x2238], R20 ;  /* 0x0022381401007387 */ /* 0x000fe80000100a00 */
[----:B------:R-:W3:Y:S04]  /*10520*/  LDL.LU.64 R130, [R1+0x2550] ;  /* 0x0025500001827983 */ /* 0x000ee80000300a00 */
[----:B------:R-:W3:Y:S04]  /*10530*/  LDL.LU.64 R34, [R1+0x2548] ;  /* 0x0025480001227983 */ /* 0x000ee80000300a00 */
[----:B--2---:R-:W2:Y:S04]  /*10540*/  @P1 LDG.E.U16 R24, desc[UR10][R28.64] ;  /* 0x0000000a1c181981 */ /* 0x004ea8000c1e1500 */
[----:B------:R-:W2:Y:S04]  /*10550*/  @P1 LDG.E.U16 R25, desc[UR10][R30.64] ;  /* 0x0000000a1e191981 */ /* 0x000ea8000c1e1500 */
[----:B----4-:R-:W-:Y:S04]  /*10560*/  STL.64 [R1+0x2240], R22 ;  /* 0x0022401601007387 */ /* 0x010fe80000100a00 */
[----:B------:R-:W4:Y:S04]  /*10570*/  LDL.LU.64 R28, [R1+0x2540] ;  /* 0x00254000011c7983 */ /* 0x000f280000300a00 */
[----:B------:R-:W4:Y:S04]  /*10580*/  LDL.64 R4, [R1+0x18c0] ;  /* 0x0018c00001047983 */ /* 0x000f280000100a00 */
[----:B------:R-:W4:Y:S04]  /*10590*/  LDL.LU.64 R30, [R1+0x2538] ;  /* 0x00253800011e7983 */ /* 0x000f280000300a00 */
[----:B---3--:R-:W3:Y:S04]  /*105a0*/  @P1 LDG.E.U16 R26, desc[UR10][R38.64] ;  /* 0x0000000a261a1981 */ /* 0x008ee8000c1e1500 */
[----:B------:R-:W3:Y:S04]  /*105b0*/  @P1 LDG.E.U16 R27, desc[UR10][R32.64] ;  /* 0x0000000a201b1981 */ /* 0x000ee8000c1e1500 */
[----:B--2---:R-:W-:Y:S04]  /*105c0*/  STL.64 [R1+0x2248], R24 ;  /* 0x0022481801007387 */ /* 0x004fe80000100a00 */
[----:B------:R-:W2:Y:S04]  /*105d0*/  LDL.LU.64 R38, [R1+0x2530] ;  /* 0x0025300001267983 */ /* 0x000ea80000300a00 */
[----:B------:R-:W2:Y:S04]  /*105e0*/  LDL.LU.64 R32, [R1+0x2528] ;  /* 0x0025280001207983 */ /* 0x000ea80000300a00 */
[----:B----4-:R1:W4:Y:S04]  /*105f0*/  @P1 LDG.E.U16 R28, desc[UR10][R12.64] ;  /* 0x0000000a0c1c1981 */ /* 0x010328000c1e1500 */
[----:B------:R-:W4:Y:S04]  /*10600*/  @P1 LDG.E.U16 R29, desc[UR10][R34.64] ;  /* 0x0000000a221d1981 */ /* 0x000f28000c1e1500 */
[----:B------:R-:W4:Y:S01]  /*10610*/  @P1 LDG.E.U16 R30, desc[UR10][R42.64] ;  /* 0x0000000a2a1e1981 */ /* 0x000f22000c1e1500 */
[----:B------:R-:W-:Y:S01]  /*10620*/  PRMT R164, RZ, 0x7610, R164 ;  /* 0x00007610ffa47816 */ /* 0x000fe200000000a4 */
[----:B-1----:R-:W1:Y:S02]  /*10630*/  LDC R13, c[0x0][0x3c4] ;  /* 0x0000f100ff0d7b82 */ /* 0x002e640000000800 */
[----:B------:R-:W4:Y:S04]  /*10640*/  @P1 LDG.E.U16 R31, desc[UR10][R36.64] ;  /* 0x0000000a241f1981 */ /* 0x000f28000c1e1500 */
[----:B------:R-:W4:Y:S04]  /*10650*/  LDL.64 R196, [R1+0x18a0] ;  /* 0x0018a00001c47983 */ /* 0x000f280000100a00 */
[----:B---3--:R-:W-:Y:S04]  /*10660*/  STL.64 [R1+0x2250], R26 ;  /* 0x0022501a01007387 */ /* 0x008fe80000100a00 */
[----:B------:R-:W3:Y:S04]  /*10670*/  LDL.LU.64 R34, [R1+0x2520] ;  /* 0x0025200001227983 */ /* 0x000ee80000300a00 */
[----:B--2---:R2:W3:Y:S04]  /*10680*/  @P1 LDG.E.U16 R32, desc[UR10][R10.64] ;  /* 0x0000000a0a201981 */ /* 0x0044e8000c1e1500 */
[----:B------:R-:W3:Y:S04]  /*10690*/  @P1 LDG.E.U16 R33, desc[UR10][R38.64] ;  /* 0x0000000a26211981 */ /* 0x000ee8000c1e1500 */
[----:B----4-:R-:W-:Y:S01]  /*106a0*/  STL.64 [R1+0x2258], R28 ;  /* 0x0022581c01007387 */ /* 0x010fe20000100a00 */
[----:B------:R-:W-:Y:S01]  /*106b0*/  PRMT R145, RZ, 0x7610, R145 ;  /* 0x00007610ff917816 */ /* 0x000fe20000000091 */
[----:B--2---:R-:W2:Y:S02]  /*106c0*/  LDC R11, c[0x0][0x3c4] ;  /* 0x0000f100ff0b7b82 */ /* 0x004ea40000000800 */
[----:B------:R-:W4:Y:S04]  /*106d0*/  LDL.LU.64 R42, [R1+0x2518] ;  /* 0x00251800012a7983 */ /* 0x000f280000300a00 */
[----:B------:R-:W2:Y:S01]  /*106e0*/  LDL.LU.64 R36, [R1+0x2510] ;  /* 0x0025100001247983 */ /* 0x000ea20000300a00 */
[----:B------:R-:W-:-:S02]  /*106f0*/  PRMT R144, RZ, 0x7610, R144 ;  /* 0x00007610ff907816 */ /* 0x000fc40000000090 */
[----:B------:R-:W-:Y:S01]  /*10700*/  PRMT R163, RZ, 0x7610, R163 ;  /* 0x00007610ffa37816 */ /* 0x000fe200000000a3 */
[----:B------:R-:W-:Y:S01]  /*10710*/  STL.64 [R1+0x2260], R30 ;  /* 0x0022601e01007387 */ /* 0x000fe20000100a00 */
[----:B------:R-:W-:Y:S02]  /*10720*/  PRMT R143, RZ, 0x7610, R143 ;  /* 0x00007610ff8f7816 */ /* 0x000fe4000000008f */
[----:B------:R-:W-:Y:S01]  /*10730*/  PRMT R162, RZ, 0x7610, R162 ;  /* 0x00007610ffa27816 */ /* 0x000fe200000000a2 */
[----:B------:R-:W4:Y:S01]  /*10740*/  LDL.LU.64 R38, [R1+0x2508] ;  /* 0x0025080001267983 */ /* 0x000f220000300a00 */
[----:B------:R-:W-:Y:S02]  /*10750*/  PRMT R142, RZ, 0x7610, R142 ;  /* 0x00007610ff8e7816 */ /* 0x000fe4000000008e */
[----:B------:R-:W-:Y:S01]  /*10760*/  PRMT R146, RZ, 0x7610, R146 ;  /* 0x00007610ff927816 */ /* 0x000fe20000000092 */
[----:B---3--:R-:W3:Y:S01]  /*10770*/  @P1 LDG.E.U16 R34, desc[UR10][R46.64] ;  /* 0x0000000a2e221981 */ /* 0x008ee2000c1e1500 */
[----:B------:R-:W-:-:S02]  /*10780*/  PRMT R147, RZ, 0x7610, R147 ;  /* 0x00007610ff937816 */ /* 0x000fc40000000093 */
[----:B------:R-:W-:Y:S01]  /*10790*/  PRMT R166, RZ, 0x7610, R166 ;  /* 0x00007610ffa67816 */ /* 0x000fe200000000a6 */
[----:B------:R-:W3:Y:S01]  /*107a0*/  @P1 LDG.E.U16 R35, desc[UR10][R40.64] ;  /* 0x0000000a28231981 */ /* 0x000ee2000c1e1500 */
[----:B------:R-:W-:Y:S02]  /*107b0*/  PRMT R167, RZ, 0x7610, R167 ;  /* 0x00007610ffa77816 */ /* 0x000fe400000000a7 */
[----:B------:R-:W-:Y:S02]  /*107c0*/  PRMT R148, RZ, 0x7610, R148 ;  /* 0x00007610ff947816 */ /* 0x000fe40000000094 */
[----:B------:R-:W-:Y:S02]  /*107d0*/  PRMT R168, RZ, 0x7610, R168 ;  /* 0x00007610ffa87816 */ /* 0x000fe400000000a8 */
[----:B------:R-:W-:Y:S02]  /*107e0*/  PRMT R149, RZ, 0x7610, R149 ;  /* 0x00007610ff957816 */ /* 0x000fe40000000095 */
[----:B------:R-:W-:-:S02]  /*107f0*/  PRMT R169, RZ, 0x7610, R169 ;  /* 0x00007610ffa97816 */ /* 0x000fc400000000a9 */
[----:B------:R-:W-:Y:S02]  /*10800*/  PRMT R150, RZ, 0x7610, R150 ;  /* 0x00007610ff967816 */ /* 0x000fe40000000096 */
[----:B------:R-:W-:Y:S02]  /*10810*/  PRMT R153, RZ, 0x7610, R153 ;  /* 0x00007610ff997816 */ /* 0x000fe40000000099 */
[----:B------:R-:W-:Y:S01]  /*10820*/  PRMT R170, RZ, 0x7610, R170 ;  /* 0x00007610ffaa7816 */ /* 0x000fe200000000aa */
[----:B0-----:R-:W-:Y:S01]  /*10830*/  IMAD R252, R252, 0x66, RZ ;  /* 0x00000066fcfc7824 */ /* 0x001fe200078e02ff */
[----:B------:R-:W-:Y:S01]  /*10840*/  PRMT R173, RZ, 0x7610, R173 ;  /* 0x00007610ffad7816 */ /* 0x000fe200000000ad */
[----:B------:R-:W0:Y:S01]  /*10850*/  LDC R10, c[0x0][0x3c4] ;  /* 0x0000f100ff0a7b82 */ /* 0x000e220000000800 */
[----:B------:R-:W-:Y:S04]  /*10860*/  STL.64 [R1+0x2268], R32 ;  /* 0x0022682001007387 */ /* 0x000fe80000100a00 */
[----:B------:R-:W3:Y:S04]  /*10870*/  LDL.LU.64 R46, [R1+0x2500] ;  /* 0x00250000012e7983 */ /* 0x000ee80000300a00 */
[----:B------:R-:W3:Y:S04]  /*10880*/  LDL.LU.64 R40, [R1+0x24f8] ;  /* 0x0024f80001287983 */ /* 0x000ee80000300a00 */
[----:B--2---:R2:W3:Y:S04]  /*10890*/  @P1 LDG.E.U16 R36, desc[UR10][R8.64] ;  /* 0x0000000a08241981 */ /* 0x0044e8000c1e1500 */
[----:B----4-:R-:W4:Y:S04]  /*108a0*/  @P1 LDG.E.U16 R37, desc[UR10][R42.64] ;  /* 0x0000000a2a251981 */ /* 0x010f28000c1e1500 */
[----:B------:R-:W4:Y:S01]  /*108b0*/  @P1 LDG.E.U16 R38, desc[UR10][R50.64] ;  /* 0x0000000a32261981 */ /* 0x000f22000c1e1500 */
[----:B------:R-:W-:Y:S01]  /*108c0*/  PRMT R151, RZ, 0x7610, R151 ;  /* 0x00007610ff977816 */ /* 0x000fe20000000097 */
[----:B--2---:R-:W2:Y:S02]  /*108d0*/  LDC R9, c[0x0][0x3c4] ;  /* 0x0000f100ff097b82 */ /* 0x004ea40000000800 */
[----:B------:R-:W2:Y:S04]  /*108e0*/  @P1 LDG.E.U16 R39, desc[UR10][R44.64] ;  /* 0x0000000a2c271981 */ /* 0x000ea8000c1e1500 */
[----:B---3--:R-:W-:Y:S01]  /*108f0*/  STL.64 [R1+0x2270], R34 ;  /* 0x0022702201007387 */ /* 0x008fe20000100a00 */
[----:B------:R-:W-:Y:S01]  /*10900*/  IMAD R11, R11, 0x7e, RZ ;  /* 0x0000007e0b0b7824 */ /* 0x000fe200078e02ff */
[----:B------:R-:W-:Y:S01]  /*10910*/  PRMT R171, RZ, 0x7610, R171 ;  /* 0x00007610ffab7816 */ /* 0x000fe200000000ab */
[----:B------:R-:W3:Y:S01]  /*10920*/  LDC R8, c[0x0][0x3c4] ;  /* 0x0000f100ff087b82 */ /* 0x000ee20000000800 */
[----:B------:R-:W3:Y:S04]  /*10930*/  LDL.LU.64 R42, [R1+0x24f0] ;  /* 0x0024f000012a7983 */ /* 0x000ee80000300a00 */
[----:B------:R0:W3:Y:S04]  /*10940*/  @P1 LDG.E.U16 R40, desc[UR10][R6.64] ;  /* 0x0000000a06281981 */ /* 0x0000e8000c1e1500 */
[----:B------:R-:W3:Y:S04]  /*10950*/  @P1 LDG.E.U16 R41, desc[UR10][R46.64] ;  /* 0x0000000a2e291981 */ /* 0x000ee8000c1e1500 */
[----:B----4-:R-:W-:Y:S01]  /*10960*/  STL.64 [R1+0x2278], R36 ;  /* 0x0022782401007387 */ /* 0x010fe20000100a00 */
[----:B0-----:R-:W0:Y:S03]  /*10970*/  LDC R6, c[0x0][0x3c4] ;  /* 0x0000f100ff067b82 */ /* 0x001e260000000800 */
[----:B------:R-:W4:Y:S04]  /*10980*/  LDL.LU.64 R50, [R1+0x24e8] ;  /* 0x0024e80001327983 */ /* 0x000f280000300a00 */
[----:B------:R-:W4:Y:S01]  /*10990*/  LDL.LU.64 R44, [R1+0x24e0] ;  /* 0x0024e000012c7983 */ /* 0x000f220000300a00 */
[----:B------:R-:W-:Y:S01]  /*109a0*/  PRMT R152, RZ, 0x7610, R152 ;  /* 0x00007610ff987816 */ /* 0x000fe20000000098 */
[----:B------:R-:W0:Y:S02]  /*109b0*/  LDC R7, c[0x0][0x3c4] ;  /* 0x0000f100ff077b82 */ /* 0x000e240000000800 */
[----:B--2---:R-:W-:Y:S04]  /*109c0*/  STL.64 [R1+0x2280], R38 ;  /* 0x0022802601007387 */ /* 0x004fe80000100a00 */
[----:B------:R-:W2:Y:S04]  /*109d0*/  LDL.LU.64 R46, [R1+0x24d8] ;  /* 0x0024d800012e7983 */ /* 0x000ea80000300a00 */
[----:B---3--:R-:W3:Y:S04]  /*109e0*/  @P1 LDG.E.U16 R42, desc[UR10][R54.64] ;  /* 0x0000000a362a1981 */ /* 0x008ee8000c1e1500 */
[----:B------:R-:W3:Y:S04]  /*109f0*/  @P1 LDG.E.U16 R43, desc[UR10][R48.64] ;  /* 0x0000000a302b1981 */ /* 0x000ee8000c1e1500 */
[----:B------:R-:W-:Y:S04]  /*10a00*/  STL.64 [R1+0x2288], R40 ;  /* 0x0022882801007387 */ /* 0x000fe80000100a00 */
[----:B------:R-:W3:Y:S04]  /*10a10*/  LDL.LU.64 R54, [R1+0x24d0] ;  /* 0x0024d00001367983 */ /* 0x000ee80000300a00 */
[----:B------:R-:W3:Y:S04]  /*10a20*/  LDL.LU.64 R48, [R1+0x24c8] ;  /* 0x0024c80001307983 */ /* 0x000ee80000300a00 */
[----:B----4-:R4:W3:Y:S04]  /*10a30*/  @P1 LDG.E.U16 R44, desc[UR10][R4.64] ;  /* 0x0000000a042c1981 */ /* 0x0108e8000c1e1500 */
[----:B------:R-:W3:Y:S04]  /*10a40*/  @P1 LDG.E.U16 R45, desc[UR10][R50.64] ;  /* 0x0000000a322d1981 */ /* 0x000ee8000c1e1500 */
[----:B--2---:R-:W2:Y:S01]  /*10a50*/  @P1 LDG.E.U16 R46, desc[UR10][R134.64] ;  /* 0x0000000a862e1981 */ /* 0x004ea2000c1e1500 */
[----:B----4-:R-:W4:Y:S03]  /*10a60*/  LDC R5, c[0x0][0x3c4] ;  /* 0x0000f100ff057b82 */ /* 0x010f260000000800 */
[----:B------:R-:W2:Y:S04]  /*10a70*/  @P1 LDG.E.U16 R47, desc[UR10][R52.64] ;  /* 0x0000000a342f1981 */ /* 0x000ea8000c1e1500 */
[----:B---3--:R-:W-:Y:S01]  /*10a80*/  STL.64 [R1+0x2290], R42 ;  /* 0x0022902a01007387 */ /* 0x008fe20000100a00 */
[----:B------:R-:W3:Y:S03]  /*10a90*/  LDC R4, c[0x0][0x3c4] ;  /* 0x0000f100ff047b82 */ /* 0x000ee60000000800 */
[----:B------:R-:W3:Y:S04]  /*10aa0*/  LDL.LU.64 R50, [R1+0x24c0] ;  /* 0x0024c00001327983 */ /* 0x000ee80000300a00 */
[----:B------:R-:W4:Y:S04]  /*10ab0*/  @P1 LDG.E.U16 R48, desc[UR10][R196.64] ;  /* 0x0000000ac4301981 */ /* 0x000f28000c1e1500 */
[----:B------:R-:W4:Y:S04]  /*10ac0*/  @P1 LDG.E.U16 R49, desc[UR10][R54.64] ;  /* 0x0000000a36311981 */ /* 0x000f28000c1e1500 */
[----:B------:R-:W-:Y:S04]  /*10ad0*/  STL.64 [R1+0x2298], R44 ;  /* 0x0022982c01007387 */ /* 0x000fe80000100a00 */
[----:B------:R-:W4:Y:S04]  /*10ae0*/  LDL.LU.64 R134, [R1+0x24b8] ;  /* 0x0024b80001867983 */ /* 0x000f280000300a00 */
[----:B------:R-:W4:Y:S04]  /*10af0*/  LDL.LU.64 R52, [R1+0x24b0] ;  /* 0x0024b00001347983 */ /* 0x000f280000300a00 */
[----:B--2---:R-:W-:Y:S04]  /*10b00*/  STL.64 [R1+0x22a0], R46 ;  /* 0x0022a02e01007387 */ /* 0x004fe80000100a00 */
[----:B------:R-:W2:Y:S04]  /*10b10*/  LDL.LU.64 R54, [R1+0x24a8] ;  /* 0x0024a80001367983 */ /* 0x000ea80000300a00 */
[----:B---3--:R-:W3:Y:S04]  /*10b20*/  @P1 LDG.E.U16 R50, desc[UR10][R140.64] ;  /* 0x0000000a8c321981 */ /* 0x008ee8000c1e1500 */
[----:B------:R-:W3:Y:S04]  /*10b30*/  @P1 LDG.E.U16 R51, desc[UR10][R56.64] ;  /* 0x0000000a38331981 */ /* 0x000ee8000c1e1500 */
[----:B----4-:R-:W-:Y:S04]  /*10b40*/  STL.64 [R1+0x22a8], R48 ;  /* 0x0022a83001007387 */ /* 0x010fe80000100a00 */
[----:B------:R-:W4:Y:S04]  /*10b50*/  LDL.LU.64 R140, [R1+0x24a0] ;  /* 0x0024a000018c7983 */ /* 0x000f280000300a00 */
[----:B------:R-:W4:Y:S04]  /*10b60*/  LDL.LU.64 R56, [R1+0x2498] ;  /* 0x0024980001387983 */ /* 0x000f280000300a00 */
[----:B------:R-:W4:Y:S04]  /*10b70*/  @P1 LDG.E.U16 R52, desc[UR10][R124.64] ;  /* 0x0000000a7c341981 */ /* 0x000f28000c1e1500 */
[----:B------:R-:W4:Y:S04]  /*10b80*/  @P1 LDG.E.U16 R53, desc[UR10][R58.64] ;  /* 0x0000000a3a351981 */ /* 0x000f28000c1e1500 */
[----:B--2---:R-:W2:Y:S04]  /*10b90*/  @P1 LDG.E.U16 R54, desc[UR10][R122.64] ;  /* 0x0000000a7a361981 */ /* 0x004ea8000c1e1500 */
[----:B------:R-:W2:Y:S04]  /*10ba0*/  @P1 LDG.E.U16 R55, desc[UR10][R60.64] ;  /* 0x0000000a3c371981 */ /* 0x000ea8000c1e1500 */
[----:B---3--:R-:W-:Y:S04]  /*10bb0*/  STL.64 [R1+0x22b0], R50 ;  /* 0x0022b03201007387 */ /* 0x008fe80000100a00 */
[----:B------:R-:W3:Y:S04]  /*10bc0*/  LDL.LU.64 R124, [R1+0x2490] ;  /* 0x00249000017c7983 */ /* 0x000ee80000300a00 */
[----:B------:R-:W3:Y:S04]  /*10bd0*/  LDL.LU.64 R58, [R1+0x2488] ;  /* 0x00248800013a7983 */ /* 0x000ee80000300a00 */
[----:B----4-:R-:W4:Y:S04]  /*10be0*/  @P1 LDG.E.U16 R56, desc[UR10][R62.64] ;  /* 0x0000000a3e381981 */ /* 0x010f28000c1e1500 */
[----:B------:R-:W4:Y:S04]  /*10bf0*/  @P1 LDG.E.U16 R57, desc[UR10][R128.64] ;  /* 0x0000000a80391981 */ /* 0x000f28000c1e1500 */
[----:B------:R0:W-:Y:S04]  /*10c00*/  STL.64 [R1+0x22b8], R52 ;  /* 0x0022b83401007387 */ /* 0x0001e80000100a00 */
[----:B------:R-:W4:Y:S04]  /*10c10*/  LDL.LU.64 R122, [R1+0x2480] ;  /* 0x00248000017a7983 */ /* 0x000f280000300a00 */
[----:B------:R-:W4:Y:S04]  /*10c20*/  LDL.LU.64 R60, [R1+0x2478] ;  /* 0x00247800013c7983 */ /* 0x000f280000300a00 */
[----:B--2---:R-:W-:Y:S04]  /*10c30*/  STL.64 [R1+0x22c0], R54 ;  /* 0x0022c03601007387 */ /* 0x004fe80000100a00 */
[----:B------:R-:W2:Y:S04]  /*10c40*/  LDL.LU.64 R62, [R1+0x2470] ;  /* 0x00247000013e7983 */ /* 0x000ea80000300a00 */
[----:B------:R-:W2:Y:S04]  /*10c50*/  LDL.LU.64 R128, [R1+0x2468] ;  /* 0x0024680001807983 */ /* 0x000ea80000300a00 */
[----:B---3--:R-:W3:Y:S04]  /*10c60*/  @P1 LDG.E.U16 R58, desc[UR10][R64.64] ;  /* 0x0000000a403a1981 */ /* 0x008ee8000c1e1500 */
[----:B------:R-:W3:Y:S04]  /*10c70*/  @P1 LDG.E.U16 R59, desc[UR10][R126.64] ;  /* 0x0000000a7e3b1981 */ /* 0x000ee8000c1e1500 */
[----:B----4-:R4:W-:Y:S04]  /*10c80*/  STL.64 [R1+0x22c8], R56 ;  /* 0x0022c83801007387 */ /* 0x0109e80000100a00 */
[----:B------:R-:W3:Y:S04]  /*10c90*/  LDL.LU.64 R64, [R1+0x2460] ;  /* 0x0024600001407983 */ /* 0x000ee80000300a00 */
[----:B------:R-:W4:Y:S04]  /*10ca0*/  LDL.LU.64 R126, [R1+0x2458] ;  /* 0x00245800017e7983 */ /* 0x000f280000300a00 */
[----:B------:R-:W4:Y:S04]  /*10cb0*/  @P1 LDG.E.U16 R60, desc[UR10][R66.64] ;  /* 0x0000000a423c1981 */ /* 0x000f28000c1e1500 */
[----:B------:R-:W4:Y:S04]  /*10cc0*/  @P1 LDG.E.U16 R61, desc[UR10][R138.64] ;  /* 0x0000000a8a3d1981 */ /* 0x000f28000c1e1500 */
[----:B--2---:R-:W2:Y:S04]  /*10cd0*/  @P1 LDG.E.U16 R62, desc[UR10][R68.64] ;  /* 0x0000000a443e1981 */ /* 0x004ea8000c1e1500 */
[----:B------:R-:W2:Y:S04]  /*10ce0*/  LDL.LU.64 R66, [R1+0x2450] ;  /* 0x0024500001427983 */ /* 0x000ea80000300a00 */
[----:B------:R-:W4:Y:S04]  /*10cf0*/  LDL.LU.64 R138, [R1+0x2448] ;  /* 0x00244800018a7983 */ /* 0x000f280000300a00 */
[----:B------:R-:W4:Y:S04]  /*10d00*/  LDL.LU.64 R68, [R1+0x2440] ;  /* 0x0024400001447983 */ /* 0x000f280000300a00 */
[----:B------:R-:W4:Y:S04]  /*10d10*/  @P1 LDG.E.U16 R63, desc[UR10][R116.64] ;  /* 0x0000000a743f1981 */ /* 0x000f28000c1e1500 */
[----:B------:R-:W4:Y:S04]  /*10d20*/  LDL.LU.64 R116, [R1+0x2438] ;  /* 0x0024380001747983 */ /* 0x000f280000300a00 */
[----:B---3--:R-:W3:Y:S04]  /*10d30*/  @P1 LDG.E.U16 R64, desc[UR10][R70.64] ;  /* 0x0000000a46401981 */ /* 0x008ee8000c1e1500 */
[----:B------:R-:W3:Y:S04]  /*10d40*/  @P1 LDG.E.U16 R65, desc[UR10][R114.64] ;  /* 0x0000000a72411981 */ /* 0x000ee8000c1e1500 */
[----:B------:R-:W3:Y:S04]  /*10d50*/  LDL.LU.64 R70, [R1+0x2430] ;  /* 0x0024300001467983 */ /* 0x000ee80000300a00 */
[----:B------:R-:W3:Y:S04]  /*10d60*/  LDL.LU.64 R114, [R1+0x2428] ;  /* 0x0024280001727983 */ /* 0x000ee80000300a00 */
[----:B--2---:R-:W2:Y:S04]  /*10d70*/  @P1 LDG.E.U16 R66, desc[UR10][R72.64] ;  /* 0x0000000a48421981 */ /* 0x004ea8000c1e1500 */
[----:B------:R-:W2:Y:S04]  /*10d80*/  @P1 LDG.E.U16 R67, desc[UR10][R112.64] ;  /* 0x0000000a70431981 */ /* 0x000ea8000c1e1500 */
[----:B----4-:R-:W4:Y:S04]  /*10d90*/  @P1 LDG.E.U16 R68, desc[UR10][R74.64] ;  /* 0x0000000a4a441981 */ /* 0x010f28000c1e1500 */
[----:B------:R-:W2:Y:S04]  /*10da0*/  LDL.LU.64 R72, [R1+0x2420] ;  /* 0x0024200001487983 */ /* 0x000ea80000300a00 */
[----:B------:R-:W4:Y:S04]  /*10db0*/  LDL.LU.64 R112, [R1+0x2418] ;  /* 0x0024180001707983 */ /* 0x000f280000300a00 */
[----:B------:R-:W4:Y:S04]  /*10dc0*/  LDL.LU.64 R74, [R1+0x2410] ;  /* 0x00241000014a7983 */ /* 0x000f280000300a00 */
[----:B------:R-:W4:Y:S04]  /*10dd0*/  @P1 LDG.E.U16 R69, desc[UR10][R110.64] ;  /* 0x0000000a6e451981 */ /* 0x000f28000c1e1500 */
[----:B------:R0:W4:Y:S04]  /*10de0*/  @P1 LDG.E.U16 R117, desc[UR10][R216.64] ;  /* 0x0000000ad8751981 */ /* 0x000128000c1e1500 */
[----:B------:R1:W4:Y:S04]  /*10df0*/  @P1 LDG.E.U16 R116, desc[UR10][R218.64] ;  /* 0x0000000ada741981 */ /* 0x000328000c1e1500 */
[----:B------:R-:W4:Y:S01]  /*10e00*/  LDL.LU.64 R110, [R1+0x2408] ;  /* 0x00240800016e7983 */ /* 0x000f220000300a00 */
[----:B0-----:R-:W0:Y:S08]  /*10e10*/  LDC R216, c[0x0][0x3c4] ;  /* 0x0000f100ffd87b82 */ /* 0x001e300000000800 */
[----:B------:R-:W0:Y:S08]  /*10e20*/  LDC R217, c[0x0][0x3c4] ;  /* 0x0000f100ffd97b82 */ /* 0x000e300000000800 */
[----:B-1----:R-:W1:Y:S08]  /*10e30*/  LDC R218, c[0x0][0x3c4] ;  /* 0x0000f100ffda7b82 */ /* 0x002e700000000800 */
[----:B------:R-:W0:Y:S01]  /*10e40*/  LDC R219, c[0x0][0x3c4] ;  /* 0x0000f100ffdb7b82 */ /* 0x000e220000000800 */
[----:B---3--:R-:W3:Y:S04]  /*10e50*/  @P1 LDG.E.U16 R70, desc[UR10][R76.64] ;  /* 0x0000000a4c461981 */ /* 0x008ee8000c1e1500 */
[----:B------:R-:W3:Y:S04]  /*10e60*/  @P1 LDG.E.U16 R71, desc[UR10][R108.64] ;  /* 0x0000000a6c471981 */ /* 0x000ee8000c1e1500 */
[----:B------:R0:W3:Y:S04]  /*10e70*/  @P1 LDG.E.U16 R115, desc[UR10][R220.64] ;  /* 0x0000000adc731981 */ /* 0x0000e8000c1e1500 */
[----:B------:R-:W3:Y:S04]  /*10e80*/  LDL.LU.64 R76, [R1+0x2400] ;  /* 0x00240000014c7983 */ /* 0x000ee80000300a00 */
[----:B------:R-:W3:Y:S01]  /*10e90*/  LDL.LU.64 R108, [R1+0x23f8] ;  /* 0x0023f800016c7983 */ /* 0x000ee20000300a00 */
[----:B0-----:R-:W0:Y:S03]  /*10ea0*/  LDC R220, c[0x0][0x3c4] ;  /* 0x0000f100ffdc7b82 */ /* 0x001e260000000800 */
[----:B------:R1:W3:Y:S04]  /*10eb0*/  @P1 LDG.E.U16 R114, desc[UR10][R230.64] ;  /* 0x0000000ae6721981 */ /* 0x0002e8000c1e1500 */
[----:B--2---:R-:W2:Y:S01]  /*10ec0*/  @P1 LDG.E.U16 R72, desc[UR10][R78.64] ;  /* 0x0000000a4e481981 */ /* 0x004ea2000c1e1500 */
[----:B------:R-:W0:Y:S03]  /*10ed0*/  LDC R221, c[0x0][0x3c4] ;  /* 0x0000f100ffdd7b82 */ /* 0x000e260000000800 */
[----:B------:R-:W2:Y:S04]  /*10ee0*/  @P1 LDG.E.U16 R73, desc[UR10][R106.64] ;  /* 0x0000000a6a491981 */ /* 0x000ea8000c1e1500 */
[----:B----4-:R-:W4:Y:S04]  /*10ef0*/  @P1 LDG.E.U16 R74, desc[UR10][R80.64] ;  /* 0x0000000a504a1981 */ /* 0x010f28000c1e1500 */
[----:B------:R-:W2:Y:S01]  /*10f00*/  @P1 LDG.E.U16 R75, desc[UR10][R104.64] ;  /* 0x0000000a684b1981 */ /* 0x000ea2000c1e1500 */
[----:B------:R-:W-:Y:S01]  /*10f10*/  IMAD R216, R216, 0x53, RZ ;  /* 0x00000053d8d87824 */ /* 0x000fe200078e02ff */
[----:B-1----:R-:W1:Y:S02]  /*10f20*/  LDC R230, c[0x0][0x3c4] ;  /* 0x0000f100ffe67b82 */ /* 0x002e640000000800 */
[----:B------:R-:W2:Y:S04]  /*10f30*/  LDL.LU.64 R78, [R1+0x23f0] ;  /* 0x0023f000014e7983 */ /* 0x000ea80000300a00 */
[----:B------:R-:W4:Y:S04]  /*10f40*/  LDL.LU.64 R106, [R1+0x23e8] ;  /* 0x0023e800016a7983 */ /* 0x000f280000300a00 */
[----:B------:R-:W4:Y:S01]  /*10f50*/  @P1 LDG.E.U16 R110, desc[UR10][R244.64] ;  /* 0x0000000af46e1981 */ /* 0x000f22000c1e1500 */
[----:B------:R-:W-:Y:S01]  /*10f60*/  IMAD R217, R217, 0x5b, RZ ;  /* 0x0000005bd9d97824 */ /* 0x000fe200078e02ff */
[----:B------:R-:W0:Y:S02]  /*10f70*/  LDC R231, c[0x0][0x3c4] ;  /* 0x0000f100ffe77b82 */ /* 0x000e240000000800 */
[----:B------:R-:W4:Y:S04]  /*10f80*/  LDL.LU.64 R80, [R1+0x23e0] ;  /* 0x0023e00001507983 */ /* 0x000f280000300a00 */
[----:B------:R-:W4:Y:S04]  /*10f90*/  LDL.LU.64 R104, [R1+0x23d8] ;  /* 0x0023d80001687983 */ /* 0x000f280000300a00 */
[----:B------:R0:W4:Y:S04]  /*10fa0*/  @P1 LDG.E.U16 R113, desc[UR10][R238.64] ;  /* 0x0000000aee711981 */ /* 0x000128000c1e1500 */
[----:B------:R0:W4:Y:S04]  /*10fb0*/  @P1 LDG.E.U16 R112, desc[UR10][R240.64] ;  /* 0x0000000af0701981 */ /* 0x000128000c1e1500 */
[----:B------:R0:W4:Y:S04]  /*10fc0*/  @P1 LDG.E.U16 R111, desc[UR10][R242.64] ;  /* 0x0000000af26f1981 */ /* 0x000128000c1e1500 */
[----:B---3--:R-:W3:Y:S04]  /*10fd0*/  @P1 LDG.E.U16 R76, desc[UR10][R82.64] ;  /* 0x0000000a524c1981 */ /* 0x008ee8000c1e1500 */
[----:B------:R-:W3:Y:S01]  /*10fe0*/  @P1 LDG.E.U16 R77, desc[UR10][R102.64] ;  /* 0x0000000a664d1981 */ /* 0x000ee2000c1e1500 */
[----:B------:R-:W-:Y:S01]  /*10ff0*/  IMAD R218, R218, 0x63, RZ ;  /* 0x00000063dada7824 */ /* 0x000fe200078e02ff */
[----:B0-----:R-:W0:Y:S01]  /*11000*/  LDC R238, c[0x0][0x3c4] ;  /* 0x0000f100ffee7b82 */ /* 0x001e220000000800 */
[----:B------:R-:W-:Y:S01]  /*11010*/  IMAD R219, R219, 0x6b, RZ ;  /* 0x0000006bdbdb7824 */ /* 0x000fe200078e02ff */
[----:B------:R-:W3:Y:S04]  /*11020*/  @P1 LDG.E.U16 R108, desc[UR10][R234.64] ;  /* 0x0000000aea6c1981 */ /* 0x000ee8000c1e1500 */
[----:B------:R-:W3:Y:S04]  /*11030*/  LDL.LU.64 R82, [R1+0x23d0] ;  /* 0x0023d00001527983 */ /* 0x000ee80000300a00 */
[----:B------:R-:W3:Y:S04]  /*11040*/  @P1 LDG.E.U16 R109, desc[UR10][R250.64] ;  /* 0x0000000afa6d1981 */ /* 0x000ee8000c1e1500 */
[----:B--2---:R-:W2:Y:S04]  /*11050*/  @P1 LDG.E.U16 R78, desc[UR10][R84.64] ;  /* 0x0000000a544e1981 */ /* 0x004ea8000c1e1500 */
[----:B------:R-:W2:Y:S01]  /*11060*/  @P1 LDG.E.U16 R79, desc[UR10][R100.64] ;  /* 0x0000000a644f1981 */ /* 0x000ea2000c1e1500 */
[C---:B------:R-:W-:Y:S01]  /*11070*/  IMAD.WIDE R196, R216.reuse, 0x2, R206 ;  /* 0x00000002d8c47825 */ /* 0x040fe200078e02ce */
[----:B------:R-:W0:Y:S02]  /*11080*/  LDC R240, c[0x0][0x3c4] ;  /* 0x0000f100fff07b82 */ /* 0x000e240000000800 */
[----:B------:R-:W2:Y:S04]  /*11090*/  LDL.LU.64 R102, [R1+0x23c8] ;  /* 0x0023c80001667983 */ /* 0x000ea80000300a00 */
[----:B------:R-:W2:Y:S04]  /*110a0*/  LDL.LU.64 R84, [R1+0x23c0] ;  /* 0x0023c00001547983 */ /* 0x000ea80000300a00 */
[----:B----4-:R-:W4:Y:S04]  /*110b0*/  @P1 LDG.E.U16 R80, desc[UR10][R86.64] ;  /* 0x0000000a56501981 */ /* 0x010f28000c1e1500 */
[----:B------:R-:W4:Y:S01]  /*110c0*/  @P1 LDG.E.U16 R81, desc[UR10][R98.64] ;  /* 0x0000000a62511981 */ /* 0x000f22000c1e1500 */
[--C-:B------:R-:W-:Y:S01]  /*110d0*/  IMAD.WIDE R244, R216, 0x2, R200.reuse ;  /* 0x00000002d8f47825 */ /* 0x100fe200078e02c8 */
[----:B------:R-:W0:Y:S02]  /*110e0*/  LDC R241, c[0x0][0x3c4] ;  /* 0x0000f100fff17b82 */ /* 0x000e240000000800 */
[----:B------:R-:W4:Y:S04]  /*110f0*/  LDL.LU.64 R100, [R1+0x23b8] ;  /* 0x0023b80001647983 */ /* 0x000f280000300a00 */
[----:B------:R-:W4:Y:S04]  /*11100*/  LDL.LU.64 R86, [R1+0x23b0] ;  /* 0x0023b00001567983 */ /* 0x000f280000300a00 */
[----:B------:R1:W4:Y:S01]  /*11110*/  @P1 LDG.E.U16 R105, desc[UR10][R228.64] ;  /* 0x0000000ae4691981 */ /* 0x000322000c1e1500 */
[C---:B------:R-:W-:Y:S01]  /*11120*/  IMAD.WIDE R52, R217.reuse, 0x2, R200 ;  /* 0x00000002d9347825 */ /* 0x040fe200078e02c8 */
[----:B------:R-:W0:Y:S02]  /*11130*/  LDC R242, c[0x0][0x3c4] ;  /* 0x0000f100fff27b82 */ /* 0x000e240000000800 */
[----:B------:R-:W4:Y:S01]  /*11140*/  LDL.LU.64 R98, [R1+0x23a8] ;  /* 0x0023a80001627983 */ /* 0x000f220000300a00 */
[----:B------:R-:W-:-:S03]  /*11150*/  IMAD.WIDE R50, R217, 0x2, R206 ;  /* 0x00000002d9327825 */ /* 0x000fc600078e02ce */
[----:B------:R-:W4:Y:S02]  /*11160*/  @P1 LDG.E.U16 R104, desc[UR10][R246.64] ;  /* 0x0000000af6681981 */ /* 0x000f24000c1e1500 */
[----:B-1----:R-:W1:Y:S02]  /*11170*/  LDC R229, c[0x0][0x3c4] ;  /* 0x0000f100ffe57b82 */ /* 0x002e640000000800 */
[----:B------:R-:W4:Y:S01]  /*11180*/  @P1 LDG.E.U16 R106, desc[UR10][R236.64] ;  /* 0x0000000aec6a1981 */ /* 0x000f22000c1e1500 */
[----:B------:R-:W-:-:S03]  /*11190*/  IMAD R220, R220, 0x73, RZ ;  /* 0x00000073dcdc7824 */ /* 0x000fc600078e02ff */
[----:B------:R0:W4:Y:S01]  /*111a0*/  @P1 LDG.E.U16 R107, desc[UR10][R232.64] ;  /* 0x0000000ae86b1981 */ /* 0x000122000c1e1500 */
[----:B------:R-:W-:Y:S01]  /*111b0*/  IMAD.WIDE R44, R218, 0x2, R200 ;  /* 0x00000002da2c7825 */ /* 0x000fe200078e02c8 */
[----:B------:R-:W1:Y:S03]  /*111c0*/  LDC R228, c[0x0][0x3c4] ;  /* 0x0000f100ffe47b82 */ /* 0x000e660000000800 */
[----:B------:R-:W-:Y:S02]  /*111d0*/  IMAD R221, R221, 0x7b, RZ ;  /* 0x0000007bdddd7824 */ /* 0x000fe400078e02ff */
[----:B------:R-:W-:-:S03]  /*111e0*/  IMAD.WIDE R56, R216, 0x2, R202 ;  /* 0x00000002d8387825 */ /* 0x000fc600078e02ca */
[----:B0-----:R-:W0:Y:S01]  /*111f0*/  LDC R232, c[0x0][0x3c4] ;  /* 0x0000f100ffe87b82 */ /* 0x001e220000000800 */
[----:B------:R-:W-:-:S04]  /*11200*/  IMAD.WIDE R48, R217, 0x2, R202 ;  /* 0x00000002d9307825 */ /* 0x000fc800078e02ca */
[----:B------:R-:W-:-:S03]  /*11210*/  IMAD.WIDE R54, R216, 0x2, R204 ;  /* 0x00000002d8367825 */ /* 0x000fc600078e02cc */
[----:B------:R-:W0:Y:S01]  /*11220*/  LDC R239, c[0x0][0x3c4] ;  /* 0x0000f100ffef7b82 */ /* 0x000e220000000800 */
[----:B------:R-:W-:-:S04]  /*11230*/  IMAD.WIDE R46, R217, 0x2, R204 ;  /* 0x00000002d92e7825 */ /* 0x000fc800078e02cc */
[----:B------:R-:W-:Y:S02]  /*11240*/  IMAD R230, R230, 0x64, RZ ;  /* 0x00000064e6e67824 */ /* 0x000fe400078e02ff */
[----:B------:R-:W-:Y:S01]  /*11250*/  IMAD R231, R231, 0x6c, RZ ;  /* 0x0000006ce7e77824 */ /* 0x000fe200078e02ff */
[----:B------:R-:W0:Y:S01]  /*11260*/  LDC R243, c[0x0][0x3c4] ;  /* 0x0000f100fff37b82 */ /* 0x000e220000000800 */
[----:B---3--:R-:W3:Y:S01]  /*11270*/  @P1 LDG.E.U16 R82, desc[UR10][R88.64] ;  /* 0x0000000a58521981 */ /* 0x008ee2000c1e1500 */
[----:B------:R-:W-:-:S06]  /*11280*/  IMAD.WIDE R42, R218, 0x2, R206 ;  /* 0x00000002da2a7825 */ /* 0x000fcc00078e02ce */
[----:B------:R-:W0:Y:S01]  /*11290*/  LDC R251, c[0x0][0x3c4] ;  /* 0x0000f100fffb7b82 */ /* 0x000e220000000800 */
[----:B------:R-:W3:Y:S04]  /*112a0*/  @P1 LDG.E.U16 R83, desc[UR10][R96.64] ;  /* 0x0000000a60531981 */ /* 0x000ee8000c1e1500 */
[----:B------:R-:W3:Y:S01]  /*112b0*/  LDL.LU.64 R88, [R1+0x23a0] ;  /* 0x0023a00001587983 */ /* 0x000ee20000300a00 */
[C---:B------:R-:W-:Y:S02]  /*112c0*/  IMAD.WIDE R36, R219.reuse, 0x2, R200 ;  /* 0x00000002db247825 */ /* 0x040fe400078e02c8 */
[----:B------:R-:W0:Y:S01]  /*112d0*/  LDC R250, c[0x0][0x3c4] ;  /* 0x0000f100fffa7b82 */ /* 0x000e220000000800 */
[----:B------:R-:W3:Y:S01]  /*112e0*/  LDL.LU.64 R96, [R1+0x2398] ;  /* 0x0023980001607983 */ /* 0x000ee20000300a00 */
[----:B------:R-:W-:-:S03]  /*112f0*/  IMAD.WIDE R34, R219, 0x2, R206 ;  /* 0x00000002db227825 */ /* 0x000fc600078e02ce */
[----:B--2---:R-:W2:Y:S04]  /*11300*/  @P1 LDG.E.U16 R102, desc[UR10][R118.64] ;  /* 0x0000000a76661981 */ /* 0x004ea8000c1e1500 */
[----:B------:R-:W2:Y:S04]  /*11310*/  @P1 LDG.E.U16 R84, desc[UR10][R90.64] ;  /* 0x0000000a5a541981 */ /* 0x000ea8000c1e1500 */
[----:B------:R-:W2:Y:S04]  /*11320*/  @P1 LDG.E.U16 R85, desc[UR10][R94.64] ;  /* 0x0000000a5e551981 */ /* 0x000ea8000c1e1500 */
[----:B------:R-:W2:Y:S04]  /*11330*/  @P1 LDG.E.U16 R103, desc[UR10][R248.64] ;  /* 0x0000000af8671981 */ /* 0x000ea8000c1e1500 */
[----:B------:R-:W2:Y:S04]  /*11340*/  LDL.LU.64 R90, [R1+0x2390] ;  /* 0x00239000015a7983 */ /* 0x000ea80000300a00 */
[----:B------:R-:W2:Y:S04]  /*11350*/  LDL.LU.64 R94, [R1+0x2388] ;  /* 0x00238800015e7983 */ /* 0x000ea80000300a00 */
[----:B----4-:R-:W4:Y:S04]  /*11360*/  @P1 LDG.E.U16 R86, desc[UR10][R92.64] ;  /* 0x0000000a5c561981 */ /* 0x010f28000c1e1500 */
[----:B------:R0:W4:Y:S04]  /*11370*/  @P1 LDG.E.U16 R87, desc[UR10][R226.64] ;  /* 0x0000000ae2571981 */ /* 0x000128000c1e1500 */
[----:B------:R-:W4:Y:S04]  /*11380*/  @P1 LDG.E.U16 R98, desc[UR10][R186.64] ;  /* 0x0000000aba621981 */ /* 0x000f28000c1e1500 */
[----:B------:R-:W4:Y:S04]  /*11390*/  @P1 LDG.E.U16 R99, desc[UR10][R184.64] ;  /* 0x0000000ab8631981 */ /* 0x000f28000c1e1500 */
[----:B------:R-:W4:Y:S01]  /*113a0*/  @P1 LDG.E.U16 R100, desc[UR10][R182.64] ;  /* 0x0000000ab6641981 */ /* 0x000f22000c1e1500 */
[----:B0-----:R-:W0:Y:S03]  /*113b0*/  LDC R227, c[0x0][0x3c4] ;  /* 0x0000f100ffe37b82 */ /* 0x001e260000000800 */
[----:B------:R-:W4:Y:S04]  /*113c0*/  LDL.LU.64 R92, [R1+0x2380] ;  /* 0x00238000015c7983 */ /* 0x000f280000300a00 */
[----:B------:R-:W4:Y:S04]  /*113d0*/  LDL.LU R226, [R1+0x2378] ;  /* 0x0023780001e27983 */ /* 0x000f280000300800 */
[----:B------:R-:W4:Y:S01]  /*113e0*/  @P1 LDG.E.U16 R101, desc[UR10][R120.64] ;  /* 0x0000000a78651981 */ /* 0x000f22000c1e1500 */
[C---:B------:R-:W-:Y:S01]  /*113f0*/  IMAD.WIDE R28, R220.reuse, 0x2, R200 ;  /* 0x00000002dc1c7825 */ /* 0x040fe200078e02c8 */
[----:B------:R-:W0:Y:S02]  /*11400*/  LDC R249, c[0x0][0x3c4] ;  /* 0x0000f100fff97b82 */ /* 0x000e240000000800 */
[----:B---3--:R-:W3:Y:S04]  /*11410*/  @P1 LDG.E.U16 R88, desc[UR10][R224.64] ;  /* 0x0000000ae0581981 */ /* 0x008ee8000c1e1500 */
[----:B------:R-:W3:Y:S04]  /*11420*/  @P1 LDG.E.U16 R89, desc[UR10][R222.64] ;  /* 0x0000000ade591981 */ /* 0x000ee8000c1e1500 */
[----:B------:R-:W3:Y:S04]  /*11430*/  @P1 LDG.E.U16 R96, desc[UR10][R190.64] ;  /* 0x0000000abe601981 */ /* 0x000ee8000c1e1500 */
[----:B------:R-:W3:Y:S04]  /*11440*/  LDL.LU.64 R224, [R1+0x2370] ;  /* 0x0023700001e07983 */ /* 0x000ee80000300a00 */
[----:B------:R-:W3:Y:S04]  /*11450*/  LDL.LU.64 R222, [R1+0x2368] ;  /* 0x0023680001de7983 */ /* 0x000ee80000300a00 */
        /* <DEDUP_REMOVED lines=20> */
[----:B------:R-:W4:Y:S04]  /*115a0*/  LDL.LU R248, [R1+0x22f8] ;  /* 0x0022f80001f87983 */ /* 0x000f280000300800 */
[----:B------:R-:W4:Y:S04]  /*115b0*/  LDL.LU.64 R246, [R1+0x22f0] ;  /* 0x0022f00001f67983 */ /* 0x000f280000300a00 */
[----:B------:R-:W4:Y:S04]  /*115c0*/  LDL.LU.64 R236, [R1+0x22e8] ;  /* 0x0022e80001ec7983 */ /* 0x000f280000300a00 */
[----:B------:R-:W4:Y:S04]  /*115d0*/  LDL.LU R233, [R1+0x22e0] ;  /* 0x0022e00001e97983 */ /* 0x000f280000300800 */
[----:B------:R-:W4:Y:S04]  /*115e0*/  LDL.LU.64 R234, [R1+0x22d8] ;  /* 0x0022d80001ea7983 */ /* 0x000f280000300a00 */
        /* <DEDUP_REMOVED lines=8> */
[----:B------:R-:W-:Y:S01]  /*11670*/  STL.64 [R1+0x1518], R42 ;  /* 0x0015182a01007387 */ /* 0x000fe20000100a00 */
        /* <DEDUP_REMOVED lines=14> */
[----:B0-----:R-:W-:-:S03]  /*11760*/  IMAD R227, R227, 0x54, RZ ;  /* 0x00000054e3e37824 */ /* 0x001fc600078e02ff */
[----:B------:R-:W-:Y:S01]  /*11770*/  STL.64 [R1+0x1510], R40 ;  /* 0x0015102801007387 */ /* 0x000fe20000100a00 */
[----:B-1----:R-:W-:-:S03]  /*11780*/  IMAD R229, R229, 0x5c, RZ ;  /* 0x0000005ce5e57824 */ /* 0x002fc600078e02ff */
[----:B------:R-:W-:Y:S01]  /*11790*/  STL.64 [R1+0x1480], R32 ;  /* 0x0014802001007387 */ /* 0x000fe20000100a00 */
[----:B------:R-:W-:-:S03]  /*117a0*/  IMAD.WIDE R22, R220, 0x2, R204 ;  /* 0x00000002dc167825 */ /* 0x000fc600078e02cc */
[----:B------:R-:W-:Y:S01]  /*117b0*/  STL.64 [R1+0x13f0], R24 ;  /* 0x0013f01801007387 */ /* 0x000fe20000100a00 */
[----:B------:R-:W-:-:S03]  /*117c0*/  IMAD.WIDE R14, R221, 0x2, R204 ;  /* 0x00000002dd0e7825 */ /* 0x000fc600078e02cc */
[----:B------:R-:W-:Y:S04]  /*117d0*/  STL.64 [R1+0x1618], R54 ;  /* 0x0016183601007387 */ /* 0x000fe80000100a00 */
[----:B------:R-:W-:Y:S04]  /*117e0*/  STL.64 [R1+0x1348], R16 ;  /* 0x0013481001007387 */ /* 0x000fe80000100a00 */
[----:B------:R-:W-:Y:S04]  /*117f0*/  STS.U16 [R3+UR9+0x18d80], R130 ;  /* 0x018d808203007988 */ /* 0x000fe80008000409 */
[----:B------:R-:W-:Y:S04]  /*11800*/  STL.64 [R1+0x1598], R46 ;  /* 0x0015982e01007387 */ /* 0x000fe80000100a00 */
[----:B------:R-:W-:Y:S04]  /*11810*/  STL.64 [R1+0x1508], R38 ;  /* 0x0015082601007387 */ /* 0x000fe80000100a00 */
[----:B------:R0:W-:Y:S04]  /*11820*/  STS.U16 [R3+UR9+0x18580], R125 ;  /* 0x0185807d03007988 */ /* 0x0001e80008000409 */
[----:B------:R-:W-:Y:S01]  /*11830*/  STL.64 [R1+0x1478], R30 ;  /* 0x0014781e01007387 */ /* 0x000fe20000100a00 */
[----:B------:R-:W-:-:S03]  /*11840*/  IMAD R228, R228, 0x74, RZ ;  /* 0x00000074e4e47824 */ /* 0x000fc600078e02ff */
[----:B------:R1:W-:Y:S01]  /*11850*/  STS.U16 [R3+UR9+0x10580], R124 ;  /* 0x0105807c03007988 */ /* 0x0003e20008000409 */
[----:B0-----:R-:W-:-:S03]  /*11860*/  PRMT R125, RZ, 0x7610, R125 ;  /* 0x00007610ff7d7816 */ /* 0x001fc6000000007d */
[----:B------:R-:W-:Y:S01]  /*11870*/  STL.64 [R1+0x13e8], R22 ;  /* 0x0013e81601007387 */ /* 0x000fe20000100a00 */
[----:B------:R-:W-:-:S03]  /*11880*/  IMAD R232, R232, 0x7c, RZ ;  /* 0x0000007ce8e87824 */ /* 0x000fc600078e02ff */
[----:B------:R0:W4:Y:S01]  /*11890*/  @P1 LDG.E.U16 R165, desc[UR10][R38.64] ;  /* 0x0000000a26a51981 */ /* 0x000122000c1e1500 */
[----:B-1----:R-:W-:-:S03]  /*118a0*/  PRMT R124, RZ, 0x7610, R124 ;  /* 0x00007610ff7c7816 */ /* 0x002fc6000000007c */
[----:B------:R-:W-:Y:S04]  /*118b0*/  STL.64 [R1+0x1340], R14 ;  /* 0x0013400e01007387 */ /* 0x000fe80000100a00 */
[----:B------:R1:W4:Y:S01]  /*118c0*/  @P1 LDG.E.U16 R164, desc[UR10][R40.64] ;  /* 0x0000000a28a41981 */ /* 0x000322000c1e1500 */
[----:B0-----:R-:W-:-:S03]  /*118d0*/  IMAD.WIDE R38, R230, 0x2, R200 ;  /* 0x00000002e6267825 */ /* 0x001fc600078e02c8 */
[----:B------:R0:W4:Y:S04]  /*118e0*/  @P1 LDG.E.U16 R145, desc[UR10][R46.64] ;  /* 0x0000000a2e911981 */ /* 0x000128000c1e1500 */
[----:B------:R0:W4:Y:S01]  /*118f0*/  @P1 LDG.E.U16 R144, desc[UR10][R48.64] ;  /* 0x0000000a30901981 */ /* 0x000122000c1e1500 */
[----:B-1----:R-:W-:-:S03]  /*11900*/  IMAD.WIDE R40, R230, 0x2, R206 ;  /* 0x00000002e6287825 */ /* 0x002fc600078e02ce */
[----:B------:R1:W4:Y:S01]  /*11910*/  @P1 LDG.E.U16 R125, desc[UR10][R54.64] ;  /* 0x0000000a367d1981 */ /* 0x000322000c1e1500 */
[----:B0-----:R-:W-:-:S03]  /*11920*/  IMAD.WIDE R46, R231, 0x2, R200 ;  /* 0x00000002e72e7825 */ /* 0x001fc600078e02c8 */
[----:B------:R0:W-:Y:S01]  /*11930*/  STS.U16 [R3+UR9+0x8580], R123 ;  /* 0x0085807b03007988 */ /* 0x0001e20008000409 */
[----:B------:R-:W-:-:S03]  /*11940*/  IMAD.WIDE R48, R231, 0x2, R206 ;  /* 0x00000002e7307825 */ /* 0x000fc600078e02ce */
[----:B------:R0:W4:Y:S01]  /*11950*/  @P1 LDG.E.U16 R124, desc[UR10][R56.64] ;  /* 0x0000000a387c1981 */ /* 0x000122000c1e1500 */
[----:B-1----:R-:W-:-:S03]  /*11960*/  IMAD.WIDE R54, R228, 0x2, R200 ;  /* 0x00000002e4367825 */ /* 0x002fc600078e02c8 */
[----:B------:R1:W-:Y:S01]  /*11970*/  STS.U16 [R3+UR9+0x580], R122 ;  /* 0x0005807a03007988 */ /* 0x0003e20008000409 */
[----:B0-----:R-:W-:-:S03]  /*11980*/  PRMT R123, RZ, 0x7610, R123 ;  /* 0x00007610ff7b7816 */ /* 0x001fc6000000007b */
[----:B------:R0:W4:Y:S01]  /*11990*/  @P1 LDG.E.U16 R163, desc[UR10][R42.64] ;  /* 0x0000000a2aa31981 */ /* 0x000122000c1e1500 */
[----:B------:R-:W-:-:S03]  /*119a0*/  IMAD.WIDE R56, R228, 0x2, R206 ;  /* 0x00000002e4387825 */ /* 0x000fc600078e02ce */
[----:B------:R0:W4:Y:S01]  /*119b0*/  @P1 LDG.E.U16 R143, desc[UR10][R50.64] ;  /* 0x0000000a328f1981 */ /* 0x000122000c1e1500 */
[----:B-1----:R-:W-:-:S03]  /*119c0*/  PRMT R122, RZ, 0x7610, R122 ;  /* 0x00007610ff7a7816 */ /* 0x002fc6000000007a */
[----:B------:R1:W4:Y:S01]  /*119d0*/  @P1 LDG.E.U16 R123, desc[UR10][R196.64] ;  /* 0x0000000ac47b1981 */ /* 0x000322000c1e1500 */
[----:B0-----:R-:W-:-:S03]  /*119e0*/  IMAD.WIDE R42, R230, 0x2, R202 ;  /* 0x00000002e62a7825 */ /* 0x001fc600078e02ca */
[----:B------:R0:W-:Y:S01]  /*119f0*/  STS.U16 [R3+UR9+0x980], R126 ;  /* 0x0009807e03007988 */ /* 0x0001e20008000409 */
[----:B------:R-:W-:-:S03]  /*11a00*/  IMAD.WIDE R50, R231, 0x2, R202 ;  /* 0x00000002e7327825 */ /* 0x000fc600078e02ca */
[----:B------:R0:W4:Y:S01]  /*11a10*/  @P1 LDG.E.U16 R122, desc[UR10][R244.64] ;  /* 0x0000000af47a1981 */ /* 0x000122000c1e1500 */
[----:B-1----:R-:W-:-:S03]  /*11a20*/  IMAD.WIDE R196, R228, 0x2, R202 ;  /* 0x00000002e4c47825 */ /* 0x002fc600078e02ca */
[----:B------:R1:W-:Y:S01]  /*11a30*/  STS.U16 [R3+UR9+0x8980], R127 ;  /* 0x0089807f03007988 */ /* 0x0003e20008000409 */
[----:B0-----:R-:W-:Y:S01]  /*11a40*/  PRMT R126, RZ, 0x7610, R126 ;  /* 0x00007610ff7e7816 */ /* 0x001fe2000000007e */
[----:B------:R-:W-:Y:S02]  /*11a50*/  IMAD R238, R238, 0x55, RZ ;  /* 0x00000055eeee7824 */ /* 0x000fe400078e02ff */
[----:B------:R0:W4:Y:S01]  /*11a60*/  @P1 LDG.E.U16 R162, desc[UR10][R44.64] ;  /* 0x0000000a2ca21981 */ /* 0x000122000c1e1500 */
[----:B------:R-:W-:-:S03]  /*11a70*/  IMAD.WIDE R244, R228, 0x2, R204 ;  /* 0x00000002e4f47825 */ /* 0x000fc600078e02cc */
[----:B------:R0:W4:Y:S01]  /*11a80*/  @P1 LDG.E.U16 R142, desc[UR10][R52.64] ;  /* 0x0000000a348e1981 */ /* 0x000122000c1e1500 */
[----:B-1----:R-:W-:Y:S01]  /*11a90*/  PRMT R127, RZ, 0x7610, R127 ;  /* 0x00007610ff7f7816 */ /* 0x002fe2000000007f */
[----:B------:R-:W-:Y:S01]  /*11aa0*/  IMAD R240, R240, 0x5d, RZ ;  /* 0x0000005df0f07824 */ /* 0x000fe200078e02ff */
[----:B------:R-:W-:Y:S01]  /*11ab0*/  PRMT R219, RZ, 0x7610, R219 ;  /* 0x00007610ffdb7816 */ /* 0x000fe200000000db */
[----:B------:R-:W-:Y:S01]  /*11ac0*/  IMAD R241, R241, 0x65, RZ ;  /* 0x00000065f1f17824 */ /* 0x000fe200078e02ff */
[----:B------:R-:W-:Y:S01]  /*11ad0*/  PRMT R220, RZ, 0x7610, R220 ;  /* 0x00007610ffdc7816 */ /* 0x000fe200000000dc */
[--C-:B0-----:R-:W-:Y:S01]  /*11ae0*/  IMAD.WIDE R44, R230, 0x2, R204.reuse ;  /* 0x00000002e62c7825 */ /* 0x101fe200078e02cc */
[----:B------:R0:W-:Y:S03]  /*11af0*/  STS.U16 [R3+UR9+0x10980], R128 ;  /* 0x0109808003007988 */ /* 0x0001e60008000409 */
[----:B------:R-:W-:Y:S01]  /*11b00*/  IMAD.WIDE R52, R231, 0x2, R204 ;  /* 0x00000002e7347825 */ /* 0x000fe200078e02cc */
[----:B------:R-:W4:Y:S03]  /*11b10*/  @P1 LDG.E.U16 R166, desc[UR10][R38.64] ;  /* 0x0000000a26a61981 */ /* 0x000f26000c1e1500 */
[----:B------:R-:W-:Y:S01]  /*11b20*/  IMAD R242, R242, 0x6d, RZ ;  /* 0x0000006df2f27824 */ /* 0x000fe200078e02ff */
[----:B---3--:R-:W-:Y:S01]  /*11b30*/  PRMT R223, RZ, 0x7610, R223 ;  /* 0x00007610ffdf7816 */ /* 0x008fe200000000df */
[----:B------:R-:W3:Y:S01]  /*11b40*/  @P1 LDG.E.U16 R167, desc[UR10][R40.64] ;  /* 0x0000000a28a71981 */ /* 0x000ee2000c1e1500 */
[----:B0-----:R-:W-:Y:S01]  /*11b50*/  PRMT R128, RZ, 0x7610, R128 ;  /* 0x00007610ff807816 */ /* 0x001fe20000000080 */
[----:B------:R-:W-:Y:S01]  /*11b60*/  IMAD R239, R239, 0x75, RZ ;  /* 0x00000075efef7824 */ /* 0x000fe200078e02ff */
[----:B------:R-:W-:Y:S01]  /*11b70*/  PRMT R224, RZ, 0x7610, R224 ;  /* 0x00007610ffe07816 */ /* 0x000fe200000000e0 */
[----:B------:R-:W-:Y:S01]  /*11b80*/  IMAD R243, R243, 0x7d, RZ ;  /* 0x0000007df3f37824 */ /* 0x000fe200078e02ff */
[----:B------:R-:W3:Y:S01]  /*11b90*/  @P1 LDG.E.U16 R219, desc[UR10][R54.64] ;  /* 0x0000000a36db1981 */ /* 0x000ee2000c1e1500 */
[----:B--2---:R-:W-:-:S03]  /*11ba0*/  PRMT R212, RZ, 0x7610, R212 ;  /* 0x00007610ffd47816 */ /* 0x004fc600000000d4 */
[----:B------:R-:W2:Y:S01]  /*11bb0*/  @P1 LDG.E.U16 R220, desc[UR10][R56.64] ;  /* 0x0000000a38dc1981 */ /* 0x000ea2000c1e1500 */
[----:B------:R-:W-:Y:S02]  /*11bc0*/  PRMT R213, RZ, 0x7610, R213 ;  /* 0x00007610ffd57816 */ /* 0x000fe400000000d5 */
[----:B------:R-:W-:Y:S02]  /*11bd0*/  PRMT R214, RZ, 0x7610, R214 ;  /* 0x00007610ffd67816 */ /* 0x000fe400000000d6 */
[----:B----4-:R-:W-:Y:S01]  /*11be0*/  PRMT R208, RZ, 0x7610, R208 ;  /* 0x00007610ffd07816 */ /* 0x010fe200000000d0 */
[----:B------:R-:W4:Y:S01]  /*11bf0*/  @P1 LDG.E.U16 R212, desc[UR10][R20.64] ;  /* 0x0000000a14d41981 */ /* 0x000f22000c1e1500 */
[----:B------:R-:W-:Y:S02]  /*11c00*/  PRMT R209, RZ, 0x7610, R209 ;  /* 0x00007610ffd17816 */ /* 0x000fe400000000d1 */
[----:B------:R-:W-:Y:S01]  /*11c10*/  PRMT R210, RZ, 0x7610, R210 ;  /* 0x00007610ffd27816 */ /* 0x000fe200000000d2 */
[----:B------:R-:W2:Y:S04]  /*11c20*/  @P1 LDG.E.U16 R213, desc[UR10][R18.64] ;  /* 0x0000000a12d51981 */ /* 0x000ea8000c1e1500 */
[----:B------:R0:W2:Y:S04]  /*11c30*/  @P1 LDG.E.U16 R208, desc[UR10][R28.64] ;  /* 0x0000000a1cd01981 */ /* 0x0000a8000c1e1500 */
[----:B------:R1:W2:Y:S01]  /*11c40*/  @P1 LDG.E.U16 R209, desc[UR10][R26.64] ;  /* 0x0000000a1ad11981 */ /* 0x0002a2000c1e1500 */
[----:B------:R-:W-:-:S02]  /*11c50*/  PRMT R185, RZ, 0x7610, R185 ;  /* 0x00007610ffb97816 */ /* 0x000fc400000000b9 */
[----:B------:R-:W-:Y:S01]  /*11c60*/  PRMT R184, RZ, 0x7610, R184 ;  /* 0x00007610ffb87816 */ /* 0x000fe200000000b8 */
[C---:B0-----:R-:W-:Y:S01]  /*11c70*/  IMAD.WIDE R28, R227.reuse, 0x2, R200 ;  /* 0x00000002e31c7825 */ /* 0x041fe200078e02c8 */
[----:B------:R-:W-:Y:S01]  /*11c80*/  PRMT R183, RZ, 0x7610, R183 ;  /* 0x00007610ffb77816 */ /* 0x000fe200000000b7 */
[----:B------:R-:W2:Y:S04]  /*11c90*/  @P1 LDG.E.U16 R210, desc[UR10][R24.64] ;  /* 0x0000000a18d21981 */ /* 0x000ea8000c1e1500 */
[----:B------:R0:W2:Y:S01]  /*11ca0*/  @P1 LDG.E.U16 R185, desc[UR10][R30.64] ;  /* 0x0000000a1eb91981 */ /* 0x0000a2000c1e1500 */
[----:B-1----:R-:W-:-:S03]  /*11cb0*/  IMAD.WIDE R26, R227, 0x2, R206 ;  /* 0x00000002e31a7825 */ /* 0x002fc600078e02ce */
[----:B------:R1:W2:Y:S04]  /*11cc0*/  @P1 LDG.E.U16 R184, desc[UR10][R32.64] ;  /* 0x0000000a20b81981 */ /* 0x0002a8000c1e1500 */
[----:B------:R1:W-:Y:S01]  /*11cd0*/  STL.64 [R1+0x1610], R28 ;  /* 0x0016101c01007387 */ /* 0x0003e20000100a00 */
[C---:B0-----:R-:W-:Y:S01]  /*11ce0*/  IMAD.WIDE R30, R229.reuse, 0x2, R200 ;  /* 0x00000002e51e7825 */ /* 0x041fe200078e02c8 */
[----:B------:R-:W-:Y:S02]  /*11cf0*/  PRMT R211, RZ, 0x7610, R211 ;  /* 0x00007610ffd37816 */ /* 0x000fe400000000d3 */
[----:B------:R0:W2:Y:S01]  /*11d00*/  @P1 LDG.E.U16 R183, desc[UR10][R34.64] ;  /* 0x0000000a22b71981 */ /* 0x0000a2000c1e1500 */
[----:B-1----:R-:W-:-:S03]  /*11d10*/  IMAD.WIDE R32, R229, 0x2, R206 ;  /* 0x00000002e5207825 */ /* 0x002fc600078e02ce */
[----:B------:R1:W-:Y:S04]  /*11d20*/  STL.64 [R1+0x1590], R30 ;  /* 0x0015901e01007387 */ /* 0x0003e80000100a00 */
[----:B------:R-:W-:Y:S01]  /*11d30*/  STL.64 [R1+0x1588], R32 ;  /* 0x0015882001007387 */ /* 0x000fe20000100a00 */
[----:B------:R-:W-:-:S03]  /*11d40*/  IMAD.WIDE R20, R232, 0x2, R200 ;  /* 0x00000002e8147825 */ /* 0x000fc600078e02c8 */
[----:B------:R-:W-:Y:S01]  /*11d50*/  STL.64 [R1+0x1608], R26 ;  /* 0x0016081a01007387 */ /* 0x000fe20000100a00 */
[----:B------:R-:W-:-:S03]  /*11d60*/  IMAD.WIDE R24, R227, 0x2, R202 ;  /* 0x00000002e3187825 */ /* 0x000fc600078e02ca */
[----:B------:R1:W-:Y:S01]  /*11d70*/  STL.64 [R1+0x1500], R38 ;  /* 0x0015002601007387 */ /* 0x0003e20000100a00 */
[----:B0-----:R-:W-:-:S03]  /*11d80*/  IMAD.WIDE R34, R229, 0x2, R202 ;  /* 0x00000002e5227825 */ /* 0x001fc600078e02ca */
[----:B------:R0:W-:Y:S01]  /*11d90*/  STL.64 [R1+0x14f8], R40 ;  /* 0x0014f82801007387 */ /* 0x0001e20000100a00 */
[----:B------:R-:W-:Y:S01]  /*11da0*/  PRMT R182, RZ, 0x7610, R182 ;  /* 0x00007610ffb67816 */ /* 0x000fe200000000b6 */
[----:B------:R-:W-:Y:S02]  /*11db0*/  IMAD.WIDE R18, R232, 0x2, R206 ;  /* 0x00000002e8127825 */ /* 0x000fe400078e02ce */
[----:B------:R-:W-:Y:S04]  /*11dc0*/  STL.64 [R1+0x1470], R46 ;  /* 0x0014702e01007387 */ /* 0x000fe80000100a00 */
[----:B------:R-:W-:Y:S01]  /*11dd0*/  STL.64 [R1+0x1468], R48 ;  /* 0x0014683001007387 */ /* 0x000fe20000100a00 */
[----:B------:R-:W-:-:S03]  /*11de0*/  PRMT R215, RZ, 0x7610, R215 ;  /* 0x00007610ffd77816 */ /* 0x000fc600000000d7 */
[----:B------:R0:W-:Y:S04]  /*11df0*/  STL.64 [R1+0x13e0], R54 ;  /* 0x0013e03601007387 */ /* 0x0001e80000100a00 */
[----:B------:R0:W-:Y:S04]  /*11e00*/  STL.64 [R1+0x13d8], R56 ;  /* 0x0013d83801007387 */ /* 0x0001e80000100a00 */
[----:B------:R0:W-:Y:S04]  /*11e10*/  STL.64 [R1+0x1338], R20 ;  /* 0x0013381401007387 */ /* 0x0001e80000100a00 */
[----:B------:R0:W2:Y:S04]  /*11e20*/  @P1 LDG.E.U16 R214, desc[UR10][R16.64] ;  /* 0x0000000a10d61981 */ /* 0x0000a8000c1e1500 */
[----:B------:R-:W-:Y:S04]  /*11e30*/  STL.64 [R1+0x1600], R24 ;  /* 0x0016001801007387 */ /* 0x000fe80000100a00 */
[----:B------:R1:W2:Y:S01]  /*11e40*/  @P1 LDG.E.U16 R211, desc[UR10][R22.64] ;  /* 0x0000000a16d31981 */ /* 0x0002a2000c1e1500 */
[----:B0-----:R-:W-:-:S03]  /*11e50*/  IMAD.WIDE R16, R232, 0x2, R202 ;  /* 0x00000002e8107825 */ /* 0x001fc600078e02ca */
[----:B------:R-:W-:Y:S04]  /*11e60*/  STL.64 [R1+0x1580], R34 ;  /* 0x0015802201007387 */ /* 0x000fe80000100a00 */
[----:B------:R-:W-:Y:S01]  /*11e70*/  STL.64 [R1+0x1330], R18 ;  /* 0x0013301201007387 */ /* 0x000fe20000100a00 */
[----:B-1----:R-:W-:-:S03]  /*11e80*/  IMAD.WIDE R22, R227, 0x2, R204 ;  /* 0x00000002e3167825 */ /* 0x002fc600078e02cc */
[----:B------:R0:W2:Y:S04]  /*11e90*/  @P1 LDG.E.U16 R182, desc[UR10][R36.64] ;  /* 0x0000000a24b61981 */ /* 0x0000a8000c1e1500 */
[----:B------:R-:W-:Y:S01]  /*11ea0*/  STL.64 [R1+0x14f0], R42 ;  /* 0x0014f02a01007387 */ /* 0x000fe20000100a00 */
[----:B------:R-:W-:-:S03]  /*11eb0*/  PRMT R186, RZ, 0x7610, R186 ;  /* 0x00007610ffba7816 */ /* 0x000fc600000000ba */
[----:B------:R-:W-:Y:S01]  /*11ec0*/  STL.64 [R1+0x1460], R50 ;  /* 0x0014603201007387 */ /* 0x000fe20000100a00 */
[----:B0-----:R-:W-:-:S03]  /*11ed0*/  IMAD.WIDE R36, R229, 0x2, R204 ;  /* 0x00000002e5247825 */ /* 0x001fc600078e02cc */
[----:B------:R-:W-:Y:S01]  /*11ee0*/  STL.64 [R1+0x13d0], R196 ;  /* 0x0013d0c401007387 */ /* 0x000fe20000100a00 */
[----:B------:R-:W-:-:S03]  /*11ef0*/  PRMT R187, RZ, 0x7610, R187 ;  /* 0x00007610ffbb7816 */ /* 0x000fc600000000bb */
[----:B------:R0:W2:Y:S04]  /*11f00*/  @P1 LDG.E.U16 R215, desc[UR10][R14.64] ;  /* 0x0000000a0ed71981 */ /* 0x0000a8000c1e1500 */
[----:B------:R-:W-:Y:S04]  /*11f10*/  STL.64 [R1+0x1328], R16 ;  /* 0x0013281001007387 */ /* 0x000fe80000100a00 */
[----:B------:R-:W-:Y:S01]  /*11f20*/  STL.64 [R1+0x15f8], R22 ;  /* 0x0015f81601007387 */ /* 0x000fe20000100a00 */
[----:B0-----:R-:W-:-:S03]  /*11f30*/  IMAD.WIDE R14, R232, 0x2, R204 ;  /* 0x00000002e80e7825 */ /* 0x001fc600078e02cc */
[----:B------:R0:W2:Y:S04]  /*11f40*/  @P1 LDG.E.U16 R126, desc[UR10][R28.64] ;  /* 0x0000000a1c7e1981 */ /* 0x0000a8000c1e1500 */
[----:B------:R-:W-:Y:S04]  /*11f50*/  STL.64 [R1+0x13c8], R244 ;  /* 0x0013c8f401007387 */ /* 0x000fe80000100a00 */
[----:B------:R1:W2:Y:S01]  /*11f60*/  @P1 LDG.E.U16 R146, desc[UR10][R30.64] ;  /* 0x0000000a1e921981 */ /* 0x0002a2000c1e1500 */
[----:B0-----:R-:W-:-:S03]  /*11f70*/  IMAD.WIDE R28, R238, 0x2, R200 ;  /* 0x00000002ee1c7825 */ /* 0x001fc600078e02c8 */
[----:B------:R-:W-:Y:S04]  /*11f80*/  STL.64 [R1+0x1578], R36 ;  /* 0x0015782401007387 */ /* 0x000fe80000100a00 */
[----:B------:R0:W2:Y:S01]  /*11f90*/  @P1 LDG.E.U16 R147, desc[UR10][R32.64] ;  /* 0x0000000a20931981 */ /* 0x0000a2000c1e1500 */
[----:B-1----:R-:W-:-:S03]  /*11fa0*/  IMAD.WIDE R30, R240, 0x2, R200 ;  /* 0x00000002f01e7825 */ /* 0x002fc600078e02c8 */
[----:B------:R-:W-:Y:S01]  /*11fb0*/  STL.64 [R1+0x14e8], R44 ;  /* 0x0014e82c01007387 */ /* 0x000fe20000100a00 */
[----:B------:R-:W-:-:S03]  /*11fc0*/  IMAD.WIDE R38, R241, 0x2, R200 ;  /* 0x00000002f1267825 */ /* 0x000fc600078e02c8 */
[----:B------:R1:W2:Y:S01]  /*11fd0*/  @P1 LDG.E.U16 R127, desc[UR10][R26.64] ;  /* 0x0000000a1a7f1981 */ /* 0x0002a2000c1e1500 */
[----:B0-----:R-:W-:-:S03]  /*11fe0*/  IMAD.WIDE R32, R240, 0x2, R206 ;  /* 0x00000002f0207825 */ /* 0x001fc600078e02ce */
[----:B------:R-:W-:Y:S01]  /*11ff0*/  STL.64 [R1+0x1458], R52 ;  /* 0x0014583401007387 */ /* 0x000fe20000100a00 */
[----:B------:R-:W-:-:S03]  /*12000*/  IMAD.WIDE R40, R241, 0x2, R206 ;  /* 0x00000002f1287825 */ /* 0x000fc600078e02ce */
[----:B------:R-:W-:Y:S01]  /*12010*/  STL.64 [R1+0x1320], R14 ;  /* 0x0013200e01007387 */ /* 0x000fe20000100a00 */
[----:B-1----:R-:W-:-:S03]  /*12020*/  IMAD.WIDE R26, R238, 0x2, R206 ;  /* 0x00000002ee1a7825 */ /* 0x002fc600078e02ce */
[----:B------:R0:W2:Y:S01]  /*12030*/  @P1 LDG.E.U16 R186, desc[UR10][R46.64] ;  /* 0x0000000a2eba1981 */ /* 0x0000a2000c1e1500 */
[----:B------:R-:W-:-:S03]  /*12040*/  PRMT R188, RZ, 0x7610, R188 ;  /* 0x00007610ffbc7816 */ /* 0x000fc600000000bc */
[----:B------:R-:W-:Y:S01]  /*12050*/  STL.64 [R1+0x15f0], R28 ;  /* 0x0015f01c01007387 */ /* 0x000fe20000100a00 */
[----:B------:R-:W-:-:S03]  /*12060*/  IMAD.WIDE R54, R239, 0x2, R200 ;  /* 0x00000002ef367825 */ /* 0x000fc600078e02c8 */
[----:B------:R1:W2:Y:S01]  /*12070*/  @P1 LDG.E.U16 R187, desc[UR10][R48.64] ;  /* 0x0000000a30bb1981 */ /* 0x0002a2000c1e1500 */
[----:B0-----:R-:W-:-:S03]  /*12080*/  IMAD.WIDE R46, R242, 0x2, R200 ;  /* 0x00000002f22e7825 */ /* 0x001fc600078e02c8 */
[----:B------:R-:W-:Y:S01]  /*12090*/  STL.64 [R1+0x1570], R30 ;  /* 0x0015701e01007387 */ /* 0x000fe20000100a00 */
[----:B------:R-:W-:Y:S01]  /*120a0*/  PRMT R221, RZ, 0x7610, R221 ;  /* 0x00007610ffdd7816 */ /* 0x000fe200000000dd */
[--C-:B------:R-:W-:Y:S02]  /*120b0*/  IMAD.WIDE R56, R239, 0x2, R206.reuse ;  /* 0x00000002ef387825 */ /* 0x100fe400078e02ce */
[----:B------:R-:W-:Y:S02]  /*120c0*/  STL.64 [R1+0x1568], R32 ;  /* 0x0015682001007387 */ /* 0x000fe40000100a00 */
[----:B-1----:R-:W-:Y:S02]  /*120d0*/  IMAD.WIDE R48, R242, 0x2, R206 ;  /* 0x00000002f2307825 */ /* 0x002fe400078e02ce */
[----:B------:R-:W-:Y:S01]  /*120e0*/  STL.64 [R1+0x15e8], R26 ;  /* 0x0015e81a01007387 */ /* 0x000fe20000100a00 */
[----:B------:R-:W-:-:S03]  /*120f0*/  PRMT R225, RZ, 0x7610, R225 ;  /* 0x00007610ffe17816 */ /* 0x000fc600000000e1 */
[----:B------:R0:W2:Y:S01]  /*12100*/  @P1 LDG.E.U16 R223, desc[UR10][R20.64] ;  /* 0x0000000a14df1981 */ /* 0x0000a2000c1e1500 */
[----:B------:R-:W-:-:S03]  /*12110*/  PRMT R222, RZ, 0x7610, R222 ;  /* 0x00007610ffde7816 */ /* 0x000fc600000000de */
[----:B------:R-:W-:Y:S04]  /*12120*/  STL.64 [R1+0x14e0], R38 ;  /* 0x0014e02601007387 */ /* 0x000fe80000100a00 */
[----:B------:R1:W-:Y:S01]  /*12130*/  STS.U16 [R3+UR9+0x18980], R129 ;  /* 0x0189808103007988 */ /* 0x0003e20008000409 */
[----:B0-----:R-:W-:-:S03]  /*12140*/  IMAD.WIDE R20, R243, 0x2, R200 ;  /* 0x00000002f3147825 */ /* 0x001fc600078e02c8 */
[----:B------:R0:W2:Y:S04]  /*12150*/  @P1 LDG.E.U16 R128, desc[UR10][R24.64] ;  /* 0x0000000a18801981 */ /* 0x0000a8000c1e1500 */
[----:B------:R-:W-:Y:S01]  /*12160*/  STL.64 [R1+0x14d8], R40 ;  /* 0x0014d82801007387 */ /* 0x000fe20000100a00 */
[----:B-1----:R-:W-:-:S03]  /*12170*/  PRMT R129, RZ, 0x7610, R129 ;  /* 0x00007610ff817816 */ /* 0x002fc60000000081 */
[----:B------:R1:W2:Y:S01]  /*12180*/  @P1 LDG.E.U16 R148, desc[UR10][R34.64] ;  /* 0x0000000a22941981 */ /* 0x0002a2000c1e1500 */
[----:B0-----:R-:W-:-:S03]  /*12190*/  IMAD.WIDE R24, R238, 0x2, R202 ;  /* 0x00000002ee187825 */ /* 0x001fc600078e02ca */
[----:B------:R-:W-:Y:S04]  /*121a0*/  STL.64 [R1+0x1450], R46 ;  /* 0x0014502e01007387 */ /* 0x000fe80000100a00 */
[----:B------:R0:W2:Y:S01]  /*121b0*/  @P1 LDG.E.U16 R224, desc[UR10][R18.64] ;  /* 0x0000000a12e01981 */ /* 0x0000a2000c1e1500 */
[----:B-1----:R-:W-:-:S03]  /*121c0*/  IMAD.WIDE R34, R240, 0x2, R202 ;  /* 0x00000002f0227825 */ /* 0x002fc600078e02ca */
[----:B------:R-:W-:Y:S04]  /*121d0*/  STL.64 [R1+0x1448], R48 ;  /* 0x0014483001007387 */ /* 0x000fe80000100a00 */
        /* <DEDUP_REMOVED lines=11> */
[----:B------:R-:W-:Y:S01]  /*12290*/  STL.64 [R1+0x15e0], R24 ;  /* 0x0015e01801007387 */ /* 0x000fe20000100a00 */
[----:B------:R-:W-:-:S03]  /*122a0*/  PRMT R232, RZ, 0x7610, R232 ;  /* 0x00007610ffe87816 */ /* 0x000fc600000000e8 */
        /* <DEDUP_REMOVED lines=12> */
[----:B------:R-:W-:Y:S01]  /*12370*/  STL.64 [R1+0x13b0], R196 ;  /* 0x0013b0c401007387 */ /* 0x000fe20000100a00 */
[----:B0-----:R-:W-:-:S03]  /*12380*/  IMAD.WIDE R44, R241, 0x2, R204 ;  /* 0x00000002f12c7825 */ /* 0x001fc600078e02cc */
[----:B------:R-:W-:Y:S04]  /*12390*/  STL.64 [R1+0x1308], R16 ;  /* 0x0013081001007387 */ /* 0x000fe80000100a00 */
[----:B------:R-:W-:Y:S04]  /*123a0*/  STL.64 [R1+0x15d8], R22 ;  /* 0x0015d81601007387 */ /* 0x000fe80000100a00 */
[----:B------:R0:W-:Y:S04]  /*123b0*/  STL.64 [R1+0x13a8], R244 ;  /* 0x0013a8f401007387 */ /* 0x0001e80000100a00 */
[----:B------:R-:W-:Y:S04]  /*123c0*/  STL.64 [R1+0x1558], R36 ;  /* 0x0015582401007387 */ /* 0x000fe80000100a00 */
[----:B------:R-:W-:Y:S04]  /*123d0*/  STL.64 [R1+0x14c8], R44 ;  /* 0x0014c82c01007387 */ /* 0x000fe80000100a00 */
[----:B------:R-:W2:Y:S01]  /*123e0*/  @P1 LDG.E.U16 R232, desc[UR10][R244.64] ;  /* 0x0000000af4e81981 */ /* 0x000ea2000c1e1500 */
[----:B------:R-:W-:-:S02]  /*123f0*/  PRMT R189, RZ, 0x7610, R189 ;  /* 0x00007610ffbd7816 */ /* 0x000fc400000000bd */
[----:B------:R-:W-:Y:S01]  /*12400*/  PRMT R226, RZ, 0x7610, R226 ;  /* 0x00007610ffe27816 */ /* 0x000fe200000000e2 */
[----:B------:R1:W-:Y:S01]  /*12410*/  STS.U16 [R3+UR9+0x2180], R131 ;  /* 0x0021808303007988 */ /* 0x0003e20008000409 */
[----:B------:R-:W-:Y:S01]  /*12420*/  PRMT R130, RZ, 0x7610, R130 ;  /* 0x00007610ff827816 */ /* 0x000fe20000000082 */
[----:B------:R-:W-:Y:S02]  /*12430*/  IMAD R249, R249, 0x56, RZ ;  /* 0x00000056f9f97824 */ /* 0x000fe400078e02ff */
[----:B------:R3:W-:Y:S04]  /*12440*/  STS.U16 [R3+UR9+0xa180], R132 ;  /* 0x00a1808403007988 */ /* 0x0007e80008000409 */
[----:B0-----:R-:W2:Y:S01]  /*12450*/  LDL.LU.64 R244, [R1+0x22d0] ;  /* 0x0022d00001f47983 */ /* 0x001ea20000300a00 */
[----:B-1----:R-:W-:Y:S01]  /*12460*/  PRMT R131, RZ, 0x7610, R131 ;  /* 0x00007610ff837816 */ /* 0x002fe20000000083 */
[----:B------:R-:W-:-:S02]  /*12470*/  IMAD R251, R251, 0x5e, RZ ;  /* 0x0000005efbfb7824 */ /* 0x000fc400078e02ff */
[----:B------:R0:W2:Y:S01]  /*12480*/  @P1 LDG.E.U16 R189, desc[UR10][R52.64] ;  /* 0x0000000a34bd1981 */ /* 0x0000a2000c1e1500 */
[----:B---3--:R-:W-:-:S03]  /*12490*/  PRMT R132, RZ, 0x7610, R132 ;  /* 0x00007610ff847816 */ /* 0x008fc60000000084 */
[----:B------:R1:W3:Y:S01]  /*124a0*/  @P1 LDG.E.U16 R226, desc[UR10][R14.64] ;  /* 0x0000000a0ee21981 */ /* 0x0002e2000c1e1500 */
[----:B------:R-:W-:-:S03]  /*124b0*/  PRMT R190, RZ, 0x7610, R190 ;  /* 0x00007610ffbe7816 */ /* 0x000fc600000000be */
[----:B------:R4:W3:Y:S01]  /*124c0*/  @P1 LDG.E.U16 R131, desc[UR10][R26.64] ;  /* 0x0000000a1a831981 */ /* 0x0008e2000c1e1500 */
[----:B0-----:R-:W-:Y:S01]  /*124d0*/  IMAD.WIDE R52, R242, 0x2, R204 ;  /* 0x00000002f2347825 */ /* 0x001fe200078e02cc */
[----:B------:R-:W-:Y:S02]  /*124e0*/  PRMT R192, RZ, 0x7610, R192 ;  /* 0x00007610ffc07816 */ /* 0x000fe400000000c0 */
[----:B------:R0:W3:Y:S01]  /*124f0*/  @P1 LDG.E.U16 R130, desc[UR10][R28.64] ;  /* 0x0000000a1c821981 */ /* 0x0000e2000c1e1500 */
[----:B-1----:R-:W-:Y:S01]  /*12500*/  IMAD.WIDE R14, R243, 0x2, R204 ;  /* 0x00000002f30e7825 */ /* 0x002fe200078e02cc */
[----:B------:R-:W-:Y:S02]  /*12510*/  PRMT R193, RZ, 0x7610, R193 ;  /* 0x00007610ffc17816 */ /* 0x000fe400000000c1 */
[----:B------:R1:W3:Y:S01]  /*12520*/  @P1 LDG.E.U16 R150, desc[UR10][R30.64] ;  /* 0x0000000a1e961981 */ /* 0x0002e2000c1e1500 */
[----:B----4-:R-:W-:Y:S01]  /*12530*/  IMAD.WIDE R26, R249, 0x2, R200 ;  /* 0x00000002f91a7825 */ /* 0x010fe200078e02c8 */
[----:B------:R-:W-:-:S02]  /*12540*/  PRMT R235, RZ, 0x7610, R235 ;  /* 0x00007610ffeb7816 */ /* 0x000fc400000000eb */
[----:B------:R4:W3:Y:S01]  /*12550*/  @P1 LDG.E.U16 R132, desc[UR10][R24.64] ;  /* 0x0000000a18841981 */ /* 0x0008e2000c1e1500 */
[----:B0-----:R-:W-:-:S03]  /*12560*/  IMAD.WIDE R28, R251, 0x2, R200 ;  /* 0x00000002fb1c7825 */ /* 0x001fc600078e02c8 */
[----:B------:R0:W-:Y:S01]  /*12570*/  STS.U16 [R3+UR9+0x2580], R133 ;  /* 0x0025808503007988 */ /* 0x0001e20008000409 */
[----:B------:R-:W-:Y:S02]  /*12580*/  IMAD R12, R250, 0x6e, RZ ;  /* 0x0000006efa0c7824 */ /* 0x000fe400078e02ff */
[--C-:B-1----:R-:W-:Y:S01]  /*12590*/  IMAD.WIDE R30, R251, 0x2, R206.reuse ;  /* 0x00000002fb1e7825 */ /* 0x102fe200078e02ce */
[----:B------:R1:W-:Y:S03]  /*125a0*/  STL.64 [R1+0x1438], R52 ;  /* 0x0014383401007387 */ /* 0x0003e60000100a00 */
[----:B----4-:R-:W-:Y:S01]  /*125b0*/  IMAD.WIDE R24, R249, 0x2, R206 ;  /* 0x00000002f9187825 */ /* 0x010fe200078e02ce */
[----:B------:R4:W3:Y:S01]  /*125c0*/  @P1 LDG.E.U16 R153, desc[UR10][R36.64] ;  /* 0x0000000a24991981 */ /* 0x0008e2000c1e1500 */
[----:B0-----:R-:W-:Y:S02]  /*125d0*/  PRMT R133, RZ, 0x7610, R133 ;  /* 0x00007610ff857816 */ /* 0x001fe40000000085 */
[----:B------:R-:W-:Y:S01]  /*125e0*/  IMAD R250, R13, 0x76, RZ ;  /* 0x000000760dfa7824 */ /* 0x000fe200078e02ff */
[----:B------:R0:W-:Y:S01]  /*125f0*/  STL.64 [R1+0x1300], R14 ;  /* 0x0013000e01007387 */ /* 0x0001e20000100a00 */
[----:B------:R-:W-:-:S03]  /*12600*/  PRMT R236, RZ, 0x7610, R236 ;  /* 0x00007610ffec7816 */ /* 0x000fc600000000ec */
[----:B------:R0:W3:Y:S01]  /*12610*/  @P1 LDG.E.U16 R170, desc[UR10][R38.64] ;  /* 0x0000000a26aa1981 */ /* 0x0000e2000c1e1500 */
[----:B----4-:R-:W-:-:S03]  /*12620*/  IMAD.WIDE R36, R252, 0x2, R200 ;  /* 0x00000002fc247825 */ /* 0x010fc600078e02c8 */
[----:B------:R4:W3:Y:S01]  /*12630*/  @P1 LDG.E.U16 R173, desc[UR10][R44.64] ;  /* 0x0000000a2cad1981 */ /* 0x0008e2000c1e1500 */
[----:B------:R-:W-:-:S03]  /*12640*/  PRMT R231, RZ, 0x7610, R231 ;  /* 0x00007610ffe77816 */ /* 0x000fc600000000e7 */
[----:B------:R-:W-:Y:S01]  /*12650*/  STL.64 [R1+0x15d0], R26 ;  /* 0x0015d01a01007387 */ /* 0x000fe20000100a00 */
[----:B0-----:R-:W-:-:S03]  /*12660*/  IMAD.WIDE R38, R252, 0x2, R206 ;  /* 0x00000002fc267825 */ /* 0x001fc600078e02ce */
[----:B------:R0:W3:Y:S01]  /*12670*/  @P1 LDG.E.U16 R190, desc[UR10][R46.64] ;  /* 0x0000000a2ebe1981 */ /* 0x0000e2000c1e1500 */
[----:B----4-:R-:W-:-:S03]  /*12680*/  IMAD.WIDE R44, R12, 0x2, R200 ;  /* 0x000000020c2c7825 */ /* 0x010fc600078e02c8 */
[----:B------:R-:W-:Y:S01]  /*12690*/  STL.64 [R1+0x1550], R28 ;  /* 0x0015501c01007387 */ /* 0x000fe20000100a00 */
[----:B------:R-:W-:-:S03]  /*126a0*/  PRMT R229, RZ, 0x7610, R229 ;  /* 0x00007610ffe57816 */ /* 0x000fc600000000e5 */
[----:B------:R4:W3:Y:S01]  /*126b0*/  @P1 LDG.E.U16 R192, desc[UR10][R50.64] ;  /* 0x0000000a32c01981 */ /* 0x0008e2000c1e1500 */
[----:B0-----:R-:W-:-:S03]  /*126c0*/  IMAD.WIDE R46, R12, 0x2, R206 ;  /* 0x000000020c2e7825 */ /* 0x001fc600078e02ce */
[----:B------:R-:W-:Y:S01]  /*126d0*/  STL.64 [R1+0x1548], R30 ;  /* 0x0015481e01007387 */ /* 0x000fe20000100a00 */
[----:B------:R-:W-:-:S03]  /*126e0*/  PRMT R237, RZ, 0x7610, R237 ;  /* 0x00007610ffed7816 */ /* 0x000fc600000000ed */
[----:B------:R1:W3:Y:S01]  /*126f0*/  @P1 LDG.E.U16 R193, desc[UR10][R52.64] ;  /* 0x0000000a34c11981 */ /* 0x0002e2000c1e1500 */
[----:B----4-:R-:W-:-:S03]  /*12700*/  IMAD.WIDE R50, R250, 0x2, R200 ;  /* 0x00000002fa327825 */ /* 0x010fc600078e02c8 */
[----:B------:R-:W-:Y:S01]  /*12710*/  STL.64 [R1+0x15c8], R24 ;  /* 0x0015c81801007387 */ /* 0x000fe20000100a00 */
[----:B------:R-:W-:-:S03]  /*12720*/  PRMT R234, RZ, 0x7610, R234 ;  /* 0x00007610ffea7816 */ /* 0x000fc600000000ea */
[----:B------:R0:W4:Y:S01]  /*12730*/  @P1 LDG.E.U16 R235, desc[UR10][R18.64] ;  /* 0x0000000a12eb1981 */ /* 0x000122000c1e1500 */
[----:B-1----:R-:W-:-:S03]  /*12740*/  IMAD.WIDE R52, R250, 0x2, R206 ;  /* 0x00000002fa347825 */ /* 0x002fc600078e02ce */
[----:B------:R-:W-:Y:S01]  /*12750*/  STL.64 [R1+0x14c0], R36 ;  /* 0x0014c02401007387 */ /* 0x000fe20000100a00 */
[----:B------:R-:W-:-:S03]  /*12760*/  PRMT R230, RZ, 0x7610, R230 ;  /* 0x00007610ffe67816 */ /* 0x000fc600000000e6 */
[----:B------:R1:W3:Y:S01]  /*12770*/  @P1 LDG.E.U16 R133, desc[UR10][R22.64] ;  /* 0x0000000a16851981 */ /* 0x0002e2000c1e1500 */
[----:B0-----:R-:W-:-:S03]  /*12780*/  IMAD.WIDE R18, R11, 0x2, R200 ;  /* 0x000000020b127825 */ /* 0x001fc600078e02c8 */
[----:B------:R-:W-:Y:S01]  /*12790*/  STL.64 [R1+0x14b8], R38 ;  /* 0x0014b82601007387 */ /* 0x000fe20000100a00 */
[----:B------:R-:W-:-:S03]  /*127a0*/  PRMT R172, RZ, 0x7610, R172 ;  /* 0x00007610ffac7816 */ /* 0x000fc600000000ac */
[----:B------:R0:W3:Y:S01]  /*127b0*/  @P1 LDG.E.U16 R151, desc[UR10][R32.64] ;  /* 0x0000000a20971981 */ /* 0x0000e2000c1e1500 */
[----:B-1----:R-:W-:-:S03]  /*127c0*/  IMAD.WIDE R22, R249, 0x2, R202 ;  /* 0x00000002f9167825 */ /* 0x002fc600078e02ca */
[----:B------:R-:W-:Y:S04]  /*127d0*/  STL.64 [R1+0x1430], R44 ;  /* 0x0014302c01007387 */ /* 0x000fe80000100a00 */
        /* <DEDUP_REMOVED lines=9> */
[----:B------:R-:W-:Y:S04]  /*12870*/  STL.64 [R1+0x1398], R52 ;  /* 0x0013983401007387 */ /* 0x000fe80000100a00 */
        /* <DEDUP_REMOVED lines=16> */
[----:B------:R-:W-:Y:S01]  /*12980*/  STL.64 [R1+0x14b0], R40 ;  /* 0x0014b02801007387 */ /* 0x000fe20000100a00 */
[----:B------:R-:W-:-:S03]  /*12990*/  PRMT R238, RZ, 0x7610, R238 ;  /* 0x00007610ffee7816 */ /* 0x000fc600000000ee */
[----:B------:R1:W3:Y:S01]  /*129a0*/  @P1 LDG.E.U16 R172, desc[UR10][R42.64] ;  /* 0x0000000a2aac1981 */ /* 0x0002e2000c1e1500 */
[----:B0-----:R-:W-:-:S03]  /*129b0*/  IMAD.WIDE R34, R251, 0x2, R204 ;  /* 0x00000002fb227825 */ /* 0x001fc600078e02cc */
[----:B------:R-:W-:Y:S01]  /*129c0*/  STL.64 [R1+0x1420], R196 ;  /* 0x001420c401007387 */ /* 0x000fe20000100a00 */
[----:B------:R-:W-:-:S03]  /*129d0*/  PRMT R137, RZ, 0x7610, R137 ;  /* 0x00007610ff897816 */ /* 0x000fc60000000089 */
[----:B------:R-:W-:Y:S01]  /*129e0*/  STL.64 [R1+0x1390], R54 ;  /* 0x0013903601007387 */ /* 0x000fe20000100a00 */
[----:B-1----:R-:W-:-:S03]  /*129f0*/  IMAD.WIDE R42, R252, 0x2, R204 ;  /* 0x00000002fc2a7825 */ /* 0x002fc600078e02cc */
[----:B------:R0:W-:Y:S01]  /*12a00*/  STS.U16 [R3+UR9+0x1a580], R136 ;  /* 0x01a5808803007988 */ /* 0x0001e20008000409 */
[----:B------:R-:W-:-:S03]  /*12a10*/  PRMT R199, RZ, 0x7610, R199 ;  /* 0x00007610ffc77816 */ /* 0x000fc600000000c7 */
[----:B------:R1:W3:Y:S01]  /*12a20*/  @P1 LDG.E.U16 R191, desc[UR10][R48.64] ;  /* 0x0000000a30bf1981 */ /* 0x0002e2000c1e1500 */
[----:B------:R-:W-:-:S03]  /*12a30*/  PRMT R248, RZ, 0x7610, R248 ;  /* 0x00007610fff87816 */ /* 0x000fc600000000f8 */
[----:B------:R-:W-:Y:S01]  /*12a40*/  STL.64 [R1+0x12e8], R14 ;  /* 0x0012e80e01007387 */ /* 0x000fe20000100a00 */
[----:B0-----:R-:W-:-:S03]  /*12a50*/  PRMT R136, RZ, 0x7610, R136 ;  /* 0x00007610ff887816 */ /* 0x001fc60000000088 */
[----:B------:R-:W-:Y:S01]  /*12a60*/  STL.64 [R1+0x15b8], R20 ;  /* 0x0015b81401007387 */ /* 0x000fe20000100a00 */
[----:B-1----:R-:W-:-:S03]  /*12a70*/  IMAD.WIDE R48, R12, 0x2, R204 ;  /* 0x000000020c307825 */ /* 0x002fc600078e02cc */
[----:B------:R0:W-:Y:S01]  /*12a80*/  STL.64 [R1+0x1388], R56 ;  /* 0x0013883801007387 */ /* 0x0001e20000100a00 */
[----:B------:R-:W-:Y:S01]  /*12a90*/  PRMT R155, RZ, 0x7610, R155 ;  /* 0x00007610ff9b7816 */ /* 0x000fe2000000009b */
[----:B------:R-:W-:Y:S02]  /*12aa0*/  IMAD.WIDE R12, R11, 0x2, R204 ;  /* 0x000000020b0c7825 */ /* 0x000fe400078e02cc */
[----:B------:R-:W-:Y:S01]  /*12ab0*/  STL.64 [R1+0x1538], R34 ;  /* 0x0015382201007387 */ /* 0x000fe20000100a00 */
[----:B------:R-:W-:Y:S01]  /*12ac0*/  PRMT R233, RZ, 0x7610, R233 ;  /* 0x00007610ffe97816 */ /* 0x000fe200000000e9 */
[----:B------:R-:W-:Y:S01]  /*12ad0*/  IMAD R6, R6, 0x4f, RZ ;  /* 0x0000004f06067824 */ /* 0x000fe200078e02ff */
[----:B------:R-:W-:Y:S01]  /*12ae0*/  PRMT R246, RZ, 0x7610, R246 ;  /* 0x00007610fff67816 */ /* 0x000fe200000000f6 */
[----:B------:R-:W-:Y:S01]  /*12af0*/  STL.64 [R1+0x14a8], R42 ;  /* 0x0014a82a01007387 */ /* 0x000fe20000100a00 */
[----:B------:R-:W-:-:S03]  /*12b00*/  PRMT R216, RZ, 0x7610, R216 ;  /* 0x00007610ffd87816 */ /* 0x000fc600000000d8 */
[----:B------:R-:W3:Y:S01]  /*12b10*/  @P1 LDG.E.U16 R240, desc[UR10][R56.64] ;  /* 0x0000000a38f01981 */ /* 0x000ee2000c1e1500 */
[----:B------:R-:W-:Y:S01]  /*12b20*/  PRMT R247, RZ, 0x7610, R247 ;  /* 0x00007610fff77816 */ /* 0x000fe200000000f7 */
[----:B------:R-:W-:Y:S02]  /*12b30*/  IMAD R10, R10, 0x57, RZ ;  /* 0x000000570a0a7824 */ /* 0x000fe400078e02ff */
[----:B------:R-:W3:Y:S01]  /*12b40*/  @P1 LDG.E.U16 R239, desc[UR10][R54.64] ;  /* 0x0000000a36ef1981 */ /* 0x000ee2000c1e1500 */
[----:B------:R-:W-:-:S03]  /*12b50*/  PRMT R175, RZ, 0x7610, R175 ;  /* 0x00007610ffaf7816 */ /* 0x000fc600000000af */
[----:B------:R1:W-:Y:S04]  /*12b60*/  STS.U16 [R3+UR9+0x12580], R135 ;  /* 0x0125808703007988 */ /* 0x0003e80008000409 */
[----:B0-----:R-:W3:Y:S04]  /*12b70*/  LDL.LU.64 R56, [R1+0x22c8] ;  /* 0x0022c80001387983 */ /* 0x001ee80000300a00 */
[----:B------:R-:W-:Y:S01]  /*12b80*/  STL.64 [R1+0x1418], R48 ;  /* 0x0014183001007387 */ /* 0x000fe20000100a00 */
[----:B-1----:R-:W-:-:S03]  /*12b90*/  PRMT R135, RZ, 0x7610, R135 ;  /* 0x00007610ff877816 */ /* 0x002fc60000000087 */
[----:B------:R-:W3:Y:S01]  /*12ba0*/  LDL.LU.64 R54, [R1+0x22c0] ;  /* 0x0022c00001367983 */ /* 0x000ee20000300a00 */
[----:B------:R-:W-:-:S03]  /*12bb0*/  IMAD R11, R5, 0x77, RZ ;  /* 0x00000077050b7824 */ /* 0x000fc600078e02ff */
[----:B------:R-:W3:Y:S04]  /*12bc0*/  @P1 LDG.E.U16 R238, desc[UR10][R52.64] ;  /* 0x0000000a34ee1981 */ /* 0x000ee8000c1e1500 */
[----:B------:R0:W3:Y:S04]  /*12bd0*/  @P1 LDG.E.U16 R136, desc[UR10][R22.64] ;  /* 0x0000000a16881981 */ /* 0x0000e8000c1e1500 */
[----:B------:R1:W3:Y:S04]  /*12be0*/  @P1 LDG.E.U16 R137, desc[UR10][R20.64] ;  /* 0x0000000a14891981 */ /* 0x0002e8000c1e1500 */
[----:B------:R-:W3:Y:S01]  /*12bf0*/  LDL.LU.64 R52, [R1+0x22b8] ;  /* 0x0022b80001347983 */ /* 0x000ee20000300a00 */
[----:B0-----:R-:W-:-:S03]  /*12c00*/  IMAD R22, R9, 0x5f, RZ ;  /* 0x0000005f09167824 */ /* 0x001fc600078e02ff */
[----:B------:R0:W-:Y:S01]  /*12c10*/  STL.64 [R1+0x12e0], R12 ;  /* 0x0012e00c01007387 */ /* 0x0001e20000100a00 */
[----:B-1----:R-:W-:-:S03]  /*12c20*/  IMAD.WIDE R20, R6, 0x2, R200 ;  /* 0x0000000206147825 */ /* 0x002fc600078e02c8 */
[----:B------:R1:W3:Y:S01]  /*12c30*/  @P1 LDG.E.U16 R199, desc[UR10][R196.64] ;  /* 0x0000000ac4c71981 */ /* 0x0002e2000c1e1500 */
[----:B------:R-:W-:-:S03]  /*12c40*/  PRMT R156, RZ, 0x7610, R156 ;  /* 0x00007610ff9c7816 */ /* 0x000fc6000000009c */
[----:B------:R0:W3:Y:S01]  /*12c50*/  @P1 LDG.E.U16 R248, desc[UR10][R12.64] ;  /* 0x0000000a0cf81981 */ /* 0x0000e2000c1e1500 */
[----:B------:R-:W-:-:S03]  /*12c60*/  PRMT R157, RZ, 0x7610, R157 ;  /* 0x00007610ff9d7816 */ /* 0x000fc6000000009d */
[----:B------:R0:W-:Y:S01]  /*12c70*/  STS.U16 [R3+UR9+0xa580], R134 ;  /* 0x00a5808603007988 */ /* 0x0001e20008000409 */
[----:B-1----:R-:W-:-:S03]  /*12c80*/  IMAD R196, R4, 0x7f, RZ ;  /* 0x0000007f04c47824 */ /* 0x002fc600078e02ff */
[----:B------:R1:W3:Y:S01]  /*12c90*/  @P1 LDG.E.U16 R155, desc[UR10][R30.64] ;  /* 0x0000000a1e9b1981 */ /* 0x0002e2000c1e1500 */
[----:B------:R-:W-:-:S03]  /*12ca0*/  IMAD.WIDE R4, R10, 0x2, R200 ;  /* 0x000000020a047825 */ /* 0x000fc600078e02c8 */
[----:B------:R-:W3:Y:S01]  /*12cb0*/  @P1 LDG.E.U16 R233, desc[UR10][R50.64] ;  /* 0x0000000a32e91981 */ /* 0x000ee2000c1e1500 */
[----:B0-----:R-:W-:Y:S01]  /*12cc0*/  IMAD.WIDE R12, R6, 0x2, R206 ;  /* 0x00000002060c7825 */ /* 0x001fe200078e02ce */
[----:B------:R-:W-:Y:S02]  /*12cd0*/  PRMT R134, RZ, 0x7610, R134 ;  /* 0x00007610ff867816 */ /* 0x000fe40000000086 */
[----:B------:R0:W3:Y:S01]  /*12ce0*/  @P1 LDG.E.U16 R246, desc[UR10][R16.64] ;  /* 0x0000000a10f61981 */ /* 0x0000e2000c1e1500 */
[----:B-1----:R-:W-:-:S03]  /*12cf0*/  IMAD R30, R8, 0x67, RZ ;  /* 0x00000067081e7824 */ /* 0x002fc600078e02ff */
[----:B------:R-:W3:Y:S01]  /*12d00*/  @P1 LDG.E.U16 R216, desc[UR10][R48.64] ;  /* 0x0000000a30d81981 */ /* 0x000ee2000c1e1500 */
[----:B------:R-:W-:-:S03]  /*12d10*/  PRMT R176, RZ, 0x7610, R176 ;  /* 0x00007610ffb07816 */ /* 0x000fc600000000b0 */
[----:B------:R-:W3:Y:S01]  /*12d20*/  LDL.LU.64 R50, [R1+0x22b0] ;  /* 0x0022b00001327983 */ /* 0x000ee20000300a00 */
[----:B0-----:R-:W-:-:S03]  /*12d30*/  IMAD.WIDE R16, R22, 0x2, R200 ;  /* 0x0000000216107825 */ /* 0x001fc600078e02c8 */
[----:B------:R0:W3:Y:S01]  /*12d40*/  @P1 LDG.E.U16 R247, desc[UR10][R14.64] ;  /* 0x0000000a0ef71981 */ /* 0x0000e2000c1e1500 */
[----:B------:R-:W-:-:S03]  /*12d50*/  PRMT R177, RZ, 0x7610, R177 ;  /* 0x00007610ffb17816 */ /* 0x000fc600000000b1 */
[----:B------:R-:W3:Y:S01]  /*12d60*/  LDL.LU.64 R48, [R1+0x22a8] ;  /* 0x0022a80001307983 */ /* 0x000ee20000300a00 */
[----:B------:R-:W-:-:S03]  /*12d70*/  IMAD.WIDE R8, R6, 0x2, R202 ;  /* 0x0000000206087825 */ /* 0x000fc600078e02ca */
[----:B------:R1:W3:Y:S01]  /*12d80*/  @P1 LDG.E.U16 R175, desc[UR10][R38.64] ;  /* 0x0000000a26af1981 */ /* 0x0002e2000c1e1500 */
[----:B--2---:R-:W-:-:S03]  /*12d90*/  PRMT R245, RZ, 0x7610, R245 ;  /* 0x00007610fff57816 */ /* 0x004fc600000000f5 */
[----:B------:R2:W3:Y:S01]  /*12da0*/  @P1 LDG.E.U16 R135, desc[UR10][R24.64] ;  /* 0x0000000a18871981 */ /* 0x0004e2000c1e1500 */
[----:B0-----:R-:W-:-:S03]  /*12db0*/  IMAD.WIDE R14, R10, 0x2, R206 ;  /* 0x000000020a0e7825 */ /* 0x001fc600078e02ce */
[----:B------:R0:W-:Y:S01]  /*12dc0*/  STS.U16 [R3+UR9+0x10180], R120 ;  /* 0x0101807803007988 */ /* 0x0001e20008000409 */
[----:B-1----:R-:W-:-:S03]  /*12dd0*/  IMAD R38, R7, 0x6f, RZ ;  /* 0x0000006f07267824 */ /* 0x002fc600078e02ff */
[----:B------:R1:W3:Y:S01]  /*12de0*/  @P1 LDG.E.U16 R245, desc[UR10][R18.64] ;  /* 0x0000000a12f51981 */ /* 0x0002e2000c1e1500 */
[----:B--2---:R-:W-:-:S03]  /*12df0*/  IMAD.WIDE R24, R30, 0x2, R200 ;  /* 0x000000021e187825 */ /* 0x004fc600078e02c8 */
[----:B------:R-:W-:Y:S01]  /*12e00*/  STL.64 [R1+0x1650], R20 ;  /* 0x0016501401007387 */ /* 0x000fe20000100a00 */
[----:B0-----:R-:W-:-:S03]  /*12e10*/  PRMT R120, RZ, 0x7610, R120 ;  /* 0x00007610ff787816 */ /* 0x001fc60000000078 */
[----:B------:R-:W-:Y:S01]  /*12e20*/  STL.64 [R1+0x1648], R12 ;  /* 0x0016480c01007387 */ /* 0x000fe20000100a00 */
[----:B-1----:R-:W-:-:S03]  /*12e30*/  IMAD.WIDE R18, R22, 0x2, R206 ;  /* 0x0000000216127825 */ /* 0x002fc600078e02ce */
[----:B------:R0:W-:Y:S01]  /*12e40*/  STS.U16 [R3+UR9+0x8180], R119 ;  /* 0x0081807703007988 */ /* 0x0001e20008000409 */
[----:B------:R-:W-:-:S03]  /*12e50*/  IMAD.WIDE R6, R6, 0x2, R204 ;  /* 0x0000000206067825 */ /* 0x000fc600078e02cc */
[----:B------:R-:W-:Y:S01]  /*12e60*/  STL.64 [R1+0x12d8], R4 ;  /* 0x0012d80401007387 */ /* 0x000fe20000100a00 */
[----:B------:R-:W-:-:S03]  /*12e70*/  PRMT R154, RZ, 0x7610, R154 ;  /* 0x00007610ff9a7816 */ /* 0x000fc6000000009a */
[----:B------:R1:W-:Y:S01]  /*12e80*/  STS.U16 [R3+UR9+0x180], R118 ;  /* 0x0001807603007988 */ /* 0x0003e20008000409 */
[----:B0-----:R-:W-:-:S03]  /*12e90*/  PRMT R119, RZ, 0x7610, R119 ;  /* 0x00007610ff777816 */ /* 0x001fc60000000077 */
[----:B------:R0:W2:Y:S04]  /*12ea0*/  @P1 LDG.E.U16 R134, desc[UR10][R26.64] ;  /* 0x0000000a1a861981 */ /* 0x0000a8000c1e1500 */
[----:B------:R-:W-:Y:S01]  /*12eb0*/  STL.64 [R1+0x12b8], R16 ;  /* 0x0012b81001007387 */ /* 0x000fe20000100a00 */
[----:B-1----:R-:W-:-:S03]  /*12ec0*/  PRMT R118, RZ, 0x7610, R118 ;  /* 0x00007610ff767816 */ /* 0x002fc60000000076 */
[----:B------:R1:W-:Y:S01]  /*12ed0*/  STS.U16 [R3+UR9+0x18180], R121 ;  /* 0x0181807903007988 */ /* 0x0003e20008000409 */
[----:B0-----:R-:W-:-:S03]  /*12ee0*/  IMAD.WIDE R26, R30, 0x2, R206 ;  /* 0x000000021e1a7825 */ /* 0x001fc600078e02ce */
[----:B------:R0:W2:Y:S01]  /*12ef0*/  @P1 LDG.E.U16 R156, desc[UR10][R32.64] ;  /* 0x0000000a209c1981 */ /* 0x0000a2000c1e1500 */
[----:B------:R-:W-:-:S03]  /*12f00*/  PRMT R174, RZ, 0x7610, R174 ;  /* 0x00007610ffae7816 */ /* 0x000fc600000000ae */
[----:B------:R-:W-:Y:S01]  /*12f10*/  STL.64 [R1+0x12b0], R18 ;  /* 0x0012b01201007387 */ /* 0x000fe20000100a00 */
[----:B-1----:R-:W-:-:S03]  /*12f20*/  PRMT R121, RZ, 0x7610, R121 ;  /* 0x00007610ff797816 */ /* 0x002fc60000000079 */
[----:B------:R1:W2:Y:S01]  /*12f30*/  @P1 LDG.E.U16 R157, desc[UR10][R34.64] ;  /* 0x0000000a229d1981 */ /* 0x0002a2000c1e1500 */
[----:B0-----:R-:W-:-:S03]  /*12f40*/  IMAD.WIDE R32, R38, 0x2, R200 ;  /* 0x0000000226207825 */ /* 0x001fc600078e02c8 */
[----:B------:R-:W-:Y:S01]  /*12f50*/  STL.64 [R1+0x12d0], R14 ;  /* 0x0012d00e01007387 */ /* 0x000fe20000100a00 */
[----:B------:R-:W-:-:S03]  /*12f60*/  PRMT R194, RZ, 0x7610, R194 ;  /* 0x00007610ffc27816 */ /* 0x000fc600000000c2 */
[----:B------:R0:W2:Y:S01]  /*12f70*/  @P1 LDG.E.U16 R176, desc[UR10][R40.64] ;  /* 0x0000000a28b01981 */ /* 0x0000a2000c1e1500 */
[----:B-1----:R-:W-:-:S03]  /*12f80*/  IMAD.WIDE R34, R38, 0x2, R206 ;  /* 0x0000000226227825 */ /* 0x002fc600078e02ce */
[----:B------:R-:W-:Y:S01]  /*12f90*/  STL.64 [R1+0x12a8], R24 ;  /* 0x0012a81801007387 */ /* 0x000fe20000100a00 */
[----:B------:R-:W-:-:S03]  /*12fa0*/  PRMT R195, RZ, 0x7610, R195 ;  /* 0x00007610ffc37816 */ /* 0x000fc600000000c3 */
[----:B------:R1:W2:Y:S01]  /*12fb0*/  @P1 LDG.E.U16 R177, desc[UR10][R42.64] ;  /* 0x0000000a2ab11981 */ /* 0x0002a2000c1e1500 */
[----:B0-----:R-:W-:-:S03]  /*12fc0*/  IMAD.WIDE R40, R11, 0x2, R200 ;  /* 0x000000020b287825 */ /* 0x001fc600078e02c8 */
[----:B------:R0:W-:Y:S04]  /*12fd0*/  STL.64 [R1+0x1640], R8 ;  /* 0x0016400801007387 */ /* 0x0001e80000100a00 */
[----:B------:R0:W-:Y:S01]  /*12fe0*/  STL.64 [R1+0x1638], R6 ;  /* 0x0016380601007387 */ /* 0x0001e20000100a00 */
[----:B-1----:R-:W-:-:S03]  /*12ff0*/  IMAD.WIDE R42, R11, 0x2, R206 ;  /* 0x000000020b2a7825 */ /* 0x002fc600078e02ce */
[----:B------:R0:W2:Y:S04]  /*13000*/  @P1 LDG.E.U16 R120, desc[UR10][R8.64] ;  /* 0x0000000a08781981 */ /* 0x0000a8000c1e1500 */
[----:B------:R1:W2:Y:S04]  /*13010*/  @P1 LDG.E.U16 R119, desc[UR10][R12.64] ;  /* 0x0000000a0c771981 */ /* 0x0002a8000c1e1500 */
[----:B------:R-:W-:Y:S01]  /*13020*/  STL.64 [R1+0x12a0], R26 ;  /* 0x0012a01a01007387 */ /* 0x000fe20000100a00 */
[----:B0-----:R-:W-:-:S03]  /*13030*/  IMAD.WIDE R8, R196, 0x2, R200 ;  /* 0x00000002c4087825 */ /* 0x001fc600078e02c8 */
        /* <DEDUP_REMOVED lines=17> */
[----:B------:R-:W-:Y:S01]  /*13150*/  STL.64 [R1+0x12c8], R12 ;  /* 0x0012c80c01007387 */ /* 0x000fe20000100a00 */
[----:B------:R-:W-:Y:S01]  /*13160*/  PRMT R244, RZ, 0x7610, R244 ;  /* 0x00007610fff47816 */ /* 0x000fe200000000f4 */
[--C-:B------:R-:W-:Y:S02]  /*13170*/  IMAD.WIDE R22, R22, 0x2, R204.reuse ;  /* 0x0000000216167825 */ /* 0x100fe400078e02cc */
[----:B------:R-:W-:Y:S02]  /*13180*/  STL.64 [R1+0x1530], R20 ;  /* 0x0015301401007387 */ /* 0x000fe40000100a00 */
[--C-:B-1----:R-:W-:Y:S02]  /*13190*/  IMAD.WIDE R46, R11, 0x2, R204.reuse ;  /* 0x000000020b2e7825 */ /* 0x102fe400078e02cc */
[----:B------:R-:W-:Y:S02]  /*131a0*/  STL.64 [R1+0x1270], R6 ;  /* 0x0012700601007387 */ /* 0x000fe40000100a00 */
[----:B------:R-:W-:-:S02]  /*131b0*/  IMAD.WIDE R10, R10, 0x2, R204 ;  /* 0x000000020a0a7825 */ /* 0x000fc400078e02cc */
[----:B------:R-:W-:Y:S01]  /*131c0*/  STL.64 [R1+0x14a0], R28 ;  /* 0x0014a01c01007387 */ /* 0x000fe20000100a00 */
[----:B------:R-:W-:Y:S01]  /*131d0*/  PRMT R243, RZ, 0x7610, R243 ;  /* 0x00007610fff37816 */ /* 0x000fe200000000f3 */
[----:B------:R-:W-:Y:S02]  /*131e0*/  IMAD.WIDE R30, R30, 0x2, R204 ;  /* 0x000000021e1e7825 */ /* 0x000fe400078e02cc */
[----:B------:R-:W-:Y:S01]  /*131f0*/  STL.64 [R1+0x1410], R36 ;  /* 0x0014102401007387 */ /* 0x000fe20000100a00 */
[----:B------:R-:W-:Y:S01]  /*13200*/  PRMT R242, RZ, 0x7610, R242 ;  /* 0x00007610fff27816 */ /* 0x000fe200000000f2 */
[----:B------:R-:W-:Y:S02]  /*13210*/  IMAD.WIDE R38, R38, 0x2, R204 ;  /* 0x0000000226267825 */ /* 0x000fe400078e02cc */
[----:B------:R-:W-:Y:S01]  /*13220*/  STL.64 [R1+0x1380], R44 ;  /* 0x0013802c01007387 */ /* 0x000fe20000100a00 */
[----:B------:R-:W-:-:S03]  /*13230*/  PRMT R241, RZ, 0x7610, R241 ;  /* 0x00007610fff17816 */ /* 0x000fc600000000f1 */
[----:B------:R0:W-:Y:S01]  /*13240*/  STL.64 [R1+0x1378], R46 ;  /* 0x0013782e01007387 */ /* 0x0001e20000100a00 */
[----:B------:R-:W-:-:S03]  /*13250*/  PRMT R228, RZ, 0x7610, R228 ;  /* 0x00007610ffe47816 */ /* 0x000fc600000000e4 */
[----:B------:R-:W-:Y:S01]  /*13260*/  STL.64 [R1+0x12c0], R10 ;  /* 0x0012c00a01007387 */ /* 0x000fe20000100a00 */
[----:B------:R-:W-:-:S03]  /*13270*/  PRMT R227, RZ, 0x7610, R227 ;  /* 0x00007610ffe37816 */ /* 0x000fc600000000e3 */
[----:B------:R-:W-:Y:S01]  /*13280*/  STL.64 [R1+0x1528], R22 ;  /* 0x0015281601007387 */ /* 0x000fe20000100a00 */
[----:B------:R-:W-:-:S03]  /*13290*/  PRMT R218, RZ, 0x7610, R218 ;  /* 0x00007610ffda7816 */ /* 0x000fc600000000da */
[----:B------:R-:W-:Y:S01]  /*132a0*/  STL.64 [R1+0x1498], R30 ;  /* 0x0014981e01007387 */ /* 0x000fe20000100a00 */
[----:B------:R-:W-:-:S03]  /*132b0*/  PRMT R217, RZ, 0x7610, R217 ;  /* 0x00007610ffd97816 */ /* 0x000fc600000000d9 */
[----:B------:R1:W-:Y:S01]  /*132c0*/  STL.64 [R1+0x1408], R38 ;  /* 0x0014082601007387 */ /* 0x0003e20000100a00 */
[----:B------:R-:W-:-:S03]  /*132d0*/  PRMT R181, RZ, 0x7610, R181 ;  /* 0x00007610ffb57816 */ /* 0x000fc600000000b5 */
[----:B------:R-:W2:Y:S01]  /*132e0*/  @P1 LDG.E.U16 R244, desc[UR10][R46.64] ;  /* 0x0000000a2ef41981 */ /* 0x000ea2000c1e1500 */
[----:B------:R-:W-:-:S03]  /*132f0*/  PRMT R180, RZ, 0x7610, R180 ;  /* 0x00007610ffb47816 */ /* 0x000fc600000000b4 */
[----:B------:R-:W2:Y:S04]  /*13300*/  @P1 LDG.E.U16 R243, desc[UR10][R44.64] ;  /* 0x0000000a2cf31981 */ /* 0x000ea8000c1e1500 */
[----:B------:R-:W2:Y:S04]  /*13310*/  @P1 LDG.E.U16 R242, desc[UR10][R42.64] ;  /* 0x0000000a2af21981 */ /* 0x000ea8000c1e1500 */
[----:B0-----:R-:W2:Y:S04]  /*13320*/  LDL.LU.64 R46, [R1+0x22a0] ;  /* 0x0022a000012e7983 */ /* 0x001ea80000300a00 */
[----:B------:R-:W2:Y:S04]  /*13330*/  LDL.LU.64 R44, [R1+0x2298] ;  /* 0x00229800012c7983 */ /* 0x000ea80000300a00 */
[----:B------:R-:W2:Y:S04]  /*13340*/  LDL.LU.64 R42, [R1+0x2290] ;  /* 0x00229000012a7983 */ /* 0x000ea80000300a00 */
[----:B------:R-:W2:Y:S04]  /*13350*/  @P1 LDG.E.U16 R241, desc[UR10][R40.64] ;  /* 0x0000000a28f11981 */ /* 0x000ea8000c1e1500 */
[----:B------:R-:W2:Y:S04]  /*13360*/  @P1 LDG.E.U16 R228, desc[UR10][R38.64] ;  /* 0x0000000a26e41981 */ /* 0x000ea8000c1e1500 */
[----:B------:R-:W2:Y:S04]  /*13370*/  @P1 LDG.E.U16 R227, desc[UR10][R36.64] ;  /* 0x0000000a24e31981 */ /* 0x000ea8000c1e1500 */
[----:B------:R-:W2:Y:S04]  /*13380*/  LDL.LU.64 R40, [R1+0x2288] ;  /* 0x0022880001287983 */ /* 0x000ea80000300a00 */
[----:B-1----:R-:W2:Y:S04]  /*13390*/  LDL.LU.64 R38, [R1+0x2280] ;  /* 0x0022800001267983 */ /* 0x002ea80000300a00 */
[----:B------:R-:W2:Y:S04]  /*133a0*/  LDL.LU.64 R36, [R1+0x2278] ;  /* 0x0022780001247983 */ /* 0x000ea80000300a00 */
[----:B------:R-:W2:Y:S04]  /*133b0*/  @P1 LDG.E.U16 R218, desc[UR10][R34.64] ;  /* 0x0000000a22da1981 */ /* 0x000ea8000c1e1500 */
[----:B------:R-:W2:Y:S04]  /*133c0*/  @P1 LDG.E.U16 R217, desc[UR10][R32.64] ;  /* 0x0000000a20d91981 */ /* 0x000ea8000c1e1500 */
[----:B------:R-:W2:Y:S04]  /*133d0*/  @P1 LDG.E.U16 R181, desc[UR10][R30.64] ;  /* 0x0000000a1eb51981 */ /* 0x000ea8000c1e1500 */
[----:B------:R-:W2:Y:S04]  /*133e0*/  LDL.LU.64 R34, [R1+0x2270] ;  /* 0x0022700001227983 */ /* 0x000ea80000300a00 */
[----:B------:R-:W2:Y:S04]  /*133f0*/  LDL.LU.64 R32, [R1+0x2268] ;  /* 0x0022680001207983 */ /* 0x000ea80000300a00 */
[----:B------:R-:W2:Y:S04]  /*13400*/  LDL.LU.64 R30, [R1+0x2260] ;  /* 0x00226000011e7983 */ /* 0x000ea80000300a00 */
[----:B------:R-:W4:Y:S04]  /*13410*/  @P1 LDG.E.U16 R180, desc[UR10][R28.64] ;  /* 0x0000000a1cb41981 */ /* 0x000f28000c1e1500 */
[----:B------:R-:W4:Y:S01]  /*13420*/  LDL.LU.64 R28, [R1+0x2258] ;  /* 0x00225800011c7983 */ /* 0x000f220000300a00 */
[----:B------:R-:W-:-:S02]  /*13430*/  PRMT R179, RZ, 0x7610, R179 ;  /* 0x00007610ffb37816 */ /* 0x000fc400000000b3 */
[----:B------:R-:W-:Y:S02]  /*13440*/  PRMT R178, RZ, 0x7610, R178 ;  /* 0x00007610ffb27816 */ /* 0x000fe400000000b2 */
[----:B------:R-:W-:Y:S02]  /*13450*/  PRMT R161, RZ, 0x7610, R161 ;  /* 0x00007610ffa17816 */ /* 0x000fe400000000a1 */
[----:B------:R-:W-:Y:S01]  /*13460*/  PRMT R138, RZ, 0x7610, R138 ;  /* 0x00007610ff8a7816 */ /* 0x000fe2000000008a */
[----:B------:R-:W4:Y:S01]  /*13470*/  @P1 LDG.E.U16 R179, desc[UR10][R26.64] ;  /* 0x0000000a1ab31981 */ /* 0x000f22000c1e1500 */
[----:B------:R-:W-:Y:S02]  /*13480*/  PRMT R160, RZ, 0x7610, R160 ;  /* 0x00007610ffa07816 */ /* 0x000fe400000000a0 */
[----:B------:R-:W-:Y:S01]  /*13490*/  PRMT R159, RZ, 0x7610, R159 ;  /* 0x00007610ff9f7816 */ /* 0x000fe2000000009f */
[----:B------:R-:W4:Y:S01]  /*134a0*/  @P1 LDG.E.U16 R178, desc[UR10][R24.64] ;  /* 0x0000000a18b21981 */ /* 0x000f22000c1e1500 */
[----:B------:R-:W-:-:S02]  /*134b0*/  PRMT R158, RZ, 0x7610, R158 ;  /* 0x00007610ff9e7816 */ /* 0x000fc4000000009e */
[----:B------:R-:W-:Y:S01]  /*134c0*/  PRMT R139, RZ, 0x7610, R139 ;  /* 0x00007610ff8b7816 */ /* 0x000fe2000000008b */
[----:B------:R-:W4:Y:S01]  /*134d0*/  @P1 LDG.E.U16 R161, desc[UR10][R22.64] ;  /* 0x0000000a16a11981 */ /* 0x000f22000c1e1500 */
[----:B------:R-:W-:-:S03]  /*134e0*/  PRMT R140, RZ, 0x7610, R140 ;  /* 0x00007610ff8c7816 */ /* 0x000fc6000000008c */
[----:B------:R-:W4:Y:S01]  /*134f0*/  LDL.LU.64 R26, [R1+0x2250] ;  /* 0x00225000011a7983 */ /* 0x000f220000300a00 */
[----:B------:R-:W-:-:S03]  /*13500*/  PRMT R141, RZ, 0x7610, R141 ;  /* 0x00007610ff8d7816 */ /* 0x000fc6000000008d */
[----:B------:R-:W4:Y:S01]  /*13510*/  LDL.LU.64 R24, [R1+0x2248] ;  /* 0x0022480001187983 */ /* 0x000f220000300a00 */
[----:B------:R-:W-:-:S03]  /*13520*/  PRMT R249, RZ, 0x7610, R249 ;  /* 0x00007610fff97816 */ /* 0x000fc600000000f9 */
[----:B------:R-:W4:Y:S01]  /*13530*/  LDL.LU.64 R22, [R1+0x2240] ;  /* 0x0022400001167983 */ /* 0x000f220000300a00 */
[----:B------:R-:W-:-:S03]  /*13540*/  PRMT R250, RZ, 0x7610, R250 ;  /* 0x00007610fffa7816 */ /* 0x000fc600000000fa */
[----:B------:R-:W4:Y:S04]  /*13550*/  @P1 LDG.E.U16 R160, desc[UR10][R20.64] ;  /* 0x0000000a14a01981 */ /* 0x000f28000c1e1500 */
[----:B------:R0:W4:Y:S01]  /*13560*/  @P1 LDG.E.U16 R138, desc[UR10][R4.64] ;  /* 0x0000000a048a1981 */ /* 0x000122000c1e1500 */
[----:B------:R-:W-:-:S03]  /*13570*/  PRMT R251, RZ, 0x7610, R251 ;  /* 0x00007610fffb7816 */ /* 0x000fc600000000fb */
[----:B------:R-:W4:Y:S04]  /*13580*/  @P1 LDG.E.U16 R159, desc[UR10][R18.64] ;  /* 0x0000000a129f1981 */ /* 0x000f28000c1e1500 */
[----:B------:R-:W4:Y:S01]  /*13590*/  LDL.LU.64 R20, [R1+0x2238] ;  /* 0x0022380001147983 */ /* 0x000f220000300a00 */
[----:B0-----:R-:W-:-:S03]  /*135a0*/  IMAD.WIDE R4, R196, 0x2, R202 ;  /* 0x00000002c4047825 */ /* 0x001fc600078e02ca */
[----:B------:R-:W4:Y:S01]  /*135b0*/  @P1 LDG.E.U16 R158, desc[UR10][R16.64] ;  /* 0x0000000a109e1981 */ /* 0x000f22000c1e1500 */
[----:B------:R-:W-:-:S03]  /*135c0*/  IMAD.WIDE R196, R196, 0x2, R204 ;  /* 0x00000002c4c47825 */ /* 0x000fc600078e02cc */
[----:B------:R-:W4:Y:S01]  /*135d0*/  LDL.LU.64 R18, [R1+0x2230] ;  /* 0x0022300001127983 */ /* 0x000f220000300a00 */
[----:B------:R-:W-:-:S03]  /*135e0*/  PRMT R252, RZ, 0x7610, R252 ;  /* 0x00007610fffc7816 */ /* 0x000fc600000000fc */
[----:B------:R-:W4:Y:S04]  /*135f0*/  @P1 LDG.E.U16 R139, desc[UR10][R14.64] ;  /* 0x0000000a0e8b1981 */ /* 0x000f28000c1e1500 */
[----:B------:R-:W4:Y:S04]  /*13600*/  LDL.LU.64 R16, [R1+0x2228] ;  /* 0x0022280001107983 */ /* 0x000f280000300a00 */
[----:B------:R0:W4:Y:S04]  /*13610*/  @P1 LDG.E.U16 R140, desc[UR10][R12.64] ;  /* 0x0000000a0c8c1981 */ /* 0x000128000c1e1500 */
[----:B------:R-:W4:Y:S04]  /*13620*/  LDL.LU.64 R14, [R1+0x2220] ;  /* 0x00222000010e7983 */ /* 0x000f280000300a00 */
[----:B------:R-:W4:Y:S04]  /*13630*/  @P1 LDG.E.U16 R141, desc[UR10][R10.64] ;  /* 0x0000000a0a8d1981 */ /* 0x000f28000c1e1500 */
[----:B------:R-:W4:Y:S04]  /*13640*/  LDL.LU.64 R12, [R1+0x2218] ;  /* 0x00221800010c7983 */ /* 0x000f280000300a00 */
[----:B------:R1:W-:Y:S04]  /*13650*/  STL.64 [R1+0x1268], R4 ;  /* 0x0012680401007387 */ /* 0x0003e80000100a00 */
[----:B------:R-:W4:Y:S04]  /*13660*/  LDL.LU.64 R10, [R1+0x2210] ;  /* 0x00221000010a7983 */ /* 0x000f280000300a00 */
[----:B------:R0:W-:Y:S04]  /*13670*/  STL.64 [R1+0x1260], R196 ;  /* 0x001260c401007387 */ /* 0x0001e80000100a00 */
[----:B------:R-:W4:Y:S04]  /*13680*/  @P1 LDG.E.U16 R249, desc[UR10][R8.64] ;  /* 0x0000000a08f91981 */ /* 0x000f28000c1e1500 */
[----:B------:R-:W4:Y:S04]  /*13690*/  @P1 LDG.E.U16 R250, desc[UR10][R6.64] ;  /* 0x0000000a06fa1981 */ /* 0x000f28000c1e1500 */
[----:B------:R-:W4:Y:S04]  /*136a0*/  @P1 LDG.E.U16 R251, desc[UR10][R4.64] ;  /* 0x0000000a04fb1981 */ /* 0x000f28000c1e1500 */
[----:B------:R-:W4:Y:S04]  /*136b0*/  LDL.LU.64 R8, [R1+0x2208] ;  /* 0x0022080001087983 */ /* 0x000f280000300a00 */
[----:B------:R-:W4:Y:S04]  /*136c0*/  LDL.LU.64 R6, [R1+0x2200] ;  /* 0x0022000001067983 */ /* 0x000f280000300a00 */
[----:B-1----:R-:W4:Y:S04]  /*136d0*/  LDL.LU.64 R4, [R1+0x21f8] ;  /* 0x0021f80001047983 */ /* 0x002f280000300a00 */
[----:B------:R-:W4:Y:S04]  /*136e0*/  @P1 LDG.E.U16 R252, desc[UR10][R196.64] ;  /* 0x0000000ac4fc1981 */ /* 0x000f28000c1e1500 */
[----:B------:R1:W-:Y:S04]  /*136f0*/  STS.U16 [R3+UR9+0x12180], R88 ;  /* 0x0121805803007988 */ /* 0x0003e80008000409 */
[----:B------:R3:W-:Y:S04]  /*13700*/  STS.U16 [R3+UR9+0x1a180], R89 ;  /* 0x01a1805903007988 */ /* 0x0007e80008000409 */
[----:B0-----:R-:W4:Y:S04]  /*13710*/  LDL.LU.64 R196, [R1+0x21f0] ;  /* 0x0021f00001c47983 */ /* 0x001f280000300a00 */
[----:B-1----:R-:W4:Y:S04]  /*13720*/  LDL.LU R88, [R1+0xd0] ;  /* 0x0000d00001587983 */ /* 0x002f280000300800 */
[----:B---3--:R-:W3:Y:S04]  /*13730*/  LDL.LU R89, [R1+0xd4] ;  /* 0x0000d40001597983 */ /* 0x008ee80000300800 */
        /* <DEDUP_REMOVED lines=14> */
[----:B0-----:R-:W3:Y:S04]  /*13820*/  LDL.LU R50, [R1+0x50] ;  /* 0x0000500001327983 */ /* 0x001ee80000300800 */
[----:B-1----:R-:W3:Y:S04]  /*13830*/  LDL.LU R51, [R1+0x54] ;  /* 0x0000540001337983 */ /* 0x002ee80000300800 */
[----:B--2---:R-:W-:Y:S04]  /*13840*/  STS.U16 [R3+UR9+0x11580], R30 ;  /* 0x0115801e03007988 */ /* 0x004fe80008000409 */
[----:B----4-:R0:W-:Y:S04]  /*13850*/  STS.U16 [R3+UR9+0x9580], R29 ;  /* 0x0095801d03007988 */ /* 0x0101e80008000409 */
[----:B0-----:R-:W2:Y:S04]  /*13860*/  LDL.LU R29, [R1+0x58] ;  /* 0x00005800011d7983 */ /* 0x001ea80000300800 */
[----:B------:R-:W4:Y:S04]  /*13870*/  LDL.LU R30, [R1+0x5c] ;  /* 0x00005c00011e7983 */ /* 0x000f280000300800 */
[----:B------:R0:W-:Y:S04]  /*13880*/  STS.U16 [R3+UR9+0x19580], R31 ;  /* 0x0195801f03007988 */ /* 0x0001e80008000409 */
[----:B------:R1:W-:Y:S04]  /*13890*/  STS.U16 [R3+UR9+0x2980], R122 ;  /* 0x0029807a03007988 */ /* 0x0003e80008000409 */
[----:B------:R1:W-:Y:S04]  /*138a0*/  STS.U16 [R3+UR9+0x1580], R28 ;  /* 0x0015801c03007988 */ /* 0x0003e80008000409 */
[----:B0-----:R-:W4:Y:S04]  /*138b0*/  LDL.LU R31, [R1+0x10] ;  /* 0x00001000011f7983 */ /* 0x001f280000300800 */
[----:B-1----:R-:W4:Y:S01]  /*138c0*/  LDL.LU R122, [R1+0x14] ;  /* 0x00001400017a7983 */ /* 0x002f220000300800 */
[----:B------:R-:W-:-:S03]  /*138d0*/  LOP3.LUT R28, R0, 0x40, RZ, 0x3c, !PT ;  /* 0x00000040001c7812 */ /* 0x000fc600078e3cff */
[----:B------:R0:W-:Y:S04]  /*138e0*/  STS.U16 [R3+UR9+0xa980], R123 ;  /* 0x00a9807b03007988 */ /* 0x0001e80008000409 */
[----:B------:R1:W-:Y:S04]  /*138f0*/  STS.U16 [R3+UR9+0x12980], R124 ;  /* 0x0129807c03007988 */ /* 0x0003e80008000409 */
[----:B0-----:R-:W4:Y:S04]  /*13900*/  LDL.LU R123, [R1+0x18] ;  /* 0x00001800017b7983 */ /* 0x001f280000300800 */
[----:B-1----:R-:W4:Y:S04]  /*13910*/  LDL.LU R124, [R1+0x1c] ;  /* 0x00001c00017c7983 */ /* 0x002f280000300800 */
        /* <DEDUP_REMOVED lines=21> */
[----:B---3--:R-:W-:Y:S04]  /*13a70*/  STS.U16 [R28+UR9+0x10200], R89 ;  /* 0x010200591c007988 */ /* 0x008fe80008000409 */
        /* <DEDUP_REMOVED lines=10> */
[----:B----4-:R0:W-:Y:S04]  /*13b20*/  STS.U16 [R28+UR9+0xa00], R30 ;  /* 0x000a001e1c007988 */ /* 0x0101e80008000409 */
[----:B0-----:R-:W2:Y:S04]  /*13b30*/  LDL.LU R30, [R1+0x4c] ;  /* 0x00004c00011e7983 */ /* 0x001ea80000300800 */
[----:B------:R-:W3:Y:S04]  /*13b40*/  LDL.LU R29, [R1+0x48] ;  /* 0x00004800011d7983 */ /* 0x000ee80000300800 */
        /* <DEDUP_REMOVED lines=9> */
[----:B------:R-:W4:Y:S01]  /*13be0*/  LDL.LU R88, [R1+0xc0] ;  /* 0x0000c00001587983 */ /* 0x000f220000300800 */
[----:B------:R-:W-:-:S03]  /*13bf0*/  LOP3.LUT R3, R0, 0x50, RZ, 0x3c, !PT ;  /* 0x0000005000037812 */ /* 0x000fc600078e3cff */
        /* <DEDUP_REMOVED lines=55> */
[----:B0-----:R-:W4:Y:S04]  /*13f70*/  LDL.LU R198, [R1+0x21ec] ;  /* 0x0021ec0001c67983 */ /* 0x001f280000300800 */
[----:B-1----:R-:W4:Y:S04]  /*13f80*/  LDL.LU R2, [R1+0x21e8] ;  /* 0x0021e80001027983 */ /* 0x002f280000300800 */
[----:B------:R-:W4:Y:S04]  /*13f90*/  LDL.LU R197, [R1+0x21e4] ;  /* 0x0021e40001c57983 */ /* 0x000f280000300800 */
[----:B------:R0:W-:Y:S04]  /*13fa0*/  STS.U16 [R3+UR9+0x18e80], R196 ;  /* 0x018e80c403007988 */ /* 0x0001e80008000409 */
[----:B0-----:R-:W4:Y:S04]  /*13fb0*/  LDL.LU R196, [R1+0x21e0] ;  /* 0x0021e00001c47983 */ /* 0x001f280000300800 */
[----:B--2---:R0:W-:Y:S04]  /*13fc0*/  STS.U16 [R3+UR9+0xa80], R30 ;  /* 0x000a801e03007988 */ /* 0x0041e80008000409 */
[----:B---3--:R1:W-:Y:S04]  /*13fd0*/  STS.U16 [R3+UR9+0x8a80], R29 ;  /* 0x008a801d03007988 */ /* 0x0083e80008000409 */
[----:B----4-:R2:W-:Y:S04]  /*13fe0*/  STS.U16 [R3+UR9+0x10a80], R51 ;  /* 0x010a803303007988 */ /* 0x0105e80008000409 */
[----:B0-----:R-:W3:Y:S04]  /*13ff0*/  LDL.LU R30, [R1+0x3c] ;  /* 0x00003c00011e7983 */ /* 0x001ee80000300800 */
[----:B-1----:R-:W4:Y:S04]  /*14000*/  LDL.LU R29, [R1+0x38] ;  /* 0x00003800011d7983 */ /* 0x002f280000300800 */
[----:B------:R0:W-:Y:S04]  /*14010*/  STS.U16 [R3+UR9+0x18a80], R50 ;  /* 0x018a803203007988 */ /* 0x0001e80008000409 */
[----:B--2---:R-:W2:Y:S04]  /*14020*/  LDL.LU R51, [R1+0x34] ;  /* 0x0000340001337983 */ /* 0x004ea80000300800 */
[----:B------:R1:W-:Y:S04]  /*14030*/  STS.U16 [R3+UR9+0x680], R49 ;  /* 0x0006803103007988 */ /* 0x0003e80008000409 */
[----:B0-----:R-:W2:Y:S04]  /*14040*/  LDL.LU R50, [R1+0x30] ;  /* 0x0000300001327983 */ /* 0x001ea80000300800 */
[----:B------:R0:W-:Y:S04]  /*14050*/  STS.U16 [R3+UR9+0x8680], R48 ;  /* 0x0086803003007988 */ /* 0x0001e80008000409 */
[----:B-1----:R-:W2:Y:S04]  /*14060*/  LDL.LU R49, [R1+0x7c] ;  /* 0x00007c0001317983 */ /* 0x002ea80000300800 */
        /* <DEDUP_REMOVED lines=12> */
[----:B0-----:R-:W2:Y:S01]  /*14130*/  LDL.LU R88, [R1+0xb0] ;  /* 0x0000b00001587983 */ /* 0x001ea20000300800 */
        /* <DEDUP_REMOVED lines=58> */
[----:B----4-:R-:W-:Y:S04]  /*144e0*/  STS.U16 [R12+UR9+0x8b00], R29 ;  /* 0x008b001d0c007988 */ /* 0x010fe80008000409 */
[----:B--2---:R-:W-:Y:S04]  /*144f0*/  STS.U16 [R12+UR9+0x10b00], R51 ;  /* 0x010b00330c007988 */ /* 0x004fe80008000409 */
[----:B------:R-:W-:Y:S04]  /*14500*/  STS.U16 [R12+UR9+0x18b00], R50 ;  /* 0x018b00320c007988 */ /* 0x000fe80008000409 */
[----:B------:R-:W-:Y:S04]  /*14510*/  STS.U16 [R12+UR9+0x700], R49 ;  /* 0x000700310c007988 */ /* 0x000fe80008000409 */
[----:B------:R-:W-:Y:S04]  /*14520*/  STS.U16 [R12+UR9+0x8700], R48 ;  /* 0x008700300c007988 */ /* 0x000fe80008000409 */
[----:B------:R-:W-:Y:S04]  /*14530*/  STS.U16 [R12+UR9+0x10700], R71 ;  /* 0x010700470c007988 */ /* 0x000fe80008000409 */
[----:B------:R-:W-:Y:S04]  /*14540*/  STS.U16 [R12+UR9+0x18700], R70 ;  /* 0x018700460c007988 */ /* 0x000fe80008000409 */
[----:B------:R0:W-:Y:S04]  /*14550*/  STS.U16 [R12+UR9+0x300], R69 ;  /* 0x000300450c007988 */ /* 0x0001e80008000409 */
[----:B------:R1:W-:Y:S04]  /*14560*/  STS.U16 [R12+UR9+0x8300], R68 ;  /* 0x008300440c007988 */ /* 0x0003e80008000409 */
[----:B0-----:R-:W2:Y:S04]  /*14570*/  LDL.LU R69, [R1+0x6c] ;  /* 0x00006c0001457983 */ /* 0x001ea80000300800 */
[----:B------:R0:W-:Y:S04]  /*14580*/  STS.U16 [R12+UR9+0x10300], R89 ;  /* 0x010300590c007988 */ /* 0x0001e80008000409 */
[----:B-1----:R-:W3:Y:S04]  /*14590*/  LDL.LU R68, [R1+0x68] ;  /* 0x0000680001447983 */ /* 0x002ee80000300800 */
[----:B------:R1:W-:Y:S04]  /*145a0*/  STS.U16 [R12+UR9+0x18300], R88 ;  /* 0x018300580c007988 */ /* 0x0003e80008000409 */
[----:B0-----:R-:W4:Y:S04]  /*145b0*/  LDL.LU R89, [R1+0x64] ;  /* 0x0000640001597983 */ /* 0x001f280000300800 */
[----:B-1----:R-:W2:Y:S01]  /*145c0*/  LDL.LU R88, [R1+0x60] ;  /* 0x0000600001587983 */ /* 0x002ea20000300800 */
        /* <DEDUP_REMOVED lines=48> */
[----:B0-----:R-:W3:Y:S04]  /*148d0*/  LDL.LU R196, [R1+0x21dc] ;  /* 0x0021dc0001c47983 */ /* 0x001ee80000300800 */
[----:B-1----:R-:W4:Y:S04]  /*148e0*/  LDL.LU R197, [R1+0x21d8] ;  /* 0x0021d80001c57983 */ /* 0x002f280000300800 */
[----:B------:R-:W4:Y:S04]  /*148f0*/  LDL.LU R2, [R1+0x21d4] ;  /* 0x0021d40001027983 */ /* 0x000f280000300800 */
[----:B------:R0:W-:Y:S04]  /*14900*/  STS.U16 [R0+UR9+0x18b80], R198 ;  /* 0x018b80c600007988 */ /* 0x0001e80008000409 */
[----:B0-----:R-:W4:Y:S04]  /*14910*/  LDL.LU R198, [R1+0x21d0] ;  /* 0x0021d00001c67983 */ /* 0x001f280000300800 */
[----:B--2---:R0:W-:Y:S02]  /*14920*/  STS.U16 [R0+UR9+0x18780], R88 ;  /* 0x0187805800007988 */ /* 0x0041e40008000409 */
[----:B0-----:R-:W0:Y:S02]  /*14930*/  S2R R88, SR_TID.X ;  /* 0x0000000000587919 */ /* 0x001e240000002100 */
[----:B0-----:R-:W-:-:S04]  /*14940*/  SHF.R.U32.HI R88, RZ, 0x5, R88 ;  /* 0x00000005ff587819 */ /* 0x001fc80000011658 */
[----:B------:R-:W-:Y:S01]  /*14950*/  ISETP.EQ.U32.AND P2, PT, R88, RZ, P1 ;  /* 0x000000ff5800720c */ /* 0x000fe20000f42070 */
[----:B---3--:R0:W-:Y:S04]  /*14960*/  STS.U16 [R0+UR9+0x380], R196 ;  /* 0x000380c400007988 */ /* 0x0081e80008000409 */
[----:B----4-:R1:W-:Y:S04]  /*14970*/  STS.U16 [R0+UR9+0x8380], R197 ;  /* 0x008380c500007988 */ /* 0x0103e80008000409 */
[----:B------:R2:W-:Y:S04]  /*14980*/  STS.U16 [R0+UR9+0x10380], R2 ;  /* 0x0103800200007988 */ /* 0x0005e80008000409 */
[----:B0-----:R0:W5:Y:S04]  /*14990*/  LDL.LU R196, [R1+0x21cc] ;  /* 0x0021cc0001c47983 */ /* 0x0011680000300800 */
[----:B-1----:R0:W5:Y:S04]  /*149a0*/  LDL.LU R197, [R1+0x21c8] ;  /* 0x0021c80001c57983 */ /* 0x0021680000300800 */
[----:B--2---:R0:W5:Y:S04]  /*149b0*/  LDL.LU R2, [R1+0x21c4] ;  /* 0x0021c40001027983 */ /* 0x0041680000300800 */
[----:B------:R-:W2:Y:S04]  /*149c0*/  LDL R88, [R1+0x21c0] ;  /* 0x0021c00001587983 */ /* 0x000ea80000100800 */
[----:B------:R1:W-:Y:S02]  /*149d0*/  STS.U16 [R0+UR9+0x18380], R198 ;  /* 0x018380c600007988 */ /* 0x0003e40008000409 */
[----:B-1----:R-:W1:Y:S01]  /*149e0*/  S2R R198, SR_TID.X ;  /* 0x0000000000c67919 */ /* 0x002e620000002100 */
[----:B------:R-:W-:-:S04]  /*149f0*/  @!UP0 UIADD3 UR12, UPT, UPT, -UR12, 0x100000, URZ ;  /* 0x001000000c0c8890 */ /* 0x000fc8000fffe1ff */
[----:B------:R-:W-:Y:S02]  /*14a00*/  @!UP0 USHF.L.U32 UR13, UR12, 0xb, URZ ;  /* 0x0000000b0c0d8899 */ /* 0x000fe400080006ff */
[----:B------:R-:W-:Y:S01]  /*14a10*/  @!UP0 USHF.L.U32 UR12, UR12, 0x1, URZ ;  /* 0x000000010c0c8899 */ /* 0x000fe200080006ff */
[----:B------:R-:W-:Y:S01]  /*14a20*/  VOTEU.ALL UP1, P0 ;  /* 0x0000000000ff7886 */ /* 0x000fe20000020000 */
[----:B------:R0:W-:Y:S01]  /*14a30*/  STS.U16 [R0+UR9+0x1380], R24 ;  /* 0x0013801800007988 */ /* 0x0001e20008000409 */
[----:B------:R-:W-:-:S03]  /*14a40*/  UIADD3 UR5, UPT, UPT, UR8, 0x100, URZ ;  /* 0x0000010008057890 */ /* 0x000fc6000fffe0ff */
[----:B------:R0:W-:Y:S04]  /*14a50*/  STS.U16 [R0+UR9+0x9380], R25 ;  /* 0x0093801900007988 */ /* 0x0001e80008000409 */
[----:B------:R0:W-:Y:S04]  /*14a60*/  STS.U16 [R0+UR9+0x11380], R26 ;  /* 0x0113801a00007988 */ /* 0x0001e80008000409 */
[----:B------:R0:W-:Y:S04]  /*14a70*/  STS.U16 [R0+UR9+0x19380], R27 ;  /* 0x0193801b00007988 */ /* 0x0001e80008000409 */
[----:B------:R0:W-:Y:S04]  /*14a80*/  STS.U16 [R0+UR9+0xf80], R8 ;  /* 0x000f800800007988 */ /* 0x0001e80008000409 */
[----:B------:R0:W-:Y:S04]  /*14a90*/  STS.U16 [R0+UR9+0x8f80], R9 ;  /* 0x008f800900007988 */ /* 0x0001e80008000409 */
[----:B------:R0:W-:Y:S04]  /*14aa0*/  STS.U16 [R0+UR9+0x10f80], R10 ;  /* 0x010f800a00007988 */ /* 0x0001e80008000409 */
[----:B------:R0:W-:Y:S01]  /*14ab0*/  STS.U16 [R0+UR9+0x18f80], R11 ;  /* 0x018f800b00007988 */ /* 0x0001e20008000409 */
[----:B-1----:R-:W-:-:S03]  /*14ac0*/  LOP3.LUT R198, R198, 0x3f, RZ, 0xc0, !PT ;  /* 0x0000003fc6c67812 */ /* 0x002fc600078ec0ff */
[----:B------:R0:W-:Y:S04]  /*14ad0*/  STS.U16 [R0+UR9+0x780], R69 ;  /* 0x0007804500007988 */ /* 0x0001e80008000409 */
        /* <DEDUP_REMOVED lines=45> */
[----:B------:R0:W-:Y:S01]  /*14db0*/  STS.U16 [R0+UR9+0x1bf80], R252 ;  /* 0x01bf80fc00007988 */ /* 0x0001e20008000409 */
[----:B------:R1:W-:Y:S06]  /*14dc0*/  MEMBAR.ALL.CTA ;  /* 0x0000000000007992 */ /* 0x0003ec0000008000 */
[----:B-1----:R-:W-:Y:S04]  /*14dd0*/  FENCE.VIEW.ASYNC.S ;  /* 0x00000000000073c6 */ /* 0x002fe80000000000 */
[----:B------:R-:W1:Y:S02]  /*14de0*/  FENCE.VIEW.ASYNC.S ;  /* 0x00000000000073c6 */ /* 0x000e640000000000 */
[----:B-1----:R0:W1:Y:S01]  /*14df0*/  @!UP1 SYNCS.EXCH.64 URZ, [UR9+0x20000], UR12 ;  /* 0x0200000c09ff95b2 */ /* 0x0020620008000100 */
[----:B------:R-:W-:-:S02]  /*14e00*/  SHF.L.U32 R198, R198, 0x1, RZ ;  /* 0x00000001c6c67819 */ /* 0x000fc400000006ff */
[----:B------:R-:W-:Y:S02]  /*14e10*/  PRMT R79, RZ, 0x7610, R79 ;  /* 0x00007610ff4f7816 */ /* 0x000fe4000000004f */
[----:B--2---:R-:W-:Y:S01]  /*14e20*/  IADD3 R208, PT, PT, R88, 0x20000, RZ ;  /* 0x0002000058d07810 */ /* 0x004fe20007ffe0ff */
[----:B-1----:R-:W-:Y:S06]  /*14e30*/  BAR.SYNC.DEFER_BLOCKING 0x0 ;  /* 0x0000000000007b1d */ /* 0x002fec0000010000 */
[----:B0-----:R-:W-:Y:S05]  /*14e40*/  @!P2 BRA `(.L_x_6) ;  /* 0x0000000800dca947 */ /* 0x001fea0003800000 */
[----:B------:R-:W-:Y:S01]  /*14e50*/  VIADD R0, R88, 0x60000 ;  /* 0x0006000058007836 */ /* 0x000fe20000000000 */
[----:B------:R-:W-:Y:S01]  /*14e60*/  ELECT P3, URZ, PT ;  /* 0x0000000000ff782f */ /* 0x000fe20003860000 */
[----:B------:R-:W-:Y:S01]  /*14e70*/  IMAD.MOV.U32 R209, RZ, RZ, RZ ;  /* 0x000000ffffd17224 */ /* 0x000fe200078e00ff */
[----:B------:R-:W-:Y:S01]  /*14e80*/  UMOV UR50, 0x0 ;  /* 0x0000000000327882 */ /* 0x000fe20000000000 */
[----:B------:R-:W-:Y:S01]  /*14e90*/  UMOV UR51, 0x4208490 ;  /* 0x0420849000337882 */ /* 0x000fe20000000000 */
[----:B------:R-:W-:Y:S01]  /*14ea0*/  SHF.R.U32.HI R0, RZ, 0x4, R0 ;  /* 0x00000004ff007819 */ /* 0x000fe20000011600 */
[----:B------:R-:W-:Y:S01]  /*14eb0*/  UMOV UR70, 0x0 ;  /* 0x0000000000467882 */ /* 0x000fe20000000000 */
[----:B------:R-:W-:Y:S01]  /*14ec0*/  UMOV UR71, 0x4208490 ;  /* 0x0420849000477882 */ /* 0x000fe20000000000 */
[----:B------:R-:W-:Y:S01]  /*14ed0*/  UMOV UR52, 0x0 ;  /* 0x0000000000347882 */ /* 0x000fe20000000000 */
[----:B------:R-:W-:Y:S01]  /*14ee0*/  SGXT.U32 R3, R0, 0xe ;  /* 0x0000000e0003781a */ /* 0x000fe20000000000 */
[----:B------:R-:W-:Y:S01]  /*14ef0*/  UMOV UR53, 0x4208490 ;  /* 0x0420849000357882 */ /* 0x000fe20000000000 */
[----:B------:R-:W-:Y:S01]  /*14f00*/  MOV R0, UR9 ;  /* 0x0000000900007c02 */ /* 0x000fe20008000f00 */
[----:B------:R-:W-:Y:S01]  /*14f10*/  UMOV UR44, 0x0 ;  /* 0x00000000002c7882 */ /* 0x000fe20000000000 */
[----:B------:R-:W-:Y:S01]  /*14f20*/  R2UR UR4, R3 ;  /* 0x00000000030472ca */ /* 0x000fe200000e0000 */
[----:B------:R-:W-:Y:S01]  /*14f30*/  UMOV UR45, 0x4208490 ;  /* 0x04208490002d7882 */ /* 0x000fe20000000000 */
[----:B------:R-:W-:Y:S01]  /*14f40*/  SHF.R.U32.HI R0, RZ, 0x4, R0 ;  /* 0x00000004ff007819 */ /* 0x000fe20000011600 */
[----:B------:R-:W-:Y:S01]  /*14f50*/  UMOV UR64, 0x0 ;  /* 0x0000000000407882 */ /* 0x000fe20000000000 */
[----:B------:R-:W-:Y:S01]  /*14f60*/  @P3 MOV R5, 0x40004040 ;  /* 0x4000404000053802 */ /* 0x000fe20000000f00 */
[----:B------:R-:W-:Y:S01]  /*14f70*/  UMOV UR65, 0x4208490 ;  /* 0x0420849000417882 */ /* 0x000fe20000000000 */
[----:B------:R-:W-:Y:S01]  /*14f80*/  SGXT.U32 R0, R0, 0xe ;  /* 0x0000000e0000781a */ /* 0x000fe20000000000 */
[----:B------:R-:W-:Y:S01]  /*14f90*/  UMOV UR48, 0x0 ;  /* 0x0000000000307882 */ /* 0x000fe20000000000 */
[----:B------:R-:W-:Y:S01]  /*14fa0*/  @P3 MOV R6, R208 ;  /* 0x000000d000063202 */ /* 0x000fe20000000f00 */
[----:B------:R-:W-:Y:S01]  /*14fb0*/  UMOV UR49, 0x4208490 ;  /* 0x0420849000317882 */ /* 0x000fe20000000000 */
[C---:B------:R-:W-:Y:S01]  /*14fc0*/  R2UR UR12, R0.reuse ;  /* 0x00000000000c72ca */ /* 0x040fe200000e0000 */
[----:B------:R-:W-:Y:S01]  /*14fd0*/  UMOV UR58, 0x0 ;  /* 0x00000000003a7882 */ /* 0x000fe20000000000 */
[----:B------:R-:W-:Y:S01]  /*14fe0*/  IADD3 R0, P4, PT, R0, 0x2, RZ ;  /* 0x0000000200007810 */ /* 0x000fe20007f9e0ff */
[----:B------:R-:W-:Y:S01]  /*14ff0*/  UMOV UR59, 0x4208490 ;  /* 0x04208490003b7882 */ /* 0x000fe20000000000 */
[----:B------:R-:W-:Y:S01]  /*15000*/  MOV R4, UR4 ;  /* 0x0000000400047c02 */ /* 0x000fe20008000f00 */
[----:B------:R-:W-:Y:S01]  /*15010*/  UMOV UR68, 0x0 ;  /* 0x0000000000447882 */ /* 0x000fe20000000000 */
[----:B------:R-:W-:Y:S01]  /*15020*/  R2UR UR14, R0 ;  /* 0x00000000000e72ca */ /* 0x000fe200000e0000 */
[----:B------:R-:W-:Y:S01]  /*15030*/  HFMA2 R0, -RZ, RZ, 0, 0 ;  /* 0x00000000ff007431 */ /* 0x000fe200000001ff */
[----:B------:R-:W-:Y:S01]  /*15040*/  @P3 R2UR UR46, R4 ;  /* 0x00000000042e32ca */ /* 0x000fe200000e0000 */
[----:B------:R-:W-:Y:S01]  /*15050*/  UMOV UR69, 0x4208490 ;  /* 0x0420849000457882 */ /* 0x000fe20000000000 */
[C---:B------:R-:W-:Y:S01]  /*15060*/  @P3 R2UR UR47, R5.reuse ;  /* 0x00000000052f32ca */ /* 0x040fe200000e0000 */
[----:B------:R-:W-:Y:S01]  /*15070*/  UMOV UR66, 0x0 ;  /* 0x0000000000427882 */ /* 0x000fe20000000000 */
[----:B------:R-:W-:Y:S01]  /*15080*/  @P3 R2UR UR63, R5 ;  /* 0x00000000053f32ca */ /* 0x000fe200000e0000 */
[----:B------:R-:W-:Y:S01]  /*15090*/  UMOV UR67, 0x4208490 ;  /* 0x0420849000437882 */ /* 0x000fe20000000000 */
[----:B------:R-:W-:Y:S01]  /*150a0*/  MOV R4, UR12 ;  /* 0x0000000c00047c02 */ /* 0x000fe20008000f00 */
[----:B------:R-:W-:Y:S01]  /*150b0*/  UMOV UR60, 0x0 ;  /* 0x00000000003c7882 */ /* 0x000fe20000000000 */
[----:B------:R-:W-:Y:S01]  /*150c0*/  @P3 R2UR UR4, R6 ;  /* 0x00000000060432ca */ /* 0x000fe200000e0000 */
[----:B------:R-:W-:Y:S01]  /*150d0*/  UMOV UR61, 0x4208490 ;  /* 0x04208490003d7882 */ /* 0x000fe20000000000 */
[----:B------:R-:W-:Y:S01]  /*150e0*/  @P3 R2UR UR62, R4 ;  /* 0x00000000043e32ca */ /* 0x000fe200000e0000 */
[----:B------:R-:W-:Y:S01]  /*150f0*/  UMOV UR72, 0x0 ;  /* 0x0000000000487882 */ /* 0x000fe20000000000 */
[----:B------:R-:W-:Y:S01]  /*15100*/  IADD3 R3, P3, PT, R3, 0x80, RZ ;  /* 0x0000008003037810 */ /* 0x000fe20007f7e0ff */
[----:B------:R-:W-:Y:S01]  /*15110*/  UMOV UR73, 0x4208490 ;  /* 0x0420849000497882 */ /* 0x000fe20000000000 */
[----:B------:R-:W-:Y:S01]  /*15120*/  UMOV UR16, 0x0 ;  /* 0x0000000000107882 */ /* 0x000fe20000000000 */
[----:B------:R-:W-:Y:S01]  /*15130*/  UMOV UR17, 0x4208490 ;  /* 0x0420849000117882 */ /* 0x000fe20000000000 */
[----:B------:R-:W-:Y:S01]  /*15140*/  R2UR UR12, R3 ;  /* 0x00000000030c72ca */ /* 0x000fe200000e0000 */
[----:B------:R-:W-:Y:S01]  /*15150*/  UMOV UR18, 0x0 ;  /* 0x0000000000127882 */ /* 0x000fe20000000000 */
[----:B------:R-:W-:Y:S01]  /*15160*/  MOV R3, RZ ;  /* 0x000000ff00037202 */ /* 0x000fe20000000f00 */
[----:B------:R-:W-:Y:S01]  /*15170*/  UMOV UR19, 0x4208490 ;  /* 0x0420849000137882 */ /* 0x000fe20000000000 */
[----:B------:R-:W-:Y:S01]  /*15180*/  IADD3.X R0, PT, PT, R0, 0x40004040, RZ, P3, !PT ;  /* 0x4000404000007810 */ /* 0x000fe20001ffe4ff */
[----:B------:R-:W-:Y:S01]  /*15190*/  UMOV UR20, 0x0 ;  /* 0x0000000000147882 */ /* 0x000fe20000000000 */
[----:B------:R-:W-:Y:S01]  /*151a0*/  IADD3.X R3, PT, PT, R3, 0x40004040, RZ, P4, !PT ;  /* 0x4000404003037810 */ /* 0x000fe200027fe4ff */
[----:B------:R0:W-:Y:S01]  /*151b0*/  UTCHMMA gdesc[UR46], gdesc[UR62], tmem[UR5], tmem[UR50], idesc[UR51], !UPT ;  /* 0x00ff323e2e0075ea */ /* 0x0001e2000f800005 */
[----:B------:R-:W-:Y:S01]  /*151c0*/  R2UR UR13, R0 ;  /* 0x00000000000d72ca */ /* 0x000fe200000e0000 */
[----:B------:R-:W-:Y:S01]  /*151d0*/  UMOV UR21, 0x4208490 ;  /* 0x0420849000157882 */ /* 0x000fe20000000000 */
[----:B------:R-:W-:Y:S01]  /*151e0*/  R2UR UR15, R3 ;  /* 0x00000000030f72ca */ /* 0x000fe200000e0000 */
[----:B------:R-:W-:Y:S01]  /*151f0*/  UMOV UR22, 0x0 ;  /* 0x0000000000167882 */ /* 0x000fe20000000000 */
        /* <DEDUP_REMOVED lines=9> */
[----:B------:R-:W-:-:S02]  /*15290*/  UIADD3.64 UR42, UPT, UPT, UR12, 0x80, URZ ;  /* 0x000000800c2a7897 */ /* 0x000fc4000fffe0ff */
[----:B------:R-:W-:Y:S02]  /*152a0*/  UIADD3.64 UR54, UPT, UPT, UR14, 0x2, URZ ;  /* 0x000000020e367897 */ /* 0x000fe4000fffe0ff */
[----:B------:R1:W-:Y:S01]  /*152b0*/  UTCHMMA gdesc[UR12], gdesc[UR14], tmem[UR5], tmem[UR70], idesc[UR71], UPT ;  /* 0x00ff460e0c0075ea */ /* 0x0003e2000b800005 */
[----:B0-----:R-:W-:Y:S02]  /*152c0*/  UIADD3.64 UR46, UPT, UPT, UR12, 0x100, URZ ;  /* 0x000001000c2e7897 */ /* 0x001fe4000fffe0ff */
[----:B------:R-:W-:Y:S02]  /*152d0*/  UIADD3.64 UR50, UPT, UPT, UR14, 0x4, URZ ;  /* 0x000000040e327897 */ /* 0x000fe4000fffe0ff */
[----:B------:R-:W-:Y:S02]  /*152e0*/  UIADD3.64 UR74, UPT, UPT, UR12, 0x180, URZ ;  /* 0x000001800c4a7897 */ /* 0x000fe4000fffe0ff */
[----:B------:R-:W-:Y:S01]  /*152f0*/  UIADD3.64 UR76, UPT, UPT, UR14, 0x3fe, URZ ;  /* 0x000003fe0e4c7897 */ /* 0x000fe2000fffe0ff */
[----:B------:R0:W-:Y:S01]  /*15300*/  UTCHMMA gdesc[UR42], gdesc[UR54], tmem[UR5], tmem[UR52], idesc[UR53], UPT ;  /* 0x00ff34362a0075ea */ /* 0x0001e2000b800005 */
[----:B------:R-:W-:-:S02]  /*15310*/  UIADD3.64 UR56, UPT, UPT, UR14, 0x400, URZ ;  /* 0x000004000e387897 */ /* 0x000fc4000fffe0ff */
[----:B------:R-:W-:Y:S01]  /*15320*/  UIADD3.64 UR62, UPT, UPT, UR14, 0x402, URZ ;  /* 0x000004020e3e7897 */ /* 0x000fe2000fffe0ff */
[----:B------:R2:W-:Y:S01]  /*15330*/  UTCHMMA gdesc[UR46], gdesc[UR50], tmem[UR5], tmem[UR44], idesc[UR45], UPT ;  /* 0x00ff2c322e0075ea */ /* 0x0005e2000b800005 */
[----:B-1----:R-:W-:Y:S01]  /*15340*/  UIADD3.64 UR70, UPT, UPT, UR12, 0x300, URZ ;  /* 0x000003000c467897 */ /* 0x002fe2000fffe0ff */
[----:B------:R-:W-:Y:S02]  /*15350*/  UMOV UR32, 0x0 ;  /* 0x0000000000207882 */ /* 0x000fe40000000000 */
[----:B------:R1:W-:Y:S01]  /*15360*/  UTCHMMA gdesc[UR74], gdesc[UR76], tmem[UR5], tmem[UR64], idesc[UR65], UPT ;  /* 0x00ff404c4a0075ea */ /* 0x0003e2000b800005 */
[----:B------:R-:W-:Y:S01]  /*15370*/  UMOV UR33, 0x4208490 ;  /* 0x0420849000217882 */ /* 0x000fe20000000000 */
[----:B0-----:R-:W-:Y:S02]  /*15380*/  UIADD3.64 UR54, UPT, UPT, UR12, 0x200, URZ ;  /* 0x000002000c367897 */ /* 0x001fe4000fffe0ff */
[----:B------:R-:W-:Y:S02]  /*15390*/  UIADD3.64 UR52, UPT, UPT, UR14, 0x404, URZ ;  /* 0x000004040e347897 */ /* 0x000fe4000fffe0ff */
[----:B--2---:R-:W-:Y:S01]  /*153a0*/  UIADD3.64 UR50, UPT, UPT, UR12, 0x280, URZ ;  /* 0x000002800c327897 */ /* 0x004fe2000fffe0ff */
[----:B------:R-:W-:Y:S01]  /*153b0*/  UMOV UR34, 0x0 ;  /* 0x0000000000227882 */ /* 0x000fe20000000000 */
[----:B------:R-:W-:Y:S01]  /*153c0*/  UMOV UR35, 0x4208490 ;  /* 0x0420849000237882 */ /* 0x000fe20000000000 */
[----:B-1----:R-:W-:-:S02]  /*153d0*/  UIADD3.64 UR64, UPT, UPT, UR14, 0x800, URZ ;  /* 0x000008000e407897 */ /* 0x002fc4000fffe0ff */
[----:B------:R0:W-:Y:S01]  /*153e0*/  UTCHMMA gdesc[UR54], gdesc[UR56], tmem[UR5], tmem[UR48], idesc[UR49], UPT ;  /* 0x00ff3038360075ea */ /* 0x0001e2000b800005 */
[----:B------:R-:W-:Y:S02]  /*153f0*/  UIADD3.64 UR74, UPT, UPT, UR12, 0x480, URZ ;  /* 0x000004800c4a7897 */ /* 0x000fe4000fffe0ff */
[----:B------:R-:W-:Y:S01]  /*15400*/  UIADD3.64 UR76, UPT, UPT, UR14, 0x802, URZ ;  /* 0x000008020e4c7897 */ /* 0x000fe2000fffe0ff */
[----:B------:R1:W-:Y:S01]  /*15410*/  UTCHMMA gdesc[UR50], gdesc[UR62], tmem[UR5], tmem[UR58], idesc[UR59], UPT ;  /* 0x00ff3a3e320075ea */ /* 0x0003e2000b800005 */
[----:B------:R2:W-:Y:S01]  /*15420*/  UTCHMMA gdesc[UR70], gdesc[UR52], tmem[UR5], tmem[UR68], idesc[UR69], UPT ;  /* 0x00ff4434460075ea */ /* 0x0005e2000b800005 */
[----:B------:R-:W-:Y:S01]  /*15430*/  UMOV UR36, 0x0 ;  /* 0x0000000000247882 */ /* 0x000fe20000000000 */
[----:B------:R-:W-:Y:S01]  /*15440*/  UMOV UR37, 0x4208490 ;  /* 0x0420849000257882 */ /* 0x000fe20000000000 */
[----:B------:R-:W-:Y:S01]  /*15450*/  UMOV UR38, 0x0 ;  /* 0x0000000000267882 */ /* 0x000fe20000000000 */
[----:B------:R-:W-:Y:S01]  /*15460*/  UMOV UR39, 0x4208490 ;  /* 0x0420849000277882 */ /* 0x000fe20000000000 */
[----:B0-----:R-:W-:-:S02]  /*15470*/  UIADD3.64 UR54, UPT, UPT, UR12, 0x380, URZ ;  /* 0x000003800c367897 */ /* 0x001fc4000fffe0ff */
[----:B------:R-:W-:Y:S02]  /*15480*/  UIADD3.64 UR56, UPT, UPT, UR14, 0x7fe, URZ ;  /* 0x000007fe0e387897 */ /* 0x000fe4000fffe0ff */
[----:B-1----:R-:W-:Y:S02]  /*15490*/  UIADD3.64 UR62, UPT, UPT, UR12, 0x400, URZ ;  /* 0x000004000c3e7897 */ /* 0x002fe4000fffe0ff */
[----:B--2---:R-:W-:Y:S02]  /*154a0*/  UIADD3.64 UR52, UPT, UPT, UR12, 0x500, URZ ;  /* 0x000005000c347897 */ /* 0x004fe4000fffe0ff */
[----:B------:R-:W-:Y:S02]  /*154b0*/  UIADD3.64 UR58, UPT, UPT, UR14, 0xbfe, URZ ;  /* 0x00000bfe0e3a7897 */ /* 0x000fe4000fffe0ff */
[----:B------:R-:W-:Y:S01]  /*154c0*/  UIADD3.64 UR70, UPT, UPT, UR14, 0xc02, URZ ;  /* 0x00000c020e467897 */ /* 0x000fe2000fffe0ff */
[----:B------:R0:W-:Y:S01]  /*154d0*/  UTCHMMA gdesc[UR54], gdesc[UR56], tmem[UR5], tmem[UR66], idesc[UR67], UPT ;  /* 0x00ff4238360075ea */ /* 0x0001e2000b800005 */
[----:B------:R-:W-:Y:S01]  /*154e0*/  UIADD3.64 UR68, UPT, UPT, UR12, 0x700, URZ ;  /* 0x000007000c447897 */ /* 0x000fe2000fffe0ff */
[----:B------:R1:W-:Y:S01]  /*154f0*/  UTCHMMA gdesc[UR62], gdesc[UR64], tmem[UR5], tmem[UR60], idesc[UR61], UPT ;  /* 0x00ff3c403e0075ea */ /* 0x0003e2000b800005 */
[----:B------:R2:W-:Y:S01]  /*15500*/  UTCHMMA gdesc[UR74], gdesc[UR76], tmem[UR5], tmem[UR72], idesc[UR73], UPT ;  /* 0x00ff484c4a0075ea */ /* 0x0005e2000b800005 */
[----:B------:R-:W-:Y:S01]  /*15510*/  UMOV UR40, 0x0 ;  /* 0x0000000000287882 */ /* 0x000fe20000000000 */
[----:B------:R-:W-:Y:S01]  /*15520*/  UMOV UR41, 0x4208490 ;  /* 0x0420849000297882 */ /* 0x000fe20000000000 */
[----:B------:R-:W-:Y:S01]  /*15530*/  UMOV UR42, 0x0 ;  /* 0x00000000002a7882 */ /* 0x000fe20000000000 */
[----:B------:R-:W-:Y:S01]  /*15540*/  UMOV UR43, 0x4208490 ;  /* 0x04208490002b7882 */ /* 0x000fe20000000000 */
[----:B------:R-:W-:Y:S01]  /*15550*/  UMOV UR46, 0x0 ;  /* 0x00000000002e7882 */ /* 0x000fe20000000000 */
[----:B------:R-:W-:Y:S01]  /*15560*/  UMOV UR47, 0x4208490 ;  /* 0x04208490002f7882 */ /* 0x000fe20000000000 */
[----:B0-----:R-:W-:-:S02]  /*15570*/  UIADD3.64 UR54, UPT, UPT, UR14, 0x804, URZ ;  /* 0x000008040e367897 */ /* 0x001fc4000fffe0ff */
[----:B------:R-:W-:Y:S02]  /*15580*/  UIADD3.64 UR56, UPT, UPT, UR12, 0x580, URZ ;  /* 0x000005800c387897 */ /* 0x000fe4000fffe0ff */
[----:B-1----:R-:W-:Y:S02]  /*15590*/  UIADD3.64 UR60, UPT, UPT, UR12, 0x600, URZ ;  /* 0x000006000c3c7897 */ /* 0x002fe4000fffe0ff */
[----:B------:R-:W-:Y:S02]  /*155a0*/  UIADD3.64 UR62, UPT, UPT, UR14, 0xc00, URZ ;  /* 0x00000c000e3e7897 */ /* 0x000fe4000fffe0ff */
[----:B------:R-:W-:Y:S01]  /*155b0*/  UIADD3.64 UR64, UPT, UPT, UR12, 0x680, URZ ;  /* 0x000006800c407897 */ /* 0x000fe2000fffe0ff */
[----:B------:R0:W-:Y:S01]  /*155c0*/  UTCHMMA gdesc[UR52], gdesc[UR54], tmem[UR5], tmem[UR16], idesc[UR17], UPT ;  /* 0x00ff1036340075ea */ /* 0x0001e2000b800005 */
[----:B------:R-:W-:Y:S01]  /*155d0*/  UIADD3.64 UR66, UPT, UPT, UR14, 0xc04, URZ ;  /* 0x00000c040e427897 */ /* 0x000fe2000fffe0ff */
[----:B------:R1:W-:Y:S01]  /*155e0*/  UTCHMMA gdesc[UR56], gdesc[UR58], tmem[UR5], tmem[UR18], idesc[UR19], UPT ;  /* 0x00ff123a380075ea */ /* 0x0003e2000b800005 */
[----:B--2---:R-:W-:-:S02]  /*155f0*/  UIADD3.64 UR72, UPT, UPT, UR14, 0x1002, URZ ;  /* 0x000010020e487897 */ /* 0x004fc4000fffe0ff */
[----:B------:R-:W-:Y:S01]  /*15600*/  UIADD3.64 UR76, UPT, UPT, UR14, 0x1004, URZ ;  /* 0x000010040e4c7897 */ /* 0x000fe2000fffe0ff */
[----:B------:R2:W-:Y:S01]  /*15610*/  UTCHMMA gdesc[UR60], gdesc[UR62], tmem[UR5], tmem[UR20], idesc[UR21], UPT ;  /* 0x00ff143e3c0075ea */ /* 0x0005e2000b800005 */
[----:B------:R-:W-:Y:S01]  /*15620*/  UIADD3.64 UR74, UPT, UPT, UR12, 0x980, URZ ;  /* 0x000009800c4a7897 */ /* 0x000fe2000fffe0ff */
[----:B------:R3:W-:Y:S01]  /*15630*/  UTCHMMA gdesc[UR64], gdesc[UR70], tmem[UR5], tmem[UR22], idesc[UR23], UPT ;  /* 0x00ff1646400075ea */ /* 0x0007e2000b800005 */
[----:B------:R-:W-:Y:S01]  /*15640*/  UMOV UR50, 0x0 ;  /* 0x0000000000327882 */ /* 0x000fe20000000000 */
[----:B0-----:R-:W-:Y:S01]  /*15650*/  UIADD3.64 UR52, UPT, UPT, UR12, 0x780, URZ ;  /* 0x000007800c347897 */ /* 0x001fe2000fffe0ff */
[----:B------:R0:W-:Y:S01]  /*15660*/  UTCHMMA gdesc[UR68], gdesc[UR66], tmem[UR5], tmem[UR24], idesc[UR25], UPT ;  /* 0x00ff1842440075ea */ /* 0x0001e2000b800005 */
[----:B------:R-:W-:Y:S02]  /*15670*/  UIADD3.64 UR54, UPT, UPT, UR14, 0xffe, URZ ;  /* 0x00000ffe0e367897 */ /* 0x000fe4000fffe0ff */
[----:B------:R-:W-:Y:S02]  /*15680*/  UIADD3.64 UR16, UPT, UPT, UR12, 0x800, URZ ;  /* 0x000008000c107897 */ /* 0x000fe4000fffe0ff */
[----:B-1----:R-:W-:-:S02]  /*15690*/  UIADD3.64 UR56, UPT, UPT, UR14, 0x1000, URZ ;  /* 0x000010000e387897 */ /* 0x002fc4000fffe0ff */
[----:B------:R-:W-:Y:S02]  /*156a0*/  UIADD3.64 UR18, UPT, UPT, UR12, 0x880, URZ ;  /* 0x000008800c127897 */ /* 0x000fe4000fffe0ff */
[----:B--2---:R-:W-:Y:S01]  /*156b0*/  UIADD3.64 UR20, UPT, UPT, UR12, 0x900, URZ ;  /* 0x000009000c147897 */ /* 0x004fe2000fffe0ff */
[----:B------:R1:W-:Y:S01]  /*156c0*/  UTCHMMA gdesc[UR52], gdesc[UR54], tmem[UR5], tmem[UR26], idesc[UR27], UPT ;  /* 0x00ff1a36340075ea */ /* 0x0003e2000b800005 */
[----:B------:R-:W-:Y:S02]  /*156d0*/  UIADD3.64 UR60, UPT, UPT, UR14, 0x13fe, URZ ;  /* 0x000013fe0e3c7897 */ /* 0x000fe4000fffe0ff */
[----:B---3--:R-:W-:Y:S01]  /*156e0*/  UIADD3.64 UR22, UPT, UPT, UR12, 0xa00, URZ ;  /* 0x00000a000c167897 */ /* 0x008fe2000fffe0ff */
[----:B------:R2:W-:Y:S01]  /*156f0*/  UTCHMMA gdesc[UR16], gdesc[UR56], tmem[UR5], tmem[UR28], idesc[UR29], UPT ;  /* 0x00ff1c38100075ea */ /* 0x0005e2000b800005 */
[----:B------:R-:W-:Y:S01]  /*15700*/  UIADD3.64 UR58, UPT, UPT, UR14, 0x1400, URZ ;  /* 0x000014000e3a7897 */ /* 0x000fe2000fffe0ff */
[----:B------:R3:W-:Y:S01]  /*15710*/  UTCHMMA gdesc[UR18], gdesc[UR72], tmem[UR5], tmem[UR30], idesc[UR31], UPT ;  /* 0x00ff1e48120075ea */ /* 0x0007e2000b800005 */
[----:B0-----:R-:W-:Y:S01]  /*15720*/  UIADD3.64 UR24, UPT, UPT, UR12, 0xa80, URZ ;  /* 0x00000a800c187897 */ /* 0x001fe2000fffe0ff */
[----:B------:R0:W-:Y:S01]  /*15730*/  UTCHMMA gdesc[UR20], gdesc[UR76], tmem[UR5], tmem[UR32], idesc[UR33], UPT ;  /* 0x00ff204c140075ea */ /* 0x0001e2000b800005 */
[----:B------:R-:W-:Y:S01]  /*15740*/  UIADD3.64 UR64, UPT, UPT, UR14, 0x1402, URZ ;  /* 0x000014020e407897 */ /* 0x000fe2000fffe0ff */
[----:B------:R4:W-:Y:S01]  /*15750*/  UTCHMMA gdesc[UR74], gdesc[UR60], tmem[UR5], tmem[UR34], idesc[UR35], UPT ;  /* 0x00ff223c4a0075ea */ /* 0x0009e2000b800005 */
[----:B------:R-:W-:-:S02]  /*15760*/  UIADD3.64 UR62, UPT, UPT, UR12, 0xb00, URZ ;  /* 0x00000b000c3e7897 */ /* 0x000fc4000fffe0ff */
[----:B-1----:R-:W-:Y:S02]  /*15770*/  UIADD3.64 UR52, UPT, UPT, UR14, 0x1404, URZ ;  /* 0x000014040e347897 */ /* 0x002fe4000fffe0ff */
[----:B------:R-:W-:Y:S02]  /*15780*/  UIADD3.64 UR26, UPT, UPT, UR12, 0xb80, URZ ;  /* 0x00000b800c1a7897 */ /* 0x000fe4000fffe0ff */
[----:B------:R-:W-:Y:S02]  /*15790*/  UIADD3.64 UR70, UPT, UPT, UR14, 0x17fe, URZ ;  /* 0x000017fe0e467897 */ /* 0x000fe4000fffe0ff */
[----:B--2---:R-:W-:Y:S02]  /*157a0*/  UIADD3.64 UR16, UPT, UPT, UR12, 0xc00, URZ ;  /* 0x00000c000c107897 */ /* 0x004fe4000fffe0ff */
[----:B------:R-:W-:Y:S02]  /*157b0*/  UIADD3.64 UR28, UPT, UPT, UR14, 0x1800, URZ ;  /* 0x000018000e1c7897 */ /* 0x000fe4000fffe0ff */
[----:B------:R-:W-:-:S02]  /*157c0*/  UIADD3.64 UR66, UPT, UPT, UR12, 0xc80, URZ ;  /* 0x00000c800c427897 */ /* 0x000fc4000fffe0ff */
[----:B---3--:R-:W-:Y:S02]  /*157d0*/  UIADD3.64 UR18, UPT, UPT, UR14, 0x1802, URZ ;  /* 0x000018020e127897 */ /* 0x008fe4000fffe0ff */
[----:B------:R-:W-:Y:S02]  /*157e0*/  UIADD3.64 UR68, UPT, UPT, UR12, 0xd00, URZ ;  /* 0x00000d000c447897 */ /* 0x000fe4000fffe0ff */
[----:B------:R-:W-:Y:S02]  /*157f0*/  UIADD3.64 UR54, UPT, UPT, UR14, 0x1804, URZ ;  /* 0x000018040e367897 */ /* 0x000fe4000fffe0ff */
[----:B0-----:R-:W-:Y:S02]  /*15800*/  UIADD3.64 UR20, UPT, UPT, UR12, 0xd80, URZ ;  /* 0x00000d800c147897 */ /* 0x001fe4000fffe0ff */
[----:B------:R-:W-:Y:S01]  /*15810*/  UIADD3.64 UR30, UPT, UPT, UR14, 0x1bfe, URZ ;  /* 0x00001bfe0e1e7897 */ /* 0x000fe2000fffe0ff */
[----:B----4-:R-:W-:Y:S01]  /*15820*/  UMOV UR74, 0x0 ;  /* 0x00000000004a7882 */ /* 0x010fe20000000000 */
[----:B------:R-:W-:Y:S01]  /*15830*/  UMOV UR75, 0x4208490 ;  /* 0x04208490004b7882 */ /* 0x000fe20000000000 */
[----:B------:R-:W-:Y:S01]  /*15840*/  UIADD3.64 UR56, UPT, UPT, UR12, 0xe00, URZ ;  /* 0x00000e000c387897 */ /* 0x000fe2000fffe0ff */
[----:B------:R0:W-:Y:S01]  /*15850*/  UTCHMMA gdesc[UR22], gdesc[UR58], tmem[UR5], tmem[UR74], idesc[UR75], UPT ;  /* 0x00ff4a3a160075ea */ /* 0x0001e2000b800005 */
[----:B------:R-:W-:Y:S01]  /*15860*/  UIADD3.64 UR34, UPT, UPT, UR14, 0x1c00, URZ ;  /* 0x00001c000e227897 */ /* 0x000fe2000fffe0ff */
[----:B------:R-:W-:Y:S01]  /*15870*/  UMOV UR60, 0x0 ;  /* 0x00000000003c7882 */ /* 0x000fe20000000000 */
        /* <DEDUP_REMOVED lines=9> */
[----:B------:R0:W-:Y:S01]  /*15910*/  UTCHMMA gdesc[UR26], gdesc[UR70], tmem[UR5], tmem[UR36], idesc[UR37], UPT ;  /* 0x00ff24461a0075ea */ /* 0x0001e2000b800005 */
[----:B------:R0:W-:Y:S01]  /*15920*/  UTCHMMA gdesc[UR16], gdesc[UR28], tmem[UR5], tmem[UR38], idesc[UR39], UPT ;  /* 0x00ff261c100075ea */ /* 0x0001e2000b800005 */
[----:B------:R0:W-:Y:S01]  /*15930*/  UTCHMMA gdesc[UR66], gdesc[UR18], tmem[UR5], tmem[UR40], idesc[UR41], UPT ;  /* 0x00ff2812420075ea */ /* 0x0001e2000b800005 */
[----:B------:R0:W-:Y:S01]  /*15940*/  UTCHMMA gdesc[UR68], gdesc[UR54], tmem[UR5], tmem[UR42], idesc[UR43], UPT ;  /* 0x00ff2a36440075ea */ /* 0x0001e2000b800005 */
[----:B------:R0:W-:Y:S01]  /*15950*/  UTCHMMA gdesc[UR20], gdesc[UR30], tmem[UR5], tmem[UR44], idesc[UR45], UPT ;  /* 0x00ff2c1e140075ea */ /* 0x0001e2000b800005 */
[----:B------:R-:W-:Y:S01]  /*15960*/  UMOV UR51, 0x4208490 ;  /* 0x0420849000337882 */ /* 0x000fe20000000000 */
[----:B------:R0:W-:Y:S01]  /*15970*/  UTCHMMA gdesc[UR56], gdesc[UR34], tmem[UR5], tmem[UR46], idesc[UR47], UPT ;  /* 0x00ff2e22380075ea */ /* 0x0001e2000b800005 */
[----:B------:R0:W-:Y:S01]  /*15980*/  UTCHMMA gdesc[UR32], gdesc[UR72], tmem[UR5], tmem[UR48], idesc[UR49], UPT ;  /* 0x00ff3048200075ea */ /* 0x0001e2000b800005 */
[----:B------:R0:W-:Y:S01]  /*15990*/  UTCHMMA gdesc[UR12], gdesc[UR14], tmem[UR5], tmem[UR50], idesc[UR51], UPT ;  /* 0x00ff320e0c0075ea */ /* 0x0001e2000b800005 */
[----:B------:R0:W-:Y:S01]  /*159a0*/  UTCBAR [UR4], URZ ;  /* 0x000000ff040073e9 */ /* 0x0001e200080000ff */
[----:B------:R-:W-:Y:S01]  /*159b0*/  NOP ;  /* 0x0000000000007918 */ /* 0x000fe20000000000 */
.L_x_6:
[----:B------:R-:W-:Y:S05]  /*159c0*/  @!P1 BRA `(.L_x_7) ;  /* 0x0000000000089947 */ /* 0x000fea0003800000 */
[----:B------:R-:W1:Y:S02]  /*159d0*/  SYNCS.PHASECHK.TRANS64.TRYWAIT P3, [UR9+0x20000], RZ ;  /* 0x020000ffff0075a7 */ /* 0x000e640008061109 */
[----:B-1----:R-:W-:Y:S05]  /*159e0*/  @!P3 BRA `(.L_x_8) ;  /* 0x000003bc0068b947 */ /* 0x002fea0003800000 */
.L_x_7:
[----:B------:R-:W-:Y:S08]  /*159f0*/  BAR.SYNC.DEFER_BLOCKING 0x0 ;  /* 0x0000000000007b1d */ /* 0x000ff00000010000 */
[----:B------:R-:W1:Y:S01]  /*15a00*/  LDC R0, c[0x0][0x3d8] ;  /* 0x0000f600ff007b82 */ /* 0x000e620000000800 */
[----:B------:R-:W-:Y:S01]  /*15a10*/  LDTM.16dp32bit_t0_t15.x64 R4, tmem[UR7+0x100] ;  /* 0x00010007000479ee */ /* 0x000fe20008b00000 */
[----:B------:R-:W2:Y:S01]  /*15a20*/  LDTM.16dp32bit_t16_t31.x64 R4, tmem[UR7+0x140] ;  /* 0x00014007000479ee */ /* 0x000ea20008b20000 */
[----:B------:R-:W-:Y:S04]  /*15a30*/  STL [R1+0x21ec], R209 ;  /* 0x0021ecd101007387 */ /* 0x000fe80000100800 */
[----:B------:R-:W-:Y:S04]  /*15a40*/  STL [R1+0x21e8], R208 ;  /* 0x0021e8d001007387 */ /* 0x000fe80000100800 */
[----:B------:R-:W-:Y:S04]  /*15a50*/  STL.64 [R1+0x2360], R208 ;  /* 0x002360d001007387 */ /* 0x000fe80000100a00 */
[----:B------:R3:W-:Y:S01]  /*15a60*/  STL.64 [R1+0x28c8], R208 ;  /* 0x0028c8d001007387 */ /* 0x0007e20000100a00 */
[----:B------:R-:W4:Y:S01]  /*15a70*/  @!P0 SYNCS.CCTL.IV [UR9+0x20000] ;  /* 0x02000000ff0089b1 */ /* 0x000f220008000009 */
[----:B------:R-:W-:-:S02]  /*15a80*/  NOP ;  /* 0x0000000000007918 */ /* 0x000fc40000000000 */
[----:B-----5:R-:W4:Y:S04]  /*15a90*/  @P1 LDG.E.U16 R79, desc[UR10][R196.64] ;  /* 0x0000000ac44f1981 */ /* 0x020f28000c1e1500 */
[----:B------:R-:W-:Y:S01]  /*15aa0*/  STL [R1+0x21e4], R207 ;  /* 0x0021e4cf01007387 */ /* 0x000fe20000100800 */
[----:B------:R-:W-:Y:S02]  /*15ab0*/  PRMT R82, RZ, 0x7610, R82 ;  /* 0x00007610ff527816 */ /* 0x000fe40000000052 */
[----:B------:R-:W-:Y:S01]  /*15ac0*/  PRMT R83, RZ, 0x7610, R83 ;  /* 0x00007610ff537816 */ /* 0x000fe20000000053 */
[----:B------:R-:W-:Y:S01]  /*15ad0*/  STL [R1+0x21e0], R206 ;  /* 0x0021e0ce01007387 */ /* 0x000fe20000100800 */
[----:B------:R-:W-:Y:S01]  /*15ae0*/  PRMT R84, RZ, 0x7610, R84 ;  /* 0x00007610ff547816 */ /* 0x000fe20000000054 */
[----:B---3--:R-:W3:Y:S02]  /*15af0*/  LDC R209, c[0x0][0x3d8] ;  /* 0x0000f600ffd17b82 */ /* 0x008ee40000000800 */
[----:B------:R-:W-:Y:S04]  /*15b00*/  STL.64 [R1+0x2320], R206 ;  /* 0x002320ce01007387 */ /* 0x000fe80000100a00 */
[----:B------:R-:W-:Y:S01]  /*15b10*/  STL [R1+0x21dc], R205 ;  /* 0x0021dccd01007387 */ /* 0x000fe20000100800 */
[----:B------:R-:W-:Y:S01]  /*15b20*/  PRMT R85, RZ, 0x7610, R85 ;  /* 0x00007610ff557816 */ /* 0x000fe20000000055 */
[----:B------:R-:W0:Y:S02]  /*15b30*/  LDC R208, c[0x0][0x3d8] ;  /* 0x0000f600ffd07b82 */ /* 0x000e240000000800 */
[----:B------:R-:W-:Y:S04]  /*15b40*/  STL [R1+0x21d8], R204 ;  /* 0x0021d8cc01007387 */ /* 0x000fe80000100800 */
[----:B------:R-:W-:Y:S04]  /*15b50*/  STL.64 [R1+0x22e0], R204 ;  /* 0x0022e0cc01007387 */ /* 0x000fe80000100a00 */
[----:B------:R1:W-:Y:S04]  /*15b60*/  STL.64 [R1+0x28d0], R204 ;  /* 0x0028d0cc01007387 */ /* 0x0003e80000100a00 */
[----:B------:R-:W-:Y:S04]  /*15b70*/  STL [R1+0x21d4], R203 ;  /* 0x0021d4cb01007387 */ /* 0x000fe80000100800 */
[----:B------:R-:W-:Y:S04]  /*15b80*/  STL [R1+0x21d0], R202 ;  /* 0x0021d0ca01007387 */ /* 0x000fe80000100800 */
[----:B------:R-:W-:Y:S01]  /*15b90*/  STL.64 [R1+0x22a0], R202 ;  /* 0x0022a0ca01007387 */ /* 0x000fe20000100a00 */
[----:B------:R-:W-:Y:S01]  /*15ba0*/  PRMT R86, RZ, 0x7610, R86 ;  /* 0x00007610ff567816 */ /* 0x000fe20000000056 */
[----:B-1----:R-:W1:Y:S02]  /*15bb0*/  LDC R205, c[0x0][0x3d8] ;  /* 0x0000f600ffcd7b82 */ /* 0x002e640000000800 */
[----:B------:R2:W-:Y:S04]  /*15bc0*/  STL.64 [R1+0x28d8], R202 ;  /* 0x0028d8ca01007387 */ /* 0x0005e80000100a00 */
[----:B------:R-:W-:Y:S01]  /*15bd0*/  STL [R1+0x21cc], R201 ;  /* 0x0021ccc901007387 */ /* 0x000fe20000100800 */
[----:B------:R-:W-:Y:S01]  /*15be0*/  PRMT R87, RZ, 0x7610, R87 ;  /* 0x00007610ff577816 */ /* 0x000fe20000000057 */
[----:B------:R-:W0:Y:S02]  /*15bf0*/  LDC R204, c[0x0][0x3d8] ;  /* 0x0000f600ffcc7b82 */ /* 0x000e240000000800 */
[----:B------:R-:W-:Y:S04]  /*15c00*/  STL [R1+0x21c8], R200 ;  /* 0x0021c8c801007387 */ /* 0x000fe80000100800 */
[----:B------:R-:W-:Y:S01]  /*15c10*/  STL.64 [R1+0x2260], R200 ;  /* 0x002260c801007387 */ /* 0x000fe20000100a00 */
[----:B------:R-:W-:Y:S01]  /*15c20*/  PRMT R88, RZ, 0x7610, R88 ;  /* 0x00007610ff587816 */ /* 0x000fe20000000058 */
[----:B--2---:R-:W2:Y:S02]  /*15c30*/  LDC R203, c[0x0][0x3d8] ;  /* 0x0000f600ffcb7b82 */ /* 0x004ea40000000800 */
[----:B------:R3:W-:Y:S04]  /*15c40*/  STL.64 [R1+0x28e0], R200 ;  /* 0x0028e0c801007387 */ /* 0x0007e80000100a00 */
[----:B------:R-:W-:Y:S01]  /*15c50*/  STL [R1+0x21c4], R2 ;  /* 0x0021c40201007387 */ /* 0x000fe20000100800 */
[----:B------:R-:W-:Y:S01]  /*15c60*/  PRMT R89, RZ, 0x7610, R89 ;  /* 0x00007610ff597816 */ /* 0x000fe20000000059 */
[----:B------:R-:W0:Y:S02]  /*15c70*/  LDC R202, c[0x0][0x3d8] ;  /* 0x0000f600ffca7b82 */ /* 0x000e240000000800 */
[----:B------:R-:W-:Y:S04]  /*15c80*/  STL.64 [R1+0x2310], R4 ;  /* 0x0023100401007387 */ /* 0x000fe80000100a00 */
[----:B------:R-:W-:Y:S01]  /*15c90*/  STL.64 [R1+0x2308], R6 ;  /* 0x0023080601007387 */ /* 0x000fe20000100a00 */
[----:B------:R-:W-:Y:S01]  /*15ca0*/  PRMT R90, RZ, 0x7610, R90 ;  /* 0x00007610ff5a7816 */ /* 0x000fe2000000005a */
[----:B---3--:R-:W3:Y:S02]  /*15cb0*/  LDC R201, c[0x0][0x3d8] ;  /* 0x0000f600ffc97b82 */ /* 0x008ee40000000800 */
[----:B------:R-:W-:Y:S04]  /*15cc0*/  STL.64 [R1+0x2300], R8 ;  /* 0x0023000801007387 */ /* 0x000fe80000100a00 */
[----:B------:R-:W-:Y:S01]  /*15cd0*/  STL.64 [R1+0x22f8], R10 ;  /* 0x0022f80a01007387 */ /* 0x000fe20000100a00 */
[----:B------:R-:W-:Y:S01]  /*15ce0*/  PRMT R91, RZ, 0x7610, R91 ;  /* 0x00007610ff5b7816 */ /* 0x000fe2000000005b */
[----:B------:R-:W0:Y:S02]  /*15cf0*/  LDC R200, c[0x0][0x3d8] ;  /* 0x0000f600ffc87b82 */ /* 0x000e240000000800 */
[----:B------:R-:W-:Y:S04]  /*15d00*/  STL.64 [R1+0x22f0], R12 ;  /* 0x0022f00c01007387 */ /* 0x000fe80000100a00 */
[----:B------:R-:W-:Y:S04]  /*15d10*/  STL.64 [R1+0x22e8], R14 ;  /* 0x0022e80e01007387 */ /* 0x000fe80000100a00 */
[----:B------:R1:W-:Y:S04]  /*15d20*/  STL.64 [R1+0x22d8], R16 ;  /* 0x0022d81001007387 */ /* 0x0003e80000100a00 */
[----:B------:R1:W-:Y:S04]  /*15d30*/  STL [R1+0x28e8], R17 ;  /* 0x0028e81101007387 */ /* 0x0003e80000100800 */
[----:B------:R-:W-:Y:S04]  /*15d40*/  STL.64 [R1+0x22d0], R18 ;  /* 0x0022d01201007387 */ /* 0x000fe80000100a00 */
[----:B------:R-:W-:Y:S01]  /*15d50*/  STL.64 [R1+0x22c8], R20 ;  /* 0x0022c81401007387 */ /* 0x000fe20000100a00 */
[----:B------:R-:W-:Y:S01]  /*15d60*/  PRMT R92, RZ, 0x7610, R92 ;  /* 0x00007610ff5c7816 */ /* 0x000fe2000000005c */
[----:B-1----:R-:W1:Y:S02]  /*15d70*/  LDC R16, c[0x0][0x3d8] ;  /* 0x0000f600ff107b82 */ /* 0x002e640000000800 */
[----:B------:R-:W-:Y:S04]  /*15d80*/  STL.64 [R1+0x22c0], R22 ;  /* 0x0022c01601007387 */ /* 0x000fe80000100a00 */
[----:B------:R-:W-:Y:S01]  /*15d90*/  STL.64 [R1+0x22b8], R24 ;  /* 0x0022b81801007387 */ /* 0x000fe20000100a00 */
[----:B------:R-:W-:Y:S01]  /*15da0*/  PRMT R93, RZ, 0x7610, R93 ;  /* 0x00007610ff5d7816 */ /* 0x000fe2000000005d */
[----:B------:R-:W0:Y:S02]  /*15db0*/  LDC R17, c[0x0][0x3d8] ;  /* 0x0000f600ff117b82 */ /* 0x000e240000000800 */
[----:B------:R-:W-:Y:S04]  /*15dc0*/  STL.64 [R1+0x22b0], R26 ;  /* 0x0022b01a01007387 */ /* 0x000fe80000100a00 */
[----:B------:R-:W-:Y:S04]  /*15dd0*/  STL.64 [R1+0x22a8], R28 ;  /* 0x0022a81c01007387 */ /* 0x000fe80000100a00 */
[----:B------:R2:W-:Y:S04]  /*15de0*/  STL.64 [R1+0x28f0], R28 ;  /* 0x0028f01c01007387 */ /* 0x0005e80000100a00 */
[----:B------:R-:W-:Y:S04]  /*15df0*/  STL.64 [R1+0x2298], R30 ;  /* 0x0022981e01007387 */ /* 0x000fe80000100a00 */
[----:B------:R3:W-:Y:S04]  /*15e00*/  STL.64 [R1+0x28f8], R30 ;  /* 0x0028f81e01007387 */ /* 0x0007e80000100a00 */
[----:B------:R-:W-:Y:S01]  /*15e10*/  STL.64 [R1+0x2290], R32 ;  /* 0x0022902001007387 */ /* 0x000fe20000100a00 */
[----:B------:R-:W-:Y:S01]  /*15e20*/  PRMT R94, RZ, 0x7610, R94 ;  /* 0x00007610ff5e7816 */ /* 0x000fe2000000005e */
[----:B--2---:R-:W2:Y:S02]  /*15e30*/  LDC R28, c[0x0][0x3d8] ;  /* 0x0000f600ff1c7b82 */ /* 0x004ea40000000800 */
[----:B------:R-:W-:Y:S04]  /*15e40*/  STL.64 [R1+0x2288], R34 ;  /* 0x0022882201007387 */ /* 0x000fe80000100a00 */
[----:B------:R0:W-:Y:S01]  /*15e50*/  STL.64 [R1+0x2900], R34 ;  /* 0x0029002201007387 */ /* 0x0001e20000100a00 */
[----:B------:R-:W-:Y:S01]  /*15e60*/  PRMT R95, RZ, 0x7610, R95 ;  /* 0x00007610ff5f7816 */ /* 0x000fe2000000005f */
[----:B---3--:R-:W3:Y:S02]  /*15e70*/  LDC R30, c[0x0][0x3d8] ;  /* 0x0000f600ff1e7b82 */ /* 0x008ee40000000800 */
[----:B------:R-:W-:Y:S04]  /*15e80*/  STL.64 [R1+0x2280], R36 ;  /* 0x0022802401007387 */ /* 0x000fe80000100a00 */
[----:B------:R-:W-:Y:S01]  /*15e90*/  STL.64 [R1+0x2278], R38 ;  /* 0x0022782601007387 */ /* 0x000fe20000100a00 */
[----:B------:R-:W-:Y:S01]  /*15ea0*/  PRMT R96, RZ, 0x7610, R96 ;  /* 0x00007610ff607816 */ /* 0x000fe20000000060 */
[----:B------:R-:W1:Y:S02]  /*15eb0*/  LDC R31, c[0x0][0x3d8] ;  /* 0x0000f600ff1f7b82 */ /* 0x000e640000000800 */
[----:B------:R-:W-:Y:S04]  /*15ec0*/  STL.64 [R1+0x2270], R40 ;  /* 0x0022702801007387 */ /* 0x000fe80000100a00 */
[----:B------:R-:W-:Y:S01]  /*15ed0*/  STL.64 [R1+0x2268], R42 ;  /* 0x0022682a01007387 */ /* 0x000fe20000100a00 */
[----:B------:R-:W-:Y:S01]  /*15ee0*/  PRMT R97, RZ, 0x7610, R97 ;  /* 0x00007610ff617816 */ /* 0x000fe20000000061 */
[----:B------:R-:W1:Y:S02]  /*15ef0*/  LDC R29, c[0x0][0x3d8] ;  /* 0x0000f600ff1d7b82 */ /* 0x000e640000000800 */
[----:B------:R-:W-:Y:S04]  /*15f00*/  STL.64 [R1+0x2258], R44 ;  /* 0x0022582c01007387 */ /* 0x000fe80000100a00 */
[----:B------:R-:W-:Y:S01]  /*15f10*/  STL.64 [R1+0x2250], R46 ;  /* 0x0022502e01007387 */ /* 0x000fe20000100a00 */
[----:B------:R-:W-:Y:S01]  /*15f20*/  PRMT R98, RZ, 0x7610, R98 ;  /* 0x00007610ff627816 */ /* 0x000fe20000000062 */
[----:B0-----:R-:W0:Y:S02]  /*15f30*/  LDC R35, c[0x0][0x3d8] ;  /* 0x0000f600ff237b82 */ /* 0x001e240000000800 */
[----:B------:R-:W-:Y:S04]  /*15f40*/  STL.64 [R1+0x2248], R48 ;  /* 0x0022483001007387 */ /* 0x000fe80000100a00 */
[----:B------:R-:W-:Y:S01]  /*15f50*/  STL.64 [R1+0x2240], R50 ;  /* 0x0022403201007387 */ /* 0x000fe20000100a00 */
[----:B------:R-:W-:Y:S01]  /*15f60*/  PRMT R99, RZ, 0x7610, R99 ;  /* 0x00007610ff637816 */ /* 0x000fe20000000063 */
[----:B------:R-:W0:Y:S02]  /*15f70*/  LDC R34, c[0x0][0x3d8] ;  /* 0x0000f600ff227b82 */ /* 0x000e240000000800 */
[----:B------:R-:W-:Y:S04]  /*15f80*/  STL.64 [R1+0x2238], R52 ;  /* 0x0022383401007387 */ /* 0x000fe80000100a00 */
[----:B------:R-:W-:Y:S01]  /*15f90*/  STL.64 [R1+0x2230], R54 ;  /* 0x0022303601007387 */ /* 0x000fe20000100a00 */
[----:B------:R-:W-:-:S02]  /*15fa0*/  PRMT R100, RZ, 0x7610, R100 ;  /* 0x00007610ff647816 */ /* 0x000fc40000000064 */
[----:B------:R-:W-:Y:S01]  /*15fb0*/  PRMT R101, RZ, 0x7610, R101 ;  /* 0x00007610ff657816 */ /* 0x000fe20000000065 */
[----:B------:R-:W-:Y:S01]  /*15fc0*/  STL.64 [R1+0x2228], R56 ;  /* 0x0022283801007387 */ /* 0x000fe20000100a00 */
[----:B------:R-:W-:Y:S02]  /*15fd0*/  PRMT R102, RZ, 0x7610, R102 ;  /* 0x00007610ff667816 */ /* 0x000fe40000000066 */
[----:B------:R-:W-:Y:S01]  /*15fe0*/  PRMT R103, RZ, 0x7610, R103 ;  /* 0x00007610ff677816 */ /* 0x000fe20000000067 */
[----:B------:R-:W-:Y:S01]  /*15ff0*/  STL [R1+0x2908], R57 ;  /* 0x0029083901007387 */ /* 0x000fe20000100800 */
[----:B------:R-:W-:Y:S02]  /*16000*/  PRMT R104, RZ, 0x7610, R104 ;  /* 0x00007610ff687816 */ /* 0x000fe40000000068 */
[----:B------:R-:W-:Y:S01]  /*16010*/  PRMT R105, RZ, 0x7610, R105 ;  /* 0x00007610ff697816 */ /* 0x000fe20000000069 */
[----:B------:R-:W-:Y:S01]  /*16020*/  STL.64 [R1+0x2220], R58 ;  /* 0x0022203a01007387 */ /* 0x000fe20000100a00 */
[----:B------:R-:W-:-:S02]  /*16030*/  PRMT R106, RZ, 0x7610, R106 ;  /* 0x00007610ff6a7816 */ /* 0x000fc4000000006a */
[----:B------:R-:W-:Y:S01]  /*16040*/  PRMT R107, RZ, 0x7610, R107 ;  /* 0x00007610ff6b7816 */ /* 0x000fe2000000006b */
[----:B------:R-:W-:Y:S01]  /*16050*/  STL [R1+0x290c], R59 ;  /* 0x00290c3b01007387 */ /* 0x000fe20000100800 */
        /* <DEDUP_REMOVED lines=23> */
[----:B------:R0:W-:Y:S01]  /*161d0*/  STL.64 [R1+0x2e48], R82 ;  /* 0x002e485201007387 */ /* 0x0001e20000100a00 */
        /* <DEDUP_REMOVED lines=85> */
[----:B------:R0:W-:Y:S01]  /*16730*/  STL.64 [R1+0x2cb0], R188 ;  /* 0x002cb0bc01007387 */ /* 0x0001e20000100a00 */
        /* <DEDUP_REMOVED lines=87> */
[----:B----4-:R-:W-:Y:S01]  /*16cb0*/  STL.64 [R1+0x2b20], R78 ;  /* 0x002b204e01007387 */ /* 0x010fe20000100a00 */
        /* <DEDUP_REMOVED lines=8> */
[----:B------:R0:W-:Y:S01]  /*16d40*/  STL.64 [R1+0x2af0], R50 ;  /* 0x002af03201007387 */ /* 0x0001e20000100a00 */
        /* <DEDUP_REMOVED lines=45> */
[----:B------:R-:W-:Y:S01]  /*17020*/  PRMT R10, RZ, 0x7610, R10 ;  /* 0x00007610ff0a7816 */ /* 0x000fe2000000000a */
[----:B------:R-:W-:Y:S01]  /*17030*/  IMAD R188, R205, 0x3e2, RZ ;  /* 0x000003e2cdbc7824 */ /* 0x000fe200078e02ff */
[----:B------:R-:W-:Y:S01]  /*17040*/  PRMT R8, RZ, 0x7610, R8 ;  /* 0x00007610ff087816 */ /* 0x000fe20000000008 */
[----:B------:R-:W-:Y:S01]  /*17050*/  STL.64 [R1+0x2a18], R242 ;  /* 0x002a18f201007387 */ /* 0x000fe20000100a00 */
[----:B------:R-:W-:Y:S01]  /*17060*/  PRMT R9, RZ, 0x7610, R9 ;  /* 0x00007610ff097816 */ /* 0x000fe20000000009 */
[----:B----4-:R-:W4:Y:S02]  /*17070*/  LDC R199, c[0x0][0x3d8] ;  /* 0x0000f600ffc77b82 */ /* 0x010f240000000800 */
[----:B------:R-:W-:Y:S04]  /*17080*/  STL.64 [R1+0x2a08], R240 ;  /* 0x002a08f001007387 */ /* 0x000fe80000100a00 */
[----:B------:R-:W-:Y:S01]  /*17090*/  STL.64 [R1+0x29f8], R238 ;  /* 0x0029f8ee01007387 */ /* 0x000fe20000100a00 */
[----:B------:R-:W-:Y:S01]  /*170a0*/  PRMT R6, RZ, 0x7610, R6 ;  /* 0x00007610ff067816 */ /* 0x000fe20000000006 */
[----:B------:R-:W1:Y:S02]  /*170b0*/  LDC R187, c[0x0][0x3d8] ;  /* 0x0000f600ffbb7b82 */ /* 0x000e640000000800 */
[----:B------:R-:W-:Y:S04]  /*170c0*/  STL.64 [R1+0x29e8], R236 ;  /* 0x0029e8ec01007387 */ /* 0x000fe80000100a00 */
[----:B------:R-:W-:Y:S01]  /*170d0*/  STL.64 [R1+0x29d8], R234 ;  /* 0x0029d8ea01007387 */ /* 0x000fe20000100a00 */
[----:B------:R-:W-:Y:S01]  /*170e0*/  PRMT R207, RZ, 0x7610, R207 ;  /* 0x00007610ffcf7816 */ /* 0x000fe200000000cf */
[----:B------:R-:W-:Y:S01]  /*170f0*/  IMAD R186, R17, 0xa, RZ ;  /* 0x0000000a11ba7824 */ /* 0x000fe200078e02ff */
[----:B------:R-:W1:Y:S01]  /*17100*/  LDC R103, c[0x0][0x3d8] ;  /* 0x0000f600ff677b82 */ /* 0x000e620000000800 */
[----:B------:R-:W-:Y:S04]  /*17110*/  STL.64 [R1+0x29c8], R232 ;  /* 0x0029c8e801007387 */ /* 0x000fe80000100a00 */
[----:B------:R-:W-:Y:S01]  /*17120*/  STL.64 [R1+0x29b8], R230 ;  /* 0x0029b8e601007387 */ /* 0x000fe20000100a00 */
[----:B------:R-:W-:-:S02]  /*17130*/  IMAD R89, R0, 0x32, RZ ;  /* 0x0000003200597824 */ /* 0x000fc400078e02ff */
[C---:B------:R-:W-:Y:S01]  /*17140*/  IMAD R185, R0.reuse, 0x18, RZ ;  /* 0x0000001800b97824 */ /* 0x040fe200078e02ff */
[----:B------:R-:W-:Y:S01]  /*17150*/  STL.64 [R1+0x29a8], R228 ;  /* 0x0029a8e401007387 */ /* 0x000fe20000100a00 */
[C---:B------:R-:W-:Y:S01]  /*17160*/  IMAD R85, R0.reuse, 0x36, RZ ;  /* 0x0000003600557824 */ /* 0x040fe200078e02ff */
[----:B------:R-:W1:Y:S02]  /*17170*/  LDC R136, c[0x0][0x3d8] ;  /* 0x0000f600ff887b82 */ /* 0x000e640000000800 */
[----:B------:R-:W-:Y:S04]  /*17180*/  STL.64 [R1+0x2998], R226 ;  /* 0x002998e201007387 */ /* 0x000fe80000100a00 */
[----:B------:R-:W-:Y:S01]  /*17190*/  STL.64 [R1+0x2988], R224 ;  /* 0x002988e001007387 */ /* 0x000fe20000100a00 */
[C---:B------:R-:W-:Y:S01]  /*171a0*/  IMAD R84, R0.reuse, 0x19, RZ ;  /* 0x0000001900547824 */ /* 0x040fe200078e02ff */
[----:B------:R-:W1:Y:S02]  /*171b0*/  LDC R110, c[0x0][0x3d8] ;  /* 0x0000f600ff6e7b82 */ /* 0x000e640000000800 */
[----:B------:R-:W-:Y:S04]  /*171c0*/  STL.64 [R1+0x2978], R222 ;  /* 0x002978de01007387 */ /* 0x000fe80000100a00 */
[----:B------:R-:W-:Y:S01]  /*171d0*/  STL.64 [R1+0x2968], R220 ;  /* 0x002968dc01007387 */ /* 0x000fe20000100a00 */
[----:B------:R-:W-:Y:S01]  /*171e0*/  IMAD R184, R0, 0x1a, RZ ;  /* 0x0000001a00b87824 */ /* 0x000fe200078e02ff */
[----:B------:R-:W1:Y:S02]  /*171f0*/  LDC R62, c[0x0][0x3d8] ;  /* 0x0000f600ff3e7b82 */ /* 0x000e640000000800 */
[----:B------:R-:W-:Y:S04]  /*17200*/  STL.64 [R1+0x2958], R218 ;  /* 0x002958da01007387 */ /* 0x000fe80000100a00 */
[----:B------:R-:W-:Y:S01]  /*17210*/  STL.64 [R1+0x2948], R216 ;  /* 0x002948d801007387 */ /* 0x000fe20000100a00 */
[----:B0-----:R-:W-:Y:S01]  /*17220*/  IMAD R51, R202, 0x1e9, RZ ;  /* 0x000001e9ca337824 */ /* 0x001fe200078e02ff */
[----:B------:R-:W0:Y:S02]  /*17230*/  LDC R61, c[0x0][0x3d8] ;  /* 0x0000f600ff3d7b82 */ /* 0x000e240000000800 */
[----:B------:R-:W-:Y:S04]  /*17240*/  STL.64 [R1+0x2938], R214 ;  /* 0x002938d601007387 */ /* 0x000fe80000100a00 */
[----:B------:R-:W-:Y:S01]  /*17250*/  STL.64 [R1+0x2928], R212 ;  /* 0x002928d401007387 */ /* 0x000fe20000100a00 */
[----:B------:R-:W-:Y:S01]  /*17260*/  IMAD R50, R204, 0x1f1, RZ ;  /* 0x000001f1cc327824 */ /* 0x000fe200078e02ff */
[----:B------:R-:W0:Y:S02]  /*17270*/  LDC R60, c[0x0][0x3d8] ;  /* 0x0000f600ff3c7b82 */ /* 0x000e240000000800 */
[----:B------:R-:W-:Y:S04]  /*17280*/  STL.64 [R1+0x2b18], R210 ;  /* 0x002b18d201007387 */ /* 0x000fe80000100a00 */
[----:B------:R2:W-:Y:S01]  /*17290*/  STL.64 [R1+0x2b08], R194 ;  /* 0x002b08c201007387 */ /* 0x0005e20000100a00 */
[----:B------:R-:W-:Y:S01]  /*172a0*/  IMAD R53, R200, 0x1e1, RZ ;  /* 0x000001e1c8357824 */ /* 0x000fe200078e02ff */
[----:B------:R-:W0:Y:S02]  /*172b0*/  LDC R59, c[0x0][0x3d8] ;  /* 0x0000f600ff3b7b82 */ /* 0x000e240000000800 */
[----:B------:R3:W-:Y:S01]  /*172c0*/  STL.64 [R1+0x2b00], R192 ;  /* 0x002b00c001007387 */ /* 0x0007e20000100a00 */
[----:B------:R-:W-:-:S02]  /*172d0*/  IMAD R52, R209, 0x3f2, RZ ;  /* 0x000003f2d1347824 */ /* 0x000fc400078e02ff */
[C---:B------:R-:W-:Y:S02]  /*172e0*/  IMAD.SHL.U32 R17, R0.reuse, 0x10, RZ ;  /* 0x0000001000117824 */ /* 0x040fe400078e00ff */
[----:B------:R-:W-:Y:S01]  /*172f0*/  IMAD R47, R0, 0x13, RZ ;  /* 0x00000013002f7824 */ /* 0x000fe200078e02ff */
[----:B------:R-:W0:Y:S01]  /*17300*/  LDC R58, c[0x0][0x3d8] ;  /* 0x0000f600ff3a7b82 */ /* 0x000e220000000800 */
[----:B--2---:R-:W-:Y:S02]  /*17310*/  IMAD R194, R201, 0x3c2, RZ ;  /* 0x000003c2c9c27824 */ /* 0x004fe400078e02ff */
[----:B---3--:R-:W-:-:S03]  /*17320*/  IMAD R192, R203, 0x3d2, RZ ;  /* 0x000003d2cbc07824 */ /* 0x008fc600078e02ff */
[-C--:B------:R-:W-:Y:S01]  /*17330*/  IADD3 R198, P5, PT, R194, R196.reuse, RZ ;  /* 0x000000c4c2c67210 */ /* 0x080fe20007fbe0ff */
[----:B------:R-:W-:Y:S01]  /*17340*/  IMAD R195, R30, 0x3b2, RZ ;  /* 0x000003b21ec37824 */ /* 0x000fe200078e02ff */
[----:B------:R-:W2:Y:S01]  /*17350*/  LDC R57, c[0x0][0x3d8] ;  /* 0x0000f600ff397b82 */ /* 0x000ea20000000800 */
[----:B------:R-:W-:-:S03]  /*17360*/  IADD3 R194, P3, PT, R192, R196, RZ ;  /* 0x000000c4c0c27210 */ /* 0x000fc60007f7e0ff */
[-C--:B------:R-:W-:Y:S02]  /*17370*/  IADD3 R210, P4, PT, R195, R196.reuse, RZ ;  /* 0x000000c4c3d27210 */ /* 0x080fe40007f9e0ff */
[-C--:B------:R-:W-:Y:S02]  /*17380*/  LEA.HI.X.SX32 R195, R51, R197.reuse, 0x1, P3 ;  /* 0x000000c533c37211 */ /* 0x080fe400018f0eff */
[----:B------:R-:W3:Y:S01]  /*17390*/  LDC R51, c[0x0][0x3d8] ;  /* 0x0000f600ff337b82 */ /* 0x000ee20000000800 */
[----:B-1----:R-:W-:Y:S01]  /*173a0*/  IMAD R193, R31, 0x1d9, RZ ;  /* 0x000001d91fc17824 */ /* 0x002fe200078e02ff */
[----:B------:R-:W-:Y:S04]  /*173b0*/  STL.64 [R1+0x2cb8], R190 ;  /* 0x002cb8be01007387 */ /* 0x000fe80000100a00 */
[----:B------:R-:W-:Y:S01]  /*173c0*/  STL.64 [R1+0x2930], R14 ;  /* 0x0029300e01007387 */ /* 0x000fe20000100a00 */
[----:B------:R-:W-:Y:S01]  /*173d0*/  LEA.HI.X.SX32 R211, R193, R197, 0x1, P4 ;  /* 0x000000c5c1d37211 */ /* 0x000fe200020f0eff */
[----:B------:R-:W-:Y:S01]  /*173e0*/  IMAD R46, R0, 0x34, RZ ;  /* 0x00000034002e7824 */ /* 0x000fe200078e02ff */
[----:B------:R-:W1:Y:S01]  /*173f0*/  LDC R56, c[0x0][0x3d8] ;  /* 0x0000f600ff387b82 */ /* 0x000e620000000800 */
[----:B------:R-:W-:Y:S01]  /*17400*/  STL.64 [R1+0x2940], R12 ;  /* 0x0029400c01007387 */ /* 0x000fe20000100a00 */
[----:B------:R-:W-:-:S03]  /*17410*/  IADD3 R192, P4, PT, R188, R196, RZ ;  /* 0x000000c4bcc07210 */ /* 0x000fc60007f9e0ff */
[----:B------:R-:W-:Y:S01]  /*17420*/  STL.64 [R1+0x2950], R10 ;  /* 0x0029500a01007387 */ /* 0x000fe20000100a00 */
[----:B----4-:R-:W-:Y:S02]  /*17430*/  IMAD R212, R199, 0x394, RZ ;  /* 0x00000394c7d47824 */ /* 0x010fe400078e02ff */
[----:B------:R-:W-:Y:S01]  /*17440*/  IMAD R31, R208, 0x1f9, RZ ;  /* 0x000001f9d01f7824 */ /* 0x000fe200078e02ff */
[----:B------:R-:W-:Y:S01]  /*17450*/  STL.64 [R1+0x2960], R8 ;  /* 0x0029600801007387 */ /* 0x000fe20000100a00 */
[----:B------:R-:W-:Y:S01]  /*17460*/  IMAD R30, R28, 0x6, RZ ;  /* 0x000000061c1e7824 */ /* 0x000fe200078e02ff */
[----:B------:R-:W4:Y:S02]  /*17470*/  LDC R49, c[0x0][0x3d8] ;  /* 0x0000f600ff317b82 */ /* 0x000f240000000800 */
[----:B------:R-:W-:Y:S01]  /*17480*/  STL.64 [R1+0x2970], R6 ;  /* 0x0029700601007387 */ /* 0x000fe20000100a00 */
[----:B------:R-:W-:-:S03]  /*17490*/  LEA.HI.X.SX32 R193, R50, R197, 0x1, P4 ;  /* 0x000000c532c17211 */ /* 0x000fc600020f0eff */
[----:B------:R-:W-:Y:S01]  /*174a0*/  STL.64 [R1+0x2980], R206 ;  /* 0x002980ce01007387 */ /* 0x000fe20000100a00 */
[----:B---3--:R-:W-:Y:S01]  /*174b0*/  LEA R50, P4, R51, R196, 0x2 ;  /* 0x000000c433327211 */ /* 0x008fe200078810ff */
[----:B------:R-:W-:Y:S01]  /*174c0*/  IMAD R200, R16, 0x12, RZ ;  /* 0x0000001210c87824 */ /* 0x000fe200078e02ff */
[----:B------:R-:W3:Y:S01]  /*174d0*/  LDC R65, c[0x0][0x3d8] ;  /* 0x0000f600ff417b82 */ /* 0x000ee20000000800 */
[----:B------:R-:W-:Y:S04]  /*174e0*/  STL.64 [R1+0x1140], R210 ;  /* 0x001140d201007387 */ /* 0x000fe80000100a00 */
[----:B------:R0:W-:Y:S01]  /*174f0*/  STL.64 [R1+0x2b28], R210 ;  /* 0x002b28d201007387 */ /* 0x0001e20000100a00 */
[----:B------:R-:W-:Y:S01]  /*17500*/  LEA.HI.X.SX32 R199, R53, R197, 0x1, P5 ;  /* 0x000000c535c77211 */ /* 0x000fe200028f0eff */
[C---:B------:R-:W-:Y:S01]  /*17510*/  IMAD R204, R0.reuse, 0x22, RZ ;  /* 0x0000002200cc7824 */ /* 0x040fe200078e02ff */
[----:B------:R-:W-:Y:S01]  /*17520*/  PRMT R80, RZ, 0x7610, R80 ;  /* 0x00007610ff507816 */ /* 0x000fe20000000050 */
[C---:B------:R-:W-:Y:S01]  /*17530*/  IMAD R201, R0.reuse, 0x11, RZ ;  /* 0x0000001100c97824 */ /* 0x040fe200078e02ff */
[----:B------:R-:W-:Y:S01]  /*17540*/  PRMT R81, RZ, 0x7610, R81 ;  /* 0x00007610ff517816 */ /* 0x000fe20000000051 */
[C---:B------:R-:W-:Y:S01]  /*17550*/  IMAD R209, R0.reuse, 0x30, RZ ;  /* 0x0000003000d17824 */ /* 0x040fe200078e02ff */
[C---:B------:R-:W-:Y:S01]  /*17560*/  SHF.L.U32 R203, R0.reuse, 0x5, RZ ;  /* 0x0000000500cb7819 */ /* 0x040fe200000006ff */
[----:B------:R-:W-:Y:S01]  /*17570*/  IMAD R37, R0, 0x42, RZ ;  /* 0x0000004200257824 */ /* 0x000fe200078e02ff */
[----:B------:R-:W1:Y:S01]  /*17580*/  LDC R66, c[0x0][0x3d8] ;  /* 0x0000f600ff427b82 */ /* 0x000e620000000800 */
[----:B0-----:R-:W-:-:S04]  /*17590*/  SHF.L.U32 R211, R189, 0x1, RZ ;  /* 0x00000001bdd37819 */ /* 0x001fc800000006ff */
[----:B------:R-:W-:-:S03]  /*175a0*/  IADD3 R188, P3, PT, R211, R196, RZ ;  /* 0x000000c4d3bc7210 */ /* 0x000fc60007f7e0ff */
[----:B------:R-:W0:Y:S01]  /*175b0*/  LDC R189, c[0x0][0x3d8] ;  /* 0x0000f600ffbd7b82 */ /* 0x000e220000000800 */
[----:B------:R-:W-:-:S07]  /*175c0*/  LEA.HI.X.SX32 R51, R211, R197, 0x1, P4 ;  /* 0x000000c5d3337211 */ /* 0x000fce00020f0eff */
[----:B------:R-:W1:Y:S08]  /*175d0*/  LDC R210, c[0x0][0x3d8] ;  /* 0x0000f600ffd27b82 */ /* 0x000e700000000800 */
[----:B------:R-:W1:Y:S01]  /*175e0*/  LDC R211, c[0x0][0x3d8] ;  /* 0x0000f600ffd37b82 */ /* 0x000e620000000800 */
[----:B------:R-:W-:Y:S01]  /*175f0*/  STL.64 [R1+0x1128], R198 ;  /* 0x001128c601007387 */ /* 0x000fe20000100a00 */
[----:B------:R-:W-:-:S03]  /*17600*/  IADD3 R52, P5, PT, R52, R196, RZ ;  /* 0x000000c434347210 */ /* 0x000fc60007fbe0ff */
[----:B------:R0:W-:Y:S01]  /*17610*/  STL.64 [R1+0x2b38], R198 ;  /* 0x002b38c601007387 */ /* 0x0001e20000100a00 */
[C---:B------:R-:W-:Y:S02]  /*17620*/  IMAD R202, R0.reuse, 0x46, RZ ;  /* 0x0000004600ca7824 */ /* 0x040fe400078e02ff */
[C---:B------:R-:W-:Y:S01]  /*17630*/  IMAD R205, R0.reuse, 0x21, RZ ;  /* 0x0000002100cd7824 */ /* 0x040fe200078e02ff */
[----:B------:R-:W-:Y:S01]  /*17640*/  STL.64 [R1+0x1110], R194 ;  /* 0x001110c201007387 */ /* 0x000fe20000100a00 */
[-C--:B0-----:R-:W-:Y:S01]  /*17650*/  LEA.HI.X.SX32 R189, R189, R197.reuse, 0x1, P3 ;  /* 0x000000c5bdbd7211 */ /* 0x081fe200018f0eff */
[C---:B------:R-:W-:Y:S02]  /*17660*/  IMAD R177, R0.reuse, 0x50, RZ ;  /* 0x0000005000b17824 */ /* 0x040fe400078e02ff */
[C---:B------:R-:W-:Y:S01]  /*17670*/  IMAD R183, R0.reuse, 0x28, RZ ;  /* 0x0000002800b77824 */ /* 0x040fe200078e02ff */
[----:B------:R-:W-:Y:S01]  /*17680*/  STL.64 [R1+0x2b50], R194 ;  /* 0x002b50c201007387 */ /* 0x000fe20000100a00 */
[----:B------:R-:W-:Y:S01]  /*17690*/  LEA.HI.X.SX32 R53, R31, R197, 0x1, P5 ;  /* 0x000000c51f357211 */ /* 0x000fe200028f0eff */
[----:B------:R-:W-:-:S02]  /*176a0*/  IMAD R45, R0, 0x23, RZ ;  /* 0x00000023002d7824 */ /* 0x000fc400078e02ff */
[----:B------:R-:W-:Y:S01]  /*176b0*/  IMAD R87, R0, 0x56, RZ ;  /* 0x0000005600577824 */ /* 0x000fe200078e02ff */
[----:B------:R-:W-:Y:S01]  /*176c0*/  STL.64 [R1+0x10f8], R192 ;  /* 0x0010f8c001007387 */ /* 0x000fe20000100a00 */
[----:B------:R-:W-:Y:S02]  /*176d0*/  IMAD R199, R82, 0x3, RZ ;  /* 0x0000000352c77824 */ /* 0x000fe400078e02ff */
[C---:B------:R-:W-:Y:S01]  /*176e0*/  IMAD R86, R0.reuse, 0x29, RZ ;  /* 0x0000002900567824 */ /* 0x040fe200078e02ff */
[----:B------:R0:W-:Y:S01]  /*176f0*/  STL.64 [R1+0x2b58], R192 ;  /* 0x002b58c001007387 */ /* 0x0001e20000100a00 */
[----:B-1----:R-:W-:Y:S01]  /*17700*/  SHF.L.U32 R211, R211, 0x3, RZ ;  /* 0x00000003d3d37819 */ /* 0x002fe200000006ff */
[----:B------:R-:W-:Y:S01]  /*17710*/  IMAD R33, R0, 0x52, RZ ;  /* 0x0000005200217824 */ /* 0x000fe200078e02ff */
[-C--:B------:R-:W-:Y:S01]  /*17720*/  IADD3 R30, P5, PT, R30, R196.reuse, RZ ;  /* 0x000000c41e1e7210 */ /* 0x080fe20007fbe0ff */
[----:B------:R-:W-:Y:S01]  /*17730*/  STL.64 [R1+0x10e0], R52 ;  /* 0x0010e03401007387 */ /* 0x000fe20000100a00 */
[----:B------:R-:W-:Y:S01]  /*17740*/  IADD3 R82, P4, PT, R200, R196, RZ ;  /* 0x000000c4c8527210 */ /* 0x000fe20007f9e0ff */
[----:B------:R-:W-:-:S02]  /*17750*/  IMAD R44, R0, 0x54, RZ ;  /* 0x00000054002c7824 */ /* 0x000fc400078e02ff */
[C---:B------:R-:W-:Y:S02]  /*17760*/  IMAD R182, R0.reuse, 0x2a, RZ ;  /* 0x0000002a00b67824 */ /* 0x040fe400078e02ff */
[C---:B------:R-:W-:Y:S02]  /*17770*/  IMAD R175, R0.reuse, 0x60, RZ ;  /* 0x0000006000af7824 */ /* 0x040fe400078e02ff */
[----:B------:R-:W-:Y:S01]  /*17780*/  IMAD R181, R0, 0x31, RZ ;  /* 0x0000003100b57824 */ /* 0x000fe200078e02ff */
[-C--:B0-----:R-:W-:Y:S01]  /*17790*/  LEA R192, P3, R210, R196.reuse, 0x4 ;  /* 0x000000c4d2c07211 */ /* 0x081fe200078620ff */
[----:B------:R0:W-:Y:S01]  /*177a0*/  STL.64 [R1+0x2b98], R52 ;  /* 0x002b983401007387 */ /* 0x0001e20000100a00 */
[C---:B------:R-:W-:Y:S02]  /*177b0*/  IMAD R43, R0.reuse, 0x2b, RZ ;  /* 0x0000002b002b7824 */ /* 0x040fe400078e02ff */
[C---:B------:R-:W-:Y:S01]  /*177c0*/  IMAD R173, R0.reuse, 0x70, RZ ;  /* 0x0000007000ad7824 */ /* 0x040fe200078e02ff */
[-C--:B------:R-:W-:Y:S01]  /*177d0*/  LEA.HI.X.SX32 R193, R211, R197.reuse, 0x1, P3 ;  /* 0x000000c5d3c17211 */ /* 0x080fe200018f0eff */
[----:B------:R-:W-:Y:S01]  /*177e0*/  IMAD R211, R29, 0x9, RZ ;  /* 0x000000091dd37824 */ /* 0x000fe200078e02ff */
[-C--:B------:R-:W-:Y:S01]  /*177f0*/  LEA.HI.X.SX32 R31, R199, R197.reuse, 0x1, P5 ;  /* 0x000000c5c71f7211 */ /* 0x080fe200028f0eff */
[----:B------:R-:W-:Y:S01]  /*17800*/  IMAD R210, R83, 0x14, RZ ;  /* 0x0000001453d27824 */ /* 0x000fe200078e02ff */
[----:B------:R-:W-:Y:S01]  /*17810*/  STL.64 [R1+0x10d0], R188 ;  /* 0x0010d0bc01007387 */ /* 0x000fe20000100a00 */
[C---:B------:R-:W-:Y:S01]  /*17820*/  IMAD R28, R0.reuse, 0x16, RZ ;  /* 0x00000016001c7824 */ /* 0x040fe200078e02ff */
[----:B------:R-:W-:Y:S01]  /*17830*/  LEA.HI.X.SX32 R83, R211, R197, 0x1, P4 ;  /* 0x000000c5d3537211 */ /* 0x000fe200020f0eff */
[----:B------:R-:W-:Y:S01]  /*17840*/  IMAD R27, R0, 0x62, RZ ;  /* 0x00000062001b7824 */ /* 0x000fe200078e02ff */
[----:B------:R-:W-:Y:S01]  /*17850*/  STL.64 [R1+0x2cc8], R188 ;  /* 0x002cc8bc01007387 */ /* 0x000fe20000100a00 */
[----:B0-----:R-:W-:Y:S01]  /*17860*/  IADD3 R52, P5, PT, R210, R196, RZ ;  /* 0x000000c4d2347210 */ /* 0x001fe20007fbe0ff */
[----:B------:R-:W-:-:S02]  /*17870*/  IMAD R42, R0, 0x64, RZ ;  /* 0x00000064002a7824 */ /* 0x000fc400078e02ff */
[C---:B------:R-:W-:Y:S01]  /*17880*/  IMAD R55, R0.reuse, 0x38, RZ ;  /* 0x0000003800377824 */ /* 0x040fe200078e02ff */
[----:B------:R-:W-:Y:S01]  /*17890*/  STL.64 [R1+0x10c8], R50 ;  /* 0x0010c83201007387 */ /* 0x000fe20000100a00 */
[----:B------:R-:W-:Y:S02]  /*178a0*/  IMAD R210, R187, 0xb, RZ ;  /* 0x0000000bbbd27824 */ /* 0x000fe400078e02ff */
[----:B------:R-:W-:Y:S01]  /*178b0*/  IMAD R54, R0, 0x76, RZ ;  /* 0x0000007600367824 */ /* 0x000fe200078e02ff */
[----:B------:R0:W-:Y:S01]  /*178c0*/  STL.64 [R1+0x2ba8], R50 ;  /* 0x002ba83201007387 */ /* 0x0001e20000100a00 */
[----:B------:R-:W-:Y:S01]  /*178d0*/  IADD3 R28, P3, PT, R28, R196, RZ ;  /* 0x000000c41c1c7210 */ /* 0x000fe20007f7e0ff */
[C---:B------:R-:W-:Y:S02]  /*178e0*/  IMAD R208, R0.reuse, 0x66, RZ ;  /* 0x0000006600d07824 */ /* 0x040fe400078e02ff */
[C---:B------:R-:W-:Y:S01]  /*178f0*/  IMAD R88, R0.reuse, 0x39, RZ ;  /* 0x0000003900587824 */ /* 0x040fe200078e02ff */
[----:B------:R-:W-:Y:S01]  /*17900*/  STL.64 [R1+0x10c0], R30 ;  /* 0x0010c01e01007387 */ /* 0x000fe20000100a00 */
[----:B------:R-:W-:-:S02]  /*17910*/  IMAD R211, R0, 0x24, RZ ;  /* 0x0000002400d37824 */ /* 0x000fc400078e02ff */
[C---:B------:R-:W-:Y:S01]  /*17920*/  IMAD R180, R0.reuse, 0x3a, RZ ;  /* 0x0000003a00b47824 */ /* 0x040fe200078e02ff */
[----:B------:R-:W-:Y:S01]  /*17930*/  STL.64 [R1+0x10b8], R192 ;  /* 0x0010b8c001007387 */ /* 0x000fe20000100a00 */
[----:B------:R-:W-:Y:S01]  /*17940*/  IMAD R16, R0, 0x26, RZ ;  /* 0x0000002600107824 */ /* 0x000fe200078e02ff */
[-C--:B------:R-:W-:Y:S01]  /*17950*/  LEA.HI.X.SX32 R53, R186, R197.reuse, 0x1, P5 ;  /* 0x000000c5ba357211 */ /* 0x080fe200028f0eff */
[----:B------:R-:W-:Y:S01]  /*17960*/  IMAD R41, R0, 0x33, RZ ;  /* 0x0000003300297824 */ /* 0x000fe200078e02ff */
[----:B------:R-:W-:Y:S01]  /*17970*/  STL.64 [R1+0x2990], R30 ;  /* 0x0029901e01007387 */ /* 0x000fe20000100a00 */
[-C--:B------:R-:W-:Y:S01]  /*17980*/  IADD3 R186, P5, PT, R204, R196.reuse, RZ ;  /* 0x000000c4ccba7210 */ /* 0x080fe20007fbe0ff */
[C---:B------:R-:W-:Y:S01]  /*17990*/  IMAD R23, R0.reuse, 0x72, RZ ;  /* 0x0000007200177824 */ /* 0x040fe200078e02ff */
[----:B------:R-:W-:Y:S01]  /*179a0*/  SHF.L.U32 R179, R0, 0x6, RZ ;  /* 0x0000000600b37819 */ /* 0x000fe200000006ff */
[----:B------:R1:W-:Y:S01]  /*179b0*/  STL.64 [R1+0x10b0], R82 ;  /* 0x0010b05201007387 */ /* 0x0003e20000100a00 */
[-C--:B------:R-:W-:Y:S01]  /*179c0*/  LEA.HI.X.SX32 R29, R210, R197.reuse, 0x1, P3 ;  /* 0x000000c5d21d7211 */ /* 0x080fe200018f0eff */
[C---:B------:R-:W-:Y:S01]  /*179d0*/  IMAD R40, R0.reuse, 0x74, RZ ;  /* 0x0000007400287824 */ /* 0x040fe200078e02ff */
[----:B0-----:R-:W-:Y:S01]  /*179e0*/  IADD3 R50, P3, PT, R211, R196, RZ ;  /* 0x000000c4d3327210 */ /* 0x001fe20007f7e0ff */
[----:B------:R-:W-:Y:S01]  /*179f0*/  STL.64 [R1+0x10a8], R52 ;  /* 0x0010a83401007387 */ /* 0x000fe20000100a00 */
[----:B------:R-:W-:Y:S01]  /*17a00*/  LEA.HI.X.SX32 R187, R201, R197, 0x1, P5 ;  /* 0x000000c5c9bb7211 */ /* 0x000fe200028f0eff */
[----:B------:R-:W-:-:S02]  /*17a10*/  IMAD R19, R0, 0x82, RZ ;  /* 0x0000008200137824 */ /* 0x000fc400078e02ff */
[C---:B------:R-:W-:Y:S02]  /*17a20*/  IMAD R91, R0.reuse, 0x41, RZ ;  /* 0x00000041005b7824 */ /* 0x040fe400078e02ff */
[C---:B------:R-:W-:Y:S02]  /*17a30*/  IMAD R90, R0.reuse, 0x48, RZ ;  /* 0x00000048005a7824 */ /* 0x040fe400078e02ff */
[C---:B------:R-:W-:Y:S01]  /*17a40*/  IMAD R178, R0.reuse, 0x49, RZ ;  /* 0x0000004900b27824 */ /* 0x040fe200078e02ff */
[CC--:B-1----:R-:W-:Y:S01]  /*17a50*/  LEA R82, P4, R0.reuse, R196.reuse, 0x5 ;  /* 0x000000c400527211 */ /* 0x0c2fe200078828ff */
[----:B------:R-:W-:Y:S01]  /*17a60*/  STL.64 [R1+0x10a0], R28 ;  /* 0x0010a01c01007387 */ /* 0x000fe20000100a00 */
[-C--:B------:R-:W-:Y:S01]  /*17a70*/  IADD3 R30, P5, PT, R209, R196.reuse, RZ ;  /* 0x000000c4d11e7210 */ /* 0x080fe20007fbe0ff */
[C---:B------:R-:W-:Y:S01]  /*17a80*/  IMAD R251, R0.reuse, 0x92, RZ ;  /* 0x0000009200fb7824 */ /* 0x040fe200078e02ff */
[-C--:B------:R-:W-:Y:S01]  /*17a90*/  LEA.HI.X.SX32 R83, R17, R197.reuse, 0x1, P4 ;  /* 0x000000c511537211 */ /* 0x080fe200020f0eff */
[----:B------:R-:W-:Y:S01]  /*17aa0*/  IMAD R36, R0, 0x94, RZ ;  /* 0x0000009400247824 */ /* 0x000fe200078e02ff */
[-C--:B------:R-:W-:Y:S01]  /*17ab0*/  IADD3 R16, P4, PT, R16, R196.reuse, RZ ;  /* 0x000000c410107210 */ /* 0x080fe20007f9e0ff */
[----:B------:R0:W-:Y:S01]  /*17ac0*/  STL.64 [R1+0x29a0], R28 ;  /* 0x0029a01c01007387 */ /* 0x0001e20000100a00 */
[-C--:B------:R-:W-:Y:S01]  /*17ad0*/  LEA.HI.X.SX32 R51, R200, R197.reuse, 0x1, P3 ;  /* 0x000000c5c8337211 */ /* 0x080fe200018f0eff */
[----:B------:R-:W-:Y:S01]  /*17ae0*/  IMAD R210, R0, 0x1b, RZ ;  /* 0x0000001b00d27824 */ /* 0x000fe200078e02ff */
[-C--:B------:R-:W-:Y:S01]  /*17af0*/  LEA.HI.X.SX32 R17, R47, R197.reuse, 0x1, P4 ;  /* 0x000000c52f117211 */ /* 0x080fe200020f0eff */
[----:B------:R-:W-:Y:S01]  /*17b00*/  STL.64 [R1+0x1098], R82 ;  /* 0x0010985201007387 */ /* 0x000fe20000100a00 */
[-C--:B------:R-:W-:Y:S01]  /*17b10*/  IADD3 R46, P4, PT, R46, R196.reuse, RZ ;  /* 0x000000c42e2e7210 */ /* 0x080fe20007f9e0ff */
[C---:B------:R-:W-:Y:S01]  /*17b20*/  IMAD R211, R0.reuse, 0x44, RZ ;  /* 0x0000004400d37824 */ /* 0x040fe200078e02ff */
[----:B------:R-:W-:Y:S01]  /*17b30*/  LEA.HI.X.SX32 R31, R185, R197, 0x1, P5 ;  /* 0x000000c5b91f7211 */ /* 0x000fe200028f0eff */
[----:B------:R-:W-:Y:S01]  /*17b40*/  STL.64 [R1+0x2e50], R82 ;  /* 0x002e505201007387 */ /* 0x000fe20000100a00 */
[----:B------:R-:W-:Y:S01]  /*17b50*/  IADD3 R200, P5, PT, R85, R196, RZ ;  /* 0x000000c455c87210 */ /* 0x000fe20007fbe0ff */
[----:B------:R-:W-:-:S02]  /*17b60*/  IMAD R248, R0, 0xa2, RZ ;  /* 0x000000a200f87824 */ /* 0x000fc400078e02ff */
[----:B------:R-:W-:Y:S01]  /*17b70*/  IMAD R39, R0, 0xa4, RZ ;  /* 0x000000a400277824 */ /* 0x000fe200078e02ff */
[-C--:B0-----:R-:W-:Y:S01]  /*17b80*/  IADD3 R28, P3, PT, R89, R196.reuse, RZ ;  /* 0x000000c4591c7210 */ /* 0x081fe20007f7e0ff */
[----:B------:R-:W-:Y:S01]  /*17b90*/  STL.64 [R1+0x1090], R186 ;  /* 0x001090ba01007387 */ /* 0x000fe20000100a00 */
[-C--:B------:R-:W-:Y:S01]  /*17ba0*/  LEA.HI.X.SX32 R47, R184, R197.reuse, 0x1, P4 ;  /* 0x000000c5b82f7211 */ /* 0x080fe200020f0eff */
[----:B------:R-:W-:Y:S01]  /*17bb0*/  IMAD R93, R0, 0x51, RZ ;  /* 0x00000051005d7824 */ /* 0x000fe200078e02ff */
[-C--:B------:R-:W-:Y:S01]  /*17bc0*/  LEA.HI.X.SX32 R29, R84, R197.reuse, 0x1, P3 ;  /* 0x000000c5541d7211 */ /* 0x080fe200018f0eff */
[----:B------:R-:W-:Y:S01]  /*17bd0*/  STL.64 [R1+0x2ca8], R186 ;  /* 0x002ca8ba01007387 */ /* 0x000fe20000100a00 */
[C---:B------:R-:W-:Y:S01]  /*17be0*/  LEA R84, P3, R0.reuse, R196, 0x6 ;  /* 0x000000c400547211 */ /* 0x040fe200078630ff */
[C---:B------:R-:W-:Y:S02]  /*17bf0*/  IMAD R247, R0.reuse, 0xb2, RZ ;  /* 0x000000b200f77824 */ /* 0x040fe400078e02ff */
[----:B------:R-:W-:Y:S01]  /*17c00*/  IMAD R92, R0, 0x58, RZ ;  /* 0x00000058005c7824 */ /* 0x000fe200078e02ff */
[----:B------:R-:W-:Y:S01]  /*17c10*/  STL.64 [R1+0x1088], R50 ;  /* 0x0010883201007387 */ /* 0x000fe20000100a00 */
[----:B------:R-:W-:Y:S01]  /*17c20*/  LEA.HI.X.SX32 R201, R210, R197, 0x1, P5 ;  /* 0x000000c5d2c97211 */ /* 0x000fe200028f0eff */
[----:B------:R-:W-:-:S02]  /*17c30*/  IMAD R32, R0, 0xb4, RZ ;  /* 0x000000b400207824 */ /* 0x000fc400078e02ff */
[C---:B------:R-:W-:Y:S01]  /*17c40*/  IMAD R176, R0.reuse, 0x59, RZ ;  /* 0x0000005900b07824 */ /* 0x040fe200078e02ff */
[----:B------:R-:W-:Y:S01]  /*17c50*/  STL.64 [R1+0x1080], R16 ;  /* 0x0010801001007387 */ /* 0x000fe20000100a00 */
[----:B------:R-:W-:Y:S01]  /*17c60*/  LEA.HI.X.SX32 R85, R203, R197, 0x1, P3 ;  /* 0x000000c5cb557211 */ /* 0x000fe200018f0eff */
[C---:B------:R-:W-:Y:S02]  /*17c70*/  IMAD R245, R0.reuse, 0xc2, RZ ;  /* 0x000000c200f57824 */ /* 0x040fe400078e02ff */
[C---:B------:R-:W-:Y:S01]  /*17c80*/  IMAD R95, R0.reuse, 0x61, RZ ;  /* 0x00000061005f7824 */ /* 0x040fe200078e02ff */
[----:B------:R0:W-:Y:S01]  /*17c90*/  STL.64 [R1+0x29b0], R16 ;  /* 0x0029b01001007387 */ /* 0x0001e20000100a00 */
[----:B------:R-:W-:Y:S01]  /*17ca0*/  IADD3 R184, P4, PT, R37, R196, RZ ;  /* 0x000000c425b87210 */ /* 0x000fe20007f9e0ff */
[C---:B------:R-:W-:Y:S02]  /*17cb0*/  IMAD R243, R0.reuse, 0xd2, RZ ;  /* 0x000000d200f37824 */ /* 0x040fe400078e02ff */
[C---:B------:R-:W-:Y:S01]  /*17cc0*/  IMAD R94, R0.reuse, 0x68, RZ ;  /* 0x00000068005e7824 */ /* 0x040fe200078e02ff */
[----:B------:R-:W-:Y:S01]  /*17cd0*/  STL.64 [R1+0x1078], R30 ;  /* 0x0010781e01007387 */ /* 0x000fe20000100a00 */
[----:B------:R-:W-:-:S02]  /*17ce0*/  IMAD R26, R0, 0xd4, RZ ;  /* 0x000000d4001a7824 */ /* 0x000fc400078e02ff */
[C---:B------:R-:W-:Y:S01]  /*17cf0*/  IMAD R174, R0.reuse, 0x69, RZ ;  /* 0x0000006900ae7824 */ /* 0x040fe200078e02ff */
[----:B------:R1:W-:Y:S01]  /*17d00*/  STL.64 [R1+0x1070], R28 ;  /* 0x0010701c01007387 */ /* 0x0003e20000100a00 */
[C---:B------:R-:W-:Y:S02]  /*17d10*/  IMAD R25, R0.reuse, 0x6a, RZ ;  /* 0x0000006a00197824 */ /* 0x040fe400078e02ff */
[----:B------:R-:W-:Y:S01]  /*17d20*/  IMAD R97, R0, 0x71, RZ ;  /* 0x0000007100617824 */ /* 0x000fe200078e02ff */
[-C--:B0-----:R-:W-:Y:S01]  /*17d30*/  IADD3 R16, P5, PT, R211, R196.reuse, RZ ;  /* 0x000000c4d3107210 */ /* 0x081fe20007fbe0ff */
[----:B------:R-:W-:Y:S01]  /*17d40*/  STL.64 [R1+0x1068], R46 ;  /* 0x0010682e01007387 */ /* 0x000fe20000100a00 */
[----:B------:R-:W-:Y:S01]  /*17d50*/  IADD3 R202, P3, PT, R202, R196, RZ ;  /* 0x000000c4caca7210 */ /* 0x000fe20007f7e0ff */
[----:B------:R-:W-:Y:S01]  /*17d60*/  IMAD R241, R0, 0xe2, RZ ;  /* 0x000000e200f17824 */ /* 0x000fe200078e02ff */
[-C--:B------:R-:W-:Y:S01]  /*17d70*/  LEA.HI.X.SX32 R17, R204, R197.reuse, 0x1, P5 ;  /* 0x000000c5cc117211 */ /* 0x080fe200028f0eff */
[----:B------:R-:W-:Y:S01]  /*17d80*/  STL.64 [R1+0x2ae0], R46 ;  /* 0x002ae02e01007387 */ /* 0x000fe20000100a00 */
[----:B------:R-:W-:Y:S01]  /*17d90*/  LEA.HI.X.SX32 R185, R205, R197, 0x1, P4 ;  /* 0x000000c5cdb97211 */ /* 0x000fe200020f0eff */
[----:B------:R-:W-:-:S02]  /*17da0*/  IMAD R24, R0, 0xe4, RZ ;  /* 0x000000e400187824 */ /* 0x000fc400078e02ff */
[C---:B------:R-:W-:Y:S01]  /*17db0*/  IMAD R113, R0.reuse, 0xf2, RZ ;  /* 0x000000f200717824 */ /* 0x040fe200078e02ff */
[----:B------:R-:W-:Y:S01]  /*17dc0*/  STL.64 [R1+0x1060], R200 ;  /* 0x001060c801007387 */ /* 0x000fe20000100a00 */
[-C--:B-1----:R-:W-:Y:S01]  /*17dd0*/  IADD3 R28, P4, PT, R177, R196.reuse, RZ ;  /* 0x000000c4b11c7210 */ /* 0x082fe20007f9e0ff */
[C---:B------:R-:W-:Y:S02]  /*17de0*/  IMAD R22, R0.reuse, 0xf4, RZ ;  /* 0x000000f400167824 */ /* 0x040fe400078e02ff */
[C---:B------:R-:W-:Y:S01]  /*17df0*/  IMAD R96, R0.reuse, 0x78, RZ ;  /* 0x0000007800607824 */ /* 0x040fe200078e02ff */
[----:B------:R-:W-:Y:S01]  /*17e00*/  STL.64 [R1+0x29c0], R200 ;  /* 0x0029c0c801007387 */ /* 0x000fe20000100a00 */
[-C--:B------:R-:W-:Y:S01]  /*17e10*/  LEA.HI.X.SX32 R203, R45, R197.reuse, 0x1, P3 ;  /* 0x000000c52dcb7211 */ /* 0x080fe200018f0eff */
[C---:B------:R-:W-:Y:S01]  /*17e20*/  IMAD R172, R0.reuse, 0x79, RZ ;  /* 0x0000007900ac7824 */ /* 0x040fe200078e02ff */
[----:B------:R-:W-:Y:S01]  /*17e30*/  SHF.L.U32 R171, R0, 0x7, RZ ;  /* 0x0000000700ab7819 */ /* 0x000fe200000006ff */
[----:B------:R-:W-:Y:S01]  /*17e40*/  STL.64 [R1+0x1058], R84 ;  /* 0x0010585401007387 */ /* 0x000fe20000100a00 */
[----:B------:R-:W-:Y:S01]  /*17e50*/  IADD3 R44, P3, PT, R44, R196, RZ ;  /* 0x000000c42c2c7210 */ /* 0x000fe20007f7e0ff */
[----:B------:R-:W-:Y:S01]  /*17e60*/  IMAD R71, R103, 0x1da, RZ ;  /* 0x000001da67477824 */ /* 0x000fe200078e02ff */
[----:B------:R-:W0:Y:S01]  /*17e70*/  LDC R191, c[0x0][0x3d8] ;  /* 0x0000f600ffbf7b82 */ /* 0x000e220000000800 */
[----:B------:R-:W-:Y:S01]  /*17e80*/  STL.64 [R1+0x2e40], R84 ;  /* 0x002e405401007387 */ /* 0x000fe20000100a00 */
[----:B------:R-:W-:-:S03]  /*17e90*/  LEA.HI.X.SX32 R29, R183, R197, 0x1, P4 ;  /* 0x000000c5b71d7211 */ /* 0x000fc600020f0eff */
[----:B------:R1:W-:Y:S01]  /*17ea0*/  STL.64 [R1+0x1048], R16 ;  /* 0x0010481001007387 */ /* 0x0003e20000100a00 */
[-C--:B------:R-:W-:Y:S02]  /*17eb0*/  IADD3 R204, P4, PT, R87, R196.reuse, RZ ;  /* 0x000000c457cc7210 */ /* 0x080fe40007f9e0ff */
[----:B------:R-:W-:Y:S01]  /*17ec0*/  LEA.HI.X.SX32 R45, R182, R197, 0x1, P3 ;  /* 0x000000c5b62d7211 */ /* 0x000fe200018f0eff */
[----:B------:R-:W-:Y:S01]  /*17ed0*/  STL.64 [R1+0x1050], R184 ;  /* 0x001050b801007387 */ /* 0x000fe20000100a00 */
[-C--:B------:R-:W-:Y:S01]  /*17ee0*/  IADD3 R182, P3, PT, R27, R196.reuse, RZ ;  /* 0x000000c41bb67210 */ /* 0x080fe20007f7e0ff */
[C---:B------:R-:W-:Y:S01]  /*17ef0*/  IMAD R210, R0.reuse, 0x3b, RZ ;  /* 0x0000003b00d27824 */ /* 0x040fe200078e02ff */
[----:B------:R-:W0:Y:S01]  /*17f00*/  LDC R103, c[0x0][0x3d8] ;  /* 0x0000f600ff677b82 */ /* 0x000e220000000800 */
[----:B-1----:R-:W-:Y:S01]  /*17f10*/  IADD3 R16, P5, PT, R33, R196, RZ ;  /* 0x000000c421107210 */ /* 0x002fe20007fbe0ff */
[----:B------:R-:W-:Y:S01]  /*17f20*/  STL.64 [R1+0x2c98], R184 ;  /* 0x002c98b801007387 */ /* 0x000fe20000100a00 */
[----:B------:R-:W-:-:S05]  /*17f30*/  IMAD R21, R0, 0x7a, RZ ;  /* 0x0000007a00157824 */ /* 0x000fca00078e02ff */
[----:B------:R-:W1:Y:S01]  /*17f40*/  LDC R167, c[0x0][0x3d8] ;  /* 0x0000f600ffa77b82 */ /* 0x000e620000000800 */
[-C--:B------:R-:W-:Y:S01]  /*17f50*/  LEA.HI.X.SX32 R17, R86, R197.reuse, 0x1, P5 ;  /* 0x000000c556117211 */ /* 0x080fe200028f0eff */
[----:B------:R-:W-:Y:S01]  /*17f60*/  STL.64 [R1+0x1040], R202 ;  /* 0x001040ca01007387 */ /* 0x000fe20000100a00 */
[-C--:B------:R-:W-:Y:S02]  /*17f70*/  IADD3 R86, P5, PT, R175, R196.reuse, RZ ;  /* 0x000000c4af567210 */ /* 0x080fe40007fbe0ff */
[-C--:B------:R-:W-:Y:S01]  /*17f80*/  LEA.HI.X.SX32 R205, R43, R197.reuse, 0x1, P4 ;  /* 0x000000c52bcd7211 */ /* 0x080fe200020f0eff */
[----:B------:R-:W-:Y:S01]  /*17f90*/  STL.64 [R1+0x29d0], R202 ;  /* 0x0029d0ca01007387 */ /* 0x000fe20000100a00 */
[-C--:B------:R-:W-:Y:S01]  /*17fa0*/  IADD3 R42, P4, PT, R42, R196.reuse, RZ ;  /* 0x000000c42a2a7210 */ /* 0x080fe20007f9e0ff */
[----:B------:R-:W-:Y:S01]  /*17fb0*/  IMAD R237, R0, 0x102, RZ ;  /* 0x0000010200ed7824 */ /* 0x000fe200078e02ff */
[-C--:B------:R-:W-:Y:S01]  /*17fc0*/  LEA.HI.X.SX32 R87, R209, R197.reuse, 0x1, P5 ;  /* 0x000000c5d1577211 */ /* 0x080fe200028f0eff */
[----:B------:R2:W-:Y:S01]  /*17fd0*/  STL.64 [R1+0x1038], R28 ;  /* 0x0010381c01007387 */ /* 0x0005e20000100a00 */
[----:B------:R-:W-:Y:S01]  /*17fe0*/  IADD3 R208, P5, PT, R208, R196, RZ ;  /* 0x000000c4d0d07210 */ /* 0x000fe20007fbe0ff */
[----:B------:R-:W-:Y:S01]  /*17ff0*/  IMAD R20, R0, 0x104, RZ ;  /* 0x0000010400147824 */ /* 0x000fe200078e02ff */
[----:B------:R-:W0:Y:S01]  /*18000*/  LDC R223, c[0x0][0x3d8] ;  /* 0x0000f600ffdf7b82 */ /* 0x000e220000000800 */
[----:B------:R3:W-:Y:S01]  /*18010*/  STL.64 [R1+0x1030], R16 ;  /* 0x0010301001007387 */ /* 0x0007e20000100a00 */
[----:B------:R-:W-:-:S03]  /*18020*/  LEA.HI.X.SX32 R183, R181, R197, 0x1, P3 ;  /* 0x000000c5b5b77211 */ /* 0x000fc600018f0eff */
[----:B------:R-:W-:Y:S01]  /*18030*/  STL.64 [R1+0x1028], R44 ;  /* 0x0010282c01007387 */ /* 0x000fe20000100a00 */
[----:B------:R-:W-:Y:S01]  /*18040*/  LEA.HI.X.SX32 R43, R89, R197, 0x1, P4 ;  /* 0x000000c5592b7211 */ /* 0x000fe200020f0eff */
[----:B------:R-:W-:Y:S01]  /*18050*/  IMAD R133, R0, 0x110, RZ ;  /* 0x0000011000857824 */ /* 0x000fe200078e02ff */
[----:B------:R-:W0:Y:S01]  /*18060*/  LDC R140, c[0x0][0x3d8] ;  /* 0x0000f600ff8c7b82 */ /* 0x000e220000000800 */
[----:B------:R-:W-:Y:S01]  /*18070*/  STL.64 [R1+0x2ad0], R44 ;  /* 0x002ad02c01007387 */ /* 0x000fe20000100a00 */
[----:B--2---:R-:W-:-:S03]  /*18080*/  IADD3 R28, P3, PT, R173, R196, RZ ;  /* 0x000000c4ad1c7210 */ /* 0x004fc60007f7e0ff */
[----:B------:R-:W-:Y:S01]  /*18090*/  STL.64 [R1+0x1020], R204 ;  /* 0x001020cc01007387 */ /* 0x000fe20000100a00 */
[-C--:B---3--:R-:W-:Y:S02]  /*180a0*/  IADD3 R16, P4, PT, R23, R196.reuse, RZ ;  /* 0x000000c417107210 */ /* 0x088fe40007f9e0ff */
[-C--:B------:R-:W-:Y:S01]  /*180b0*/  LEA.HI.X.SX32 R209, R41, R197.reuse, 0x1, P5 ;  /* 0x000000c529d17211 */ /* 0x080fe200028f0eff */
[----:B------:R-:W-:Y:S01]  /*180c0*/  STL.64 [R1+0x29e0], R204 ;  /* 0x0029e0cc01007387 */ /* 0x000fe20000100a00 */
[----:B------:R-:W-:Y:S01]  /*180d0*/  IADD3 R40, P5, PT, R40, R196, RZ ;  /* 0x000000c428287210 */ /* 0x000fe20007fbe0ff */
[C---:B------:R-:W-:Y:S01]  /*180e0*/  IMAD R99, R0.reuse, 0x81, RZ ;  /* 0x0000008100637824 */ /* 0x040fe200078e02ff */
[----:B------:R-:W2:Y:S01]  /*180f0*/  LDC R138, c[0x0][0x3d8] ;  /* 0x0000f600ff8a7b82 */ /* 0x000ea20000000800 */
[----:B------:R-:W-:Y:S01]  /*18100*/  STL.64 [R1+0x1018], R86 ;  /* 0x0010185601007387 */ /* 0x000fe20000100a00 */
[----:B------:R-:W-:Y:S01]  /*18110*/  LEA.HI.X.SX32 R29, R55, R197, 0x1, P3 ;  /* 0x000000c5371d7211 */ /* 0x000fe200018f0eff */
[----:B------:R-:W-:-:S02]  /*18120*/  IMAD R211, R0, 0x84, RZ ;  /* 0x0000008400d37824 */ /* 0x000fc400078e02ff */
[----:B------:R-:W-:Y:S01]  /*18130*/  STL.64 [R1+0x2e30], R86 ;  /* 0x002e305601007387 */ /* 0x000fe20000100a00 */
[-C--:B------:R-:W-:Y:S01]  /*18140*/  IADD3 R54, P3, PT, R54, R196.reuse, RZ ;  /* 0x000000c436367210 */ /* 0x080fe20007f7e0ff */
[----:B------:R-:W-:Y:S01]  /*18150*/  IMAD R68, R136, 0x3c0, RZ ;  /* 0x000003c088447824 */ /* 0x000fe200078e02ff */
[----:B------:R-:W3:Y:S01]  /*18160*/  LDC R9, c[0x0][0x3d8] ;  /* 0x0000f600ff097b82 */ /* 0x000ee20000000800 */
[----:B------:R-:W-:Y:S01]  /*18170*/  STL.64 [R1+0x1010], R182 ;  /* 0x001010b601007387 */ /* 0x000fe20000100a00 */
[-C--:B------:R-:W-:Y:S01]  /*18180*/  LEA.HI.X.SX32 R17, R88, R197.reuse, 0x1, P4 ;  /* 0x000000c558117211 */ /* 0x080fe200020f0eff */
[C---:B------:R-:W-:Y:S02]  /*18190*/  IMAD R192, R0.reuse, 0x90, RZ ;  /* 0x0000009000c07824 */ /* 0x040fe400078e02ff */
[----:B------:R-:W-:Y:S01]  /*181a0*/  STL.64 [R1+0x2c88], R182 ;  /* 0x002c88b601007387 */ /* 0x000fe20000100a00 */
[-C--:B------:R-:W-:Y:S02]  /*181b0*/  LEA R88, P4, R0, R196.reuse, 0x7 ;  /* 0x000000c400587211 */ /* 0x080fe400078838ff */
[-C--:B------:R-:W-:Y:S01]  /*181c0*/  LEA.HI.X.SX32 R41, R180, R197.reuse, 0x1, P5 ;  /* 0x000000c5b4297211 */ /* 0x080fe200028f0eff */
[----:B------:R-:W-:Y:S01]  /*181d0*/  STL.64 [R1+0x1008], R42 ;  /* 0x0010082a01007387 */ /* 0x000fe20000100a00 */
[-C--:B------:R-:W-:Y:S01]  /*181e0*/  IADD3 R180, P5, PT, R19, R196.reuse, RZ ;  /* 0x000000c413b47210 */ /* 0x080fe20007fbe0ff */
[----:B------:R-:W-:Y:S01]  /*181f0*/  IMAD R199, R0, 0xa0, RZ ;  /* 0x000000a000c77824 */ /* 0x000fe200078e02ff */
[-C--:B------:R-:W-:Y:S01]  /*18200*/  LEA.HI.X.SX32 R55, R210, R197.reuse, 0x1, P3 ;  /* 0x000000c5d2377211 */ /* 0x080fe200018f0eff */
[----:B------:R-:W-:Y:S01]  /*18210*/  STL.64 [R1+0x2ae8], R42 ;  /* 0x002ae82a01007387 */ /* 0x000fe20000100a00 */
[----:B------:R-:W-:Y:S01]  /*18220*/  IADD3 R30, P3, PT, R211, R196, RZ ;  /* 0x000000c4d31e7210 */ /* 0x000fe20007f7e0ff */
[----:B------:R-:W-:Y:S01]  /*18230*/  IMAD R193, R0, 0xb0, RZ ;  /* 0x000000b000c17824 */ /* 0x000fe200078e02ff */
[----:B------:R-:W0:Y:S01]  /*18240*/  LDC R136, c[0x0][0x3d8] ;  /* 0x0000f600ff887b82 */ /* 0x000e220000000800 */
[----:B------:R-:W-:Y:S01]  /*18250*/  STL.64 [R1+0x1000], R208 ;  /* 0x001000d001007387 */ /* 0x000fe20000100a00 */
[----:B------:R-:W-:-:S03]  /*18260*/  LEA.HI.X.SX32 R89, R179, R197, 0x1, P4 ;  /* 0x000000c5b3597211 */ /* 0x000fc600020f0eff */
[----:B------:R-:W-:Y:S01]  /*18270*/  STL.64 [R1+0x29f0], R208 ;  /* 0x0029f0d001007387 */ /* 0x000fe20000100a00 */
[-C--:B------:R-:W-:Y:S01]  /*18280*/  LEA.HI.X.SX32 R181, R91, R197.reuse, 0x1, P5 ;  /* 0x000000c55bb57211 */ /* 0x080fe200028f0eff */
[----:B------:R-:W-:Y:S01]  /*18290*/  IMAD R98, R0, 0x88, RZ ;  /* 0x0000008800627824 */ /* 0x000fe200078e02ff */
[----:B------:R-:W0:Y:S01]  /*182a0*/  LDC R217, c[0x0][0x3d8] ;  /* 0x0000f600ffd97b82 */ /* 0x000e220000000800 */
[----:B------:R1:W-:Y:S01]  /*182b0*/  STL.64 [R1+0xff8], R28 ;  /* 0x000ff81c01007387 */ /* 0x0003e20000100a00 */
[----:B------:R-:W-:-:S03]  /*182c0*/  LEA.HI.X.SX32 R31, R37, R197, 0x1, P3 ;  /* 0x000000c5251f7211 */ /* 0x000fc600018f0eff */
[----:B------:R2:W-:Y:S01]  /*182d0*/  STL.64 [R1+0xff0], R16 ;  /* 0x000ff01001007387 */ /* 0x0005e20000100a00 */
[C---:B------:R-:W-:Y:S02]  /*182e0*/  IMAD R211, R0.reuse, 0x4a, RZ ;  /* 0x0000004a00d37824 */ /* 0x040fe400078e02ff */
[----:B------:R-:W-:Y:S01]  /*182f0*/  IMAD R131, R0, 0x120, RZ ;  /* 0x0000012000837824 */ /* 0x000fe200078e02ff */
[----:B------:R-:W-:Y:S01]  /*18300*/  STL.64 [R1+0xfe8], R40 ;  /* 0x000fe82801007387 */ /* 0x000fe20000100a00 */
[-C--:B------:R-:W-:Y:S01]  /*18310*/  IADD3 R36, P3, PT, R36, R196.reuse, RZ ;  /* 0x000000c424247210 */ /* 0x080fe20007f7e0ff */
[----:B------:R-:W-:Y:S01]  /*18320*/  IMAD R170, R0, 0x89, RZ ;  /* 0x0000008900aa7824 */ /* 0x000fe200078e02ff */
[----:B------:R-:W0:Y:S01]  /*18330*/  LDC R74, c[0x0][0x3d8] ;  /* 0x0000f600ff4a7b82 */ /* 0x000e220000000800 */
[-C--:B-1----:R-:W-:Y:S01]  /*18340*/  IADD3 R28, P4, PT, R192, R196.reuse, RZ ;  /* 0x000000c4c01c7210 */ /* 0x082fe20007f9e0ff */
[----:B------:R-:W-:Y:S01]  /*18350*/  STL.64 [R1+0x2bb8], R40 ;  /* 0x002bb82801007387 */ /* 0x000fe20000100a00 */
[----:B--2---:R-:W-:-:S03]  /*18360*/  IADD3 R16, P5, PT, R251, R196, RZ ;  /* 0x000000c4fb107210 */ /* 0x004fc60007fbe0ff */
[----:B------:R-:W-:Y:S01]  /*18370*/  STL.64 [R1+0xfe0], R54 ;  /* 0x000fe03601007387 */ /* 0x000fe20000100a00 */
[-C--:B------:R-:W-:Y:S01]  /*18380*/  LEA.HI.X.SX32 R29, R90, R197.reuse, 0x1, P4 ;  /* 0x000000c55a1d7211 */ /* 0x080fe200020f0eff */
[----:B------:R-:W-:Y:S01]  /*18390*/  IMAD R101, R0, 0x98, RZ ;  /* 0x0000009800657824 */ /* 0x000fe200078e02ff */
[----:B------:R-:W1:Y:S01]  /*183a0*/  LDC R78, c[0x0][0x3d8] ;  /* 0x0000f600ff4e7b82 */ /* 0x000e620000000800 */
[----:B------:R-:W-:Y:S01]  /*183b0*/  STL.64 [R1+0x2a00], R54 ;  /* 0x002a003601007387 */ /* 0x000fe20000100a00 */
[-C--:B------:R-:W-:Y:S02]  /*183c0*/  IADD3 R90, P4, PT, R199, R196.reuse, RZ ;  /* 0x000000c4c75a7210 */ /* 0x080fe40007f9e0ff */
[-C--:B------:R-:W-:Y:S01]  /*183d0*/  LEA.HI.X.SX32 R17, R178, R197.reuse, 0x1, P5 ;  /* 0x000000c5b2117211 */ /* 0x080fe200028f0eff */
[----:B------:R-:W-:Y:S01]  /*183e0*/  STL.64 [R1+0xfd8], R88 ;  /* 0x000fd85801007387 */ /* 0x000fe20000100a00 */
[----:B------:R-:W-:Y:S01]  /*183f0*/  IADD3 R178, P5, PT, R248, R196, RZ ;  /* 0x000000c4f8b27210 */ /* 0x000fe20007fbe0ff */
[----:B------:R-:W-:Y:S01]  /*18400*/  IMAD R100, R0, 0x140, RZ ;  /* 0x0000014000647824 */ /* 0x000fe200078e02ff */
[----:B------:R-:W2:Y:S01]  /*18410*/  LDC R76, c[0x0][0x3d8] ;  /* 0x0000f600ff4c7b82 */ /* 0x000ea20000000800 */
[----:B------:R-:W-:Y:S01]  /*18420*/  STL.64 [R1+0x2e20], R88 ;  /* 0x002e205801007387 */ /* 0x000fe20000100a00 */
[----:B------:R-:W-:-:S03]  /*18430*/  LEA.HI.X.SX32 R37, R211, R197, 0x1, P3 ;  /* 0x000000c5d3257211 */ /* 0x000fc600018f0eff */
[----:B------:R-:W-:Y:S01]  /*18440*/  STL.64 [R1+0xfd0], R180 ;  /* 0x000fd0b401007387 */ /* 0x000fe20000100a00 */
[----:B------:R-:W-:-:S03]  /*18450*/  LEA.HI.X.SX32 R91, R177, R197, 0x1, P4 ;  /* 0x000000c5b15b7211 */ /* 0x000fc600020f0eff */
[----:B------:R3:W-:Y:S01]  /*18460*/  STL.64 [R1+0xfc8], R30 ;  /* 0x000fc81e01007387 */ /* 0x0007e20000100a00 */
[----:B------:R-:W-:-:S03]  /*18470*/  IMAD R194, R0, 0xc0, RZ ;  /* 0x000000c000c27824 */ /* 0x000fc600078e02ff */
[----:B------:R-:W-:Y:S01]  /*18480*/  STL.64 [R1+0x2c78], R180 ;  /* 0x002c78b401007387 */ /* 0x000fe20000100a00 */
[----:B------:R-:W-:-:S03]  /*18490*/  LEA.HI.X.SX32 R179, R93, R197, 0x1, P5 ;  /* 0x000000c55db37211 */ /* 0x000fc600028f0eff */
[----:B------:R0:W-:Y:S01]  /*184a0*/  STL.64 [R1+0xfc0], R28 ;  /* 0x000fc01c01007387 */ /* 0x0001e20000100a00 */
[----:B---3--:R-:W-:-:S03]  /*184b0*/  IADD3 R30, P3, PT, R39, R196, RZ ;  /* 0x000000c4271e7210 */ /* 0x008fc60007f7e0ff */
[----:B------:R3:W-:Y:S01]  /*184c0*/  STL.64 [R1+0xfb8], R16 ;  /* 0x000fb81001007387 */ /* 0x0007e20000100a00 */
[----:B------:R-:W-:Y:S01]  /*184d0*/  IMAD R210, R0, 0x5a, RZ ;  /* 0x0000005a00d27824 */ /* 0x000fe200078e02ff */
[----:B------:R-:W-:Y:S02]  /*184e0*/  LEA.HI.X.SX32 R31, R33, R197, 0x1, P3 ;  /* 0x000000c5211f7211 */ /* 0x000fe400018f0eff */
[----:B------:R-:W-:Y:S01]  /*184f0*/  STL.64 [R1+0x2a10], R38 ;  /* 0x002a102601007387 */ /* 0x000fe20000100a00 */
[----:B0-----:R-:W-:-:S03]  /*18500*/  IADD3 R28, P4, PT, R193, R196, RZ ;  /* 0x000000c4c11c7210 */ /* 0x001fc60007f9e0ff */
[----:B------:R-:W-:Y:S01]  /*18510*/  STL.64 [R1+0xfb0], R36 ;  /* 0x000fb02401007387 */ /* 0x000fe20000100a00 */
[-C--:B------:R-:W-:Y:S01]  /*18520*/  IADD3 R32, P3, PT, R32, R196.reuse, RZ ;  /* 0x000000c420207210 */ /* 0x080fe20007f7e0ff */
[----:B------:R-:W-:Y:S01]  /*18530*/  IMAD R211, R0, 0xc4, RZ ;  /* 0x000000c400d37824 */ /* 0x000fe200078e02ff */
[-C--:B---3--:R-:W-:Y:S01]  /*18540*/  IADD3 R16, P5, PT, R247, R196.reuse, RZ ;  /* 0x000000c4f7107210 */ /* 0x088fe20007fbe0ff */
[----:B------:R-:W-:Y:S01]  /*18550*/  STL.64 [R1+0x2ab0], R36 ;  /* 0x002ab02401007387 */ /* 0x000fe20000100a00 */
[-C--:B------:R-:W-:Y:S01]  /*18560*/  LEA.HI.X.SX32 R29, R92, R197.reuse, 0x1, P4 ;  /* 0x000000c55c1d7211 */ /* 0x080fe200020f0eff */
[----:B------:R-:W-:Y:S01]  /*18570*/  IMAD R195, R0, 0xd0, RZ ;  /* 0x000000d000c37824 */ /* 0x000fe200078e02ff */
[----:B------:R-:W-:Y:S01]  /*18580*/  IADD3 R92, P4, PT, R194, R196, RZ ;  /* 0x000000c4c25c7210 */ /* 0x000fe20007f9e0ff */
[----:B------:R-:W-:Y:S01]  /*18590*/  STL.64 [R1+0xfa8], R90 ;  /* 0x000fa85a01007387 */ /* 0x000fe20000100a00 */
[----:B------:R-:W-:-:S03]  /*185a0*/  LEA.HI.X.SX32 R17, R176, R197, 0x1, P5 ;  /* 0x000000c5b0117211 */ /* 0x000fc600028f0eff */
[----:B------:R-:W-:Y:S01]  /*185b0*/  STL.64 [R1+0x2e10], R90 ;  /* 0x002e105a01007387 */ /* 0x000fe20000100a00 */
[----:B------:R-:W-:Y:S02]  /*185c0*/  IADD3 R176, P5, PT, R245, R196, RZ ;  /* 0x000000c4f5b07210 */ /* 0x000fe40007fbe0ff */
[-C--:B------:R-:W-:Y:S01]  /*185d0*/  LEA.HI.X.SX32 R33, R210, R197.reuse, 0x1, P3 ;  /* 0x000000c5d2217211 */ /* 0x080fe200018f0eff */
[----:B------:R-:W-:Y:S01]  /*185e0*/  STL.64 [R1+0xfa0], R178 ;  /* 0x000fa0b201007387 */ /* 0x000fe20000100a00 */
[----:B------:R-:W-:-:S03]  /*185f0*/  LEA.HI.X.SX32 R93, R175, R197, 0x1, P4 ;  /* 0x000000c5af5d7211 */ /* 0x000fc600020f0eff */
[----:B------:R0:W-:Y:S01]  /*18600*/  STL.64 [R1+0xf98], R30 ;  /* 0x000f981e01007387 */ /* 0x0001e20000100a00 */
[----:B------:R-:W-:-:S03]  /*18610*/  IMAD R198, R0, 0xe0, RZ ;  /* 0x000000e000c67824 */ /* 0x000fc600078e02ff */
[----:B------:R-:W-:Y:S01]  /*18620*/  STL.64 [R1+0x2c68], R178 ;  /* 0x002c68b201007387 */ /* 0x000fe20000100a00 */
[----:B------:R-:W-:-:S03]  /*18630*/  LEA.HI.X.SX32 R177, R95, R197, 0x1, P5 ;  /* 0x000000c55fb17211 */ /* 0x000fc600028f0eff */
[----:B------:R3:W-:Y:S01]  /*18640*/  STL.64 [R1+0xf90], R28 ;  /* 0x000f901c01007387 */ /* 0x0007e20000100a00 */
[----:B0-----:R-:W-:-:S03]  /*18650*/  IADD3 R30, P3, PT, R211, R196, RZ ;  /* 0x000000c4d31e7210 */ /* 0x001fc60007f7e0ff */
[----:B------:R0:W-:Y:S01]  /*18660*/  STL.64 [R1+0xf88], R16 ;  /* 0x000f881001007387 */ /* 0x0001e20000100a00 */
[----:B------:R-:W-:-:S03]  /*18670*/  LEA.HI.X.SX32 R31, R27, R197, 0x1, P3 ;  /* 0x000000c51b1f7211 */ /* 0x000fc600018f0eff */
[----:B------:R-:W-:Y:S01]  /*18680*/  STL.64 [R1+0xf80], R32 ;  /* 0x000f802001007387 */ /* 0x000fe20000100a00 */
[----:B---3--:R-:W-:-:S03]  /*18690*/  IADD3 R28, P4, PT, R195, R196, RZ ;  /* 0x000000c4c31c7210 */ /* 0x008fc60007f9e0ff */
[----:B------:R-:W-:Y:S01]  /*186a0*/  STL.64 [R1+0x2aa0], R32 ;  /* 0x002aa02001007387 */ /* 0x000fe20000100a00 */
[-C--:B------:R-:W-:Y:S02]  /*186b0*/  IADD3 R26, P3, PT, R26, R196.reuse, RZ ;  /* 0x000000c41a1a7210 */ /* 0x080fe40007f7e0ff */
[-C--:B0-----:R-:W-:Y:S01]  /*186c0*/  IADD3 R16, P5, PT, R243, R196.reuse, RZ ;  /* 0x000000c4f3107210 */ /* 0x081fe20007fbe0ff */
[----:B------:R-:W-:Y:S01]  /*186d0*/  STL.64 [R1+0xf78], R92 ;  /* 0x000f785c01007387 */ /* 0x000fe20000100a00 */
[-C--:B------:R-:W-:Y:S01]  /*186e0*/  LEA.HI.X.SX32 R29, R94, R197.reuse, 0x1, P4 ;  /* 0x000000c55e1d7211 */ /* 0x080fe200020f0eff */
[----:B------:R-:W-:Y:S01]  /*186f0*/  IMAD R210, R0, 0xf0, RZ ;  /* 0x000000f000d27824 */ /* 0x000fe200078e02ff */
[-C--:B------:R-:W-:Y:S01]  /*18700*/  IADD3 R94, P4, PT, R198, R196.reuse, RZ ;  /* 0x000000c4c65e7210 */ /* 0x080fe20007f9e0ff */
[----:B------:R-:W-:Y:S01]  /*18710*/  STL.64 [R1+0x2e00], R92 ;  /* 0x002e005c01007387 */ /* 0x000fe20000100a00 */
[-C--:B------:R-:W-:Y:S02]  /*18720*/  LEA.HI.X.SX32 R17, R174, R197.reuse, 0x1, P5 ;  /* 0x000000c5ae117211 */ /* 0x080fe400028f0eff */
[----:B------:R-:W-:Y:S01]  /*18730*/  IADD3 R174, P5, PT, R241, R196, RZ ;  /* 0x000000c4f1ae7210 */ /* 0x000fe20007fbe0ff */
[----:B------:R-:W-:Y:S01]  /*18740*/  STL.64 [R1+0xf70], R176 ;  /* 0x000f70b001007387 */ /* 0x000fe20000100a00 */
[----:B------:R-:W-:-:S02]  /*18750*/  LEA.HI.X.SX32 R27, R25, R197, 0x1, P3 ;  /* 0x000000c5191b7211 */ /* 0x000fc400018f0eff */
[----:B------:R-:W-:Y:S01]  /*18760*/  IADD3 R24, P3, PT, R24, R196, RZ ;  /* 0x000000c418187210 */ /* 0x000fe20007f7e0ff */
[----:B------:R-:W-:Y:S01]  /*18770*/  STL.64 [R1+0xf68], R30 ;  /* 0x000f681e01007387 */ /* 0x000fe20000100a00 */
[----:B------:R-:W-:-:S03]  /*18780*/  LEA.HI.X.SX32 R95, R173, R197, 0x1, P4 ;  /* 0x000000c5ad5f7211 */ /* 0x000fc600020f0eff */
[----:B------:R-:W-:Y:S01]  /*18790*/  STL.64 [R1+0x2c58], R176 ;  /* 0x002c58b001007387 */ /* 0x000fe20000100a00 */
[----:B------:R-:W-:-:S03]  /*187a0*/  LEA.HI.X.SX32 R175, R97, R197, 0x1, P5 ;  /* 0x000000c561af7211 */ /* 0x000fc600028f0eff */
[----:B------:R0:W-:Y:S01]  /*187b0*/  STL.64 [R1+0xf60], R28 ;  /* 0x000f601c01007387 */ /* 0x0001e20000100a00 */
[----:B------:R-:W-:-:S03]  /*187c0*/  LEA.HI.X.SX32 R25, R23, R197, 0x1, P3 ;  /* 0x000000c517197211 */ /* 0x000fc600018f0eff */
[----:B------:R3:W-:Y:S01]  /*187d0*/  STL.64 [R1+0xf58], R16 ;  /* 0x000f581001007387 */ /* 0x0007e20000100a00 */
[----:B------:R-:W-:-:S03]  /*187e0*/  IADD3 R22, P3, PT, R22, R196, RZ ;  /* 0x000000c416167210 */ /* 0x000fc60007f7e0ff */
[----:B------:R-:W-:Y:S01]  /*187f0*/  STL.64 [R1+0xf50], R26 ;  /* 0x000f501a01007387 */ /* 0x000fe20000100a00 */
[----:B0-----:R-:W-:-:S03]  /*18800*/  IADD3 R28, P4, PT, R210, R196, RZ ;  /* 0x000000c4d21c7210 */ /* 0x001fc60007f9e0ff */
[----:B------:R-:W-:Y:S01]  /*18810*/  STL.64 [R1+0x2a90], R26 ;  /* 0x002a901a01007387 */ /* 0x000fe20000100a00 */
[----:B---3--:R-:W-:-:S03]  /*18820*/  IADD3 R16, P5, PT, R113, R196, RZ ;  /* 0x000000c471107210 */ /* 0x008fc60007fbe0ff */
[----:B------:R-:W-:Y:S01]  /*18830*/  STL.64 [R1+0xf48], R94 ;  /* 0x000f485e01007387 */ /* 0x000fe20000100a00 */
[-C--:B------:R-:W-:Y:S02]  /*18840*/  LEA.HI.X.SX32 R29, R96, R197.reuse, 0x1, P4 ;  /* 0x000000c5601d7211 */ /* 0x080fe400020f0eff */
[-C--:B------:R-:W-:Y:S01]  /*18850*/  LEA R96, P4, R0, R196.reuse, 0x8 ;  /* 0x000000c400607211 */ /* 0x080fe200078840ff */
[----:B------:R-:W-:Y:S01]  /*18860*/  STL.64 [R1+0x2df0], R94 ;  /* 0x002df05e01007387 */ /* 0x000fe20000100a00 */
[-C--:B------:R-:W-:Y:S02]  /*18870*/  LEA.HI.X.SX32 R17, R172, R197.reuse, 0x1, P5 ;  /* 0x000000c5ac117211 */ /* 0x080fe400028f0eff */
[----:B------:R-:W-:Y:S01]  /*18880*/  IADD3 R172, P5, PT, R237, R196, RZ ;  /* 0x000000c4edac7210 */ /* 0x000fe20007fbe0ff */
[----:B------:R-:W-:Y:S01]  /*18890*/  STL.64 [R1+0xf40], R174 ;  /* 0x000f40ae01007387 */ /* 0x000fe20000100a00 */
[----:B------:R-:W-:-:S03]  /*188a0*/  LEA.HI.X.SX32 R23, R21, R197, 0x1, P3 ;  /* 0x000000c515177211 */ /* 0x000fc600018f0eff */
[----:B------:R-:W-:Y:S01]  /*188b0*/  STL.64 [R1+0x2c48], R174 ;  /* 0x002c48ae01007387 */ /* 0x000fe20000100a00 */
[----:B------:R-:W-:Y:S02]  /*188c0*/  IADD3 R20, P3, PT, R20, R196, RZ ;  /* 0x000000c414147210 */ /* 0x000fe40007f7e0ff */
[-C--:B------:R-:W-:Y:S01]  /*188d0*/  LEA.HI.X.SX32 R97, R171, R197.reuse, 0x1, P4 ;  /* 0x000000c5ab617211 */ /* 0x080fe200020f0eff */
[----:B------:R-:W-:Y:S01]  /*188e0*/  STL.64 [R1+0xf38], R24 ;  /* 0x000f381801007387 */ /* 0x000fe20000100a00 */
[C---:B------:R-:W-:Y:S01]  /*188f0*/  IMAD R235, R0.reuse, 0x112, RZ ;  /* 0x0000011200eb7824 */ /* 0x040fe200078e02ff */
[----:B------:R-:W-:Y:S02]  /*18900*/  LEA.HI.X.SX32 R173, R99, R197, 0x1, P5 ;  /* 0x000000c563ad7211 */ /* 0x000fe400028f0eff */
[----:B------:R0:W-:Y:S01]  /*18910*/  STL.64 [R1+0x2bc8], R24 ;  /* 0x002bc81801007387 */ /* 0x0001e20000100a00 */
[----:B------:R-:W-:-:S03]  /*18920*/  IMAD R18, R0, 0x114, RZ ;  /* 0x0000011400127824 */ /* 0x000fc600078e02ff */
[----:B------:R-:W-:Y:S01]  /*18930*/  STL.64 [R1+0xf30], R28 ;  /* 0x000f301c01007387 */ /* 0x000fe20000100a00 */
[----:B------:R-:W-:-:S03]  /*18940*/  LEA.HI.X.SX32 R21, R19, R197, 0x1, P3 ;  /* 0x000000c513157211 */ /* 0x000fc600018f0eff */
[----:B------:R3:W-:Y:S01]  /*18950*/  STL.64 [R1+0xf28], R16 ;  /* 0x000f281001007387 */ /* 0x0007e20000100a00 */
[----:B0-----:R-:W-:-:S03]  /*18960*/  IADD3 R24, P4, PT, R133, R196, RZ ;  /* 0x000000c485187210 */ /* 0x001fc60007f9e0ff */
[----:B------:R-:W-:Y:S01]  /*18970*/  STL.64 [R1+0xf20], R22 ;  /* 0x000f201601007387 */ /* 0x000fe20000100a00 */
[----:B------:R-:W-:Y:S01]  /*18980*/  IMAD R211, R0, 0x130, RZ ;  /* 0x0000013000d37824 */ /* 0x000fe200078e02ff */
[----:B------:R-:W-:Y:S02]  /*18990*/  LEA.HI.X.SX32 R25, R98, R197, 0x1, P4 ;  /* 0x000000c562197211 */ /* 0x000fe400020f0eff */
[----:B------:R0:W-:Y:S01]  /*189a0*/  STL.64 [R1+0x2bd8], R22 ;  /* 0x002bd81601007387 */ /* 0x0001e20000100a00 */
[-C--:B------:R-:W-:Y:S01]  /*189b0*/  IADD3 R98, P4, PT, R131, R196.reuse, RZ ;  /* 0x000000c483627210 */ /* 0x080fe20007f9e0ff */
[C---:B------:R-:W-:Y:S02]  /*189c0*/  IMAD R233, R0.reuse, 0x122, RZ ;  /* 0x0000012200e97824 */ /* 0x040fe400078e02ff */
[----:B------:R-:W-:Y:S01]  /*189d0*/  STL.64 [R1+0xf18], R96 ;  /* 0x000f186001007387 */ /* 0x000fe20000100a00 */
[----:B---3--:R-:W-:Y:S01]  /*189e0*/  IADD3 R16, P5, PT, R235, R196, RZ ;  /* 0x000000c4eb107210 */ /* 0x008fe20007fbe0ff */
[----:B------:R-:W-:-:S02]  /*189f0*/  IMAD R52, R0, 0x8a, RZ ;  /* 0x0000008a00347824 */ /* 0x000fc400078e02ff */
[----:B------:R-:W-:Y:S01]  /*18a00*/  STL.64 [R1+0x2de0], R96 ;  /* 0x002de06001007387 */ /* 0x000fe20000100a00 */
[----:B------:R-:W-:-:S03]  /*18a10*/  IADD3 R18, P3, PT, R18, R196, RZ ;  /* 0x000000c412127210 */ /* 0x000fc60007f7e0ff */
[----:B------:R-:W-:Y:S01]  /*18a20*/  STL.64 [R1+0xf10], R172 ;  /* 0x000f10ac01007387 */ /* 0x000fe20000100a00 */
[----:B------:R-:W-:Y:S01]  /*18a30*/  IMAD R53, R0, 0x124, RZ ;  /* 0x0000012400357824 */ /* 0x000fe200078e02ff */
[-C--:B------:R-:W-:Y:S02]  /*18a40*/  LEA.HI.X.SX32 R99, R192, R197.reuse, 0x1, P4 ;  /* 0x000000c5c0637211 */ /* 0x080fe400020f0eff */
[----:B------:R-:W-:Y:S01]  /*18a50*/  STL.64 [R1+0x2c38], R172 ;  /* 0x002c38ac01007387 */ /* 0x000fe20000100a00 */
[----:B------:R-:W-:Y:S01]  /*18a60*/  IMAD R2, R110, 0x3b0, RZ ;  /* 0x000003b06e027824 */ /* 0x000fe200078e02ff */
[----:B------:R-:W-:Y:S01]  /*18a70*/  LEA.HI.X.SX32 R17, R170, R197, 0x1, P5 ;  /* 0x000000c5aa117211 */ /* 0x000fe200028f0eff */
[----:B------:R-:W-:Y:S01]  /*18a80*/  IMAD R192, R0, 0x91, RZ ;  /* 0x0000009100c07824 */ /* 0x000fe200078e02ff */
[----:B------:R-:W-:Y:S01]  /*18a90*/  STL.64 [R1+0xf08], R20 ;  /* 0x000f081401007387 */ /* 0x000fe20000100a00 */
[----:B------:R-:W3:Y:S01]  /*18aa0*/  LDC R110, c[0x0][0x3d8] ;  /* 0x0000f600ff6e7b82 */ /* 0x000ee20000000800 */
[----:B------:R-:W-:-:S02]  /*18ab0*/  IADD3 R170, P5, PT, R233, R196, RZ ;  /* 0x000000c4e9aa7210 */ /* 0x000fc40007fbe0ff */
[----:B------:R1:W-:Y:S01]  /*18ac0*/  STL.64 [R1+0x2be8], R20 ;  /* 0x002be81401007387 */ /* 0x0003e20000100a00 */
[-C--:B------:R-:W-:Y:S01]  /*18ad0*/  LEA.HI.X.SX32 R19, R52, R197.reuse, 0x1, P3 ;  /* 0x000000c534137211 */ /* 0x080fe200018f0eff */
[----:B------:R-:W-:Y:S01]  /*18ae0*/  IMAD R250, R0, 0x134, RZ ;  /* 0x0000013400fa7824 */ /* 0x000fe200078e02ff */
[-C--:B0-----:R-:W-:Y:S01]  /*18af0*/  IADD3 R22, P3, PT, R53, R196.reuse, RZ ;  /* 0x000000c435167210 */ /* 0x081fe20007f7e0ff */
[----:B------:R-:W-:Y:S01]  /*18b00*/  STL.64 [R1+0xf00], R24 ;  /* 0x000f001801007387 */ /* 0x000fe20000100a00 */
[-C--:B------:R-:W-:Y:S01]  /*18b10*/  LEA.HI.X.SX32 R171, R192, R197.reuse, 0x1, P5 ;  /* 0x000000c5c0ab7211 */ /* 0x080fe200028f0eff */
[----:B------:R-:W-:Y:S01]  /*18b20*/  IMAD R158, R103, 0x1e2, RZ ;  /* 0x000001e2679e7824 */ /* 0x000fe200078e02ff */
[-C--:B-1----:R-:W-:Y:S01]  /*18b30*/  IADD3 R20, P4, PT, R211, R196.reuse, RZ ;  /* 0x000000c4d3147210 */ /* 0x082fe20007f9e0ff */
[C---:B------:R-:W-:Y:S01]  /*18b40*/  IMAD R211, R0.reuse, 0x132, RZ ;  /* 0x0000013200d37824 */ /* 0x040fe200078e02ff */
[----:B------:R0:W-:Y:S01]  /*18b50*/  STL.64 [R1+0xef8], R16 ;  /* 0x000ef81001007387 */ /* 0x0001e20000100a00 */
[----:B------:R-:W1:Y:S01]  /*18b60*/  LDC R103, c[0x0][0x3d8] ;  /* 0x0000f600ff677b82 */ /* 0x000e620000000800 */
[-C--:B------:R-:W-:Y:S01]  /*18b70*/  LEA.HI.X.SX32 R21, R101, R197.reuse, 0x1, P4 ;  /* 0x000000c565157211 */ /* 0x080fe200020f0eff */
[----:B------:R-:W-:Y:S01]  /*18b80*/  IMAD R169, R0, 0x99, RZ ;  /* 0x0000009900a97824 */ /* 0x000fe200078e02ff */
[----:B------:R-:W-:Y:S01]  /*18b90*/  STL.64 [R1+0xef0], R18 ;  /* 0x000ef01201007387 */ /* 0x000fe20000100a00 */
[-C--:B------:R-:W-:Y:S01]  /*18ba0*/  IADD3 R100, P4, PT, R100, R196.reuse, RZ ;  /* 0x000000c464647210 */ /* 0x080fe20007f9e0ff */
[C---:B------:R-:W-:Y:S01]  /*18bb0*/  IMAD R168, R0.reuse, 0x142, RZ ;  /* 0x0000014200a87824 */ /* 0x040fe200078e02ff */
[-C--:B------:R-:W-:Y:S01]  /*18bc0*/  LEA.HI.X.SX32 R23, R251, R197.reuse, 0x1, P3 ;  /* 0x000000c5fb177211 */ /* 0x080fe200018f0eff */
[----:B------:R2:W-:Y:S01]  /*18bd0*/  STL.64 [R1+0x2bf8], R18 ;  /* 0x002bf81201007387 */ /* 0x0005e20000100a00 */
[C---:B------:R-:W-:Y:S01]  /*18be0*/  IMAD R53, R0.reuse, 0x9a, RZ ;  /* 0x0000009a00357824 */ /* 0x040fe200078e02ff */
[-C--:B0-----:R-:W-:Y:S01]  /*18bf0*/  IADD3 R16, P5, PT, R211, R196.reuse, RZ ;  /* 0x000000c4d3107210 */ /* 0x081fe20007fbe0ff */
[----:B------:R-:W-:Y:S01]  /*18c00*/  IMAD R211, R0, 0x150, RZ ;  /* 0x0000015000d37824 */ /* 0x000fe200078e02ff */
[----:B------:R-:W-:Y:S01]  /*18c10*/  STL.64 [R1+0xee8], R98 ;  /* 0x000ee86201007387 */ /* 0x000fe20000100a00 */
[-C--:B------:R-:W-:Y:S01]  /*18c20*/  IADD3 R250, P3, PT, R250, R196.reuse, RZ ;  /* 0x000000c4fafa7210 */ /* 0x080fe20007f7e0ff */
[----:B------:R-:W-:Y:S01]  /*18c30*/  IMAD R192, R0, 0x144, RZ ;  /* 0x0000014400c07824 */ /* 0x000fe200078e02ff */
[-C--:B------:R-:W-:Y:S01]  /*18c40*/  LEA.HI.X.SX32 R101, R199, R197.reuse, 0x1, P4 ;  /* 0x000000c5c7657211 */ /* 0x080fe200020f0eff */
[----:B------:R-:W-:Y:S01]  /*18c50*/  STL.64 [R1+0x2dd0], R98 ;  /* 0x002dd06201007387 */ /* 0x000fe20000100a00 */
[----:B------:R-:W-:Y:S01]  /*18c60*/  IMAD R70, R136, 0x3e0, RZ ;  /* 0x000003e088467824 */ /* 0x000fe200078e02ff */
[----:B--2---:R-:W-:Y:S01]  /*18c70*/  IADD3 R18, P4, PT, R211, R196, RZ ;  /* 0x000000c4d3127210 */ /* 0x004fe20007f9e0ff */
[----:B------:R-:W0:Y:S01]  /*18c80*/  LDC R136, c[0x0][0x3d8] ;  /* 0x0000f600ff887b82 */ /* 0x000e220000000800 */
[----:B------:R-:W-:Y:S01]  /*18c90*/  STL.64 [R1+0xee0], R170 ;  /* 0x000ee0aa01007387 */ /* 0x000fe20000100a00 */
[----:B------:R-:W-:Y:S01]  /*18ca0*/  LEA.HI.X.SX32 R17, R169, R197, 0x1, P5 ;  /* 0x000000c5a9117211 */ /* 0x000fe200028f0eff */
[----:B------:R-:W-:-:S02]  /*18cb0*/  IMAD R211, R0, 0xa1, RZ ;  /* 0x000000a100d37824 */ /* 0x000fc400078e02ff */
[----:B------:R-:W-:Y:S01]  /*18cc0*/  STL.64 [R1+0x2c28], R170 ;  /* 0x002c28aa01007387 */ /* 0x000fe20000100a00 */
[----:B------:R-:W-:Y:S01]  /*18cd0*/  IMAD R249, R0, 0x152, RZ ;  /* 0x0000015200f97824 */ /* 0x000fe200078e02ff */
[----:B------:R-:W-:Y:S01]  /*18ce0*/  IADD3 R168, P5, PT, R168, R196, RZ ;  /* 0x000000c4a8a87210 */ /* 0x000fe20007fbe0ff */
[C---:B------:R-:W-:Y:S01]  /*18cf0*/  IMAD R190, R0.reuse, 0x154, RZ ;  /* 0x0000015400be7824 */ /* 0x040fe200078e02ff */
[----:B------:R-:W-:Y:S01]  /*18d00*/  STL.64 [R1+0xed8], R22 ;  /* 0x000ed81601007387 */ /* 0x000fe20000100a00 */
[-C--:B------:R-:W-:Y:S01]  /*18d10*/  LEA.HI.X.SX32 R251, R53, R197.reuse, 0x1, P3 ;  /* 0x000000c535fb7211 */ /* 0x080fe200018f0eff */
[----:B------:R-:W2:Y:S02]  /*18d20*/  LDC R199, c[0x0][0x3d8] ;  /* 0x0000f600ffc77b82 */ /* 0x000ea40000000800 */
[----:B------:R3:W-:Y:S01]  /*18d30*/  STL.64 [R1+0xed0], R20 ;  /* 0x000ed01401007387 */ /* 0x0007e20000100a00 */
[C---:B------:R-:W-:Y:S01]  /*18d40*/  IMAD R3, R0.reuse, 0xa8, RZ ;  /* 0x000000a800037824 */ /* 0x040fe200078e02ff */
[----:B------:R-:W-:Y:S01]  /*18d50*/  LEA.HI.X.SX32 R169, R211, R197, 0x1, P5 ;  /* 0x000000c5d3a97211 */ /* 0x000fe200028f0eff */
[C---:B------:R-:W-:Y:S01]  /*18d60*/  IMAD R63, R0.reuse, 0xa9, RZ ;  /* 0x000000a9003f7824 */ /* 0x040fe200078e02ff */
[----:B------:R1:W-:Y:S01]  /*18d70*/  STL.64 [R1+0xec8], R16 ;  /* 0x000ec81001007387 */ /* 0x0003e20000100a00 */
[----:B------:R-:W-:-:S02]  /*18d80*/  IMAD R69, R0, 0xaa, RZ ;  /* 0x000000aa00457824 */ /* 0x000fc400078e02ff */
[----:B------:R-:W-:Y:S01]  /*18d90*/  IMAD R62, R62, 0x3b4, RZ ;  /* 0x000003b43e3e7824 */ /* 0x000fe200078e02ff */
[-C--:B---3--:R-:W-:Y:S01]  /*18da0*/  IADD3 R20, P3, PT, R192, R196.reuse, RZ ;  /* 0x000000c4c0147210 */ /* 0x088fe20007f7e0ff */
[----:B------:R-:W-:Y:S01]  /*18db0*/  STL.64 [R1+0xec0], R250 ;  /* 0x000ec0fa01007387 */ /* 0x000fe20000100a00 */
[----:B------:R-:W-:Y:S01]  /*18dc0*/  IMAD R61, R61, 0x1d8, RZ ;  /* 0x000001d83d3d7824 */ /* 0x000fe200078e02ff */
[-C--:B-1----:R-:W-:Y:S02]  /*18dd0*/  IADD3 R16, P5, PT, R249, R196.reuse, RZ ;  /* 0x000000c4f9107210 */ /* 0x082fe40007fbe0ff */
        /* <DEDUP_REMOVED lines=8> */
[----:B------:R-:W-:Y:S01]  /*18e60*/  STL.64 [R1+0x2dc0], R100 ;  /* 0x002dc06401007387 */ /* 0x000fe20000100a00 */
[----:B------:R-:W-:Y:S01]  /*18e70*/  IMAD R59, R59, 0x3d0, RZ ;  /* 0x000003d03b3b7824 */ /* 0x000fe200078e02ff */
[-C--:B------:R-:W-:Y:S01]  /*18e80*/  IADD3 R62, P5, PT, R62, R196.reuse, RZ ;  /* 0x000000c43e3e7210 */ /* 0x080fe20007fbe0ff */
[----:B------:R-:W-:Y:S01]  /*18e90*/  IMAD R110, R110, 0x1e0, RZ ;  /* 0x000001e06e6e7824 */ /* 0x000fe200078e02ff */
[----:B------:R-:W-:Y:S01]  /*18ea0*/  STL.64 [R1+0xeb0], R168 ;  /* 0x000eb0a801007387 */ /* 0x000fe20000100a00 */
[-C--:B------:R-:W-:Y:S01]  /*18eb0*/  LEA.HI.X.SX32 R249, R69, R197.reuse, 0x1, P3 ;  /* 0x000000c545f97211 */ /* 0x080fe200018f0eff */
[----:B------:R-:W-:Y:S01]  /*18ec0*/  IMAD R58, R58, 0x3d4, RZ ;  /* 0x000003d43a3a7824 */ /* 0x000fe200078e02ff */
[----:B------:R-:W-:Y:S01]  /*18ed0*/  IADD3 R68, P3, PT, R68, R196, RZ ;  /* 0x000000c444447210 */ /* 0x000fe20007f7e0ff */
[----:B------:R-:W-:Y:S01]  /*18ee0*/  STL.64 [R1+0x2c18], R168 ;  /* 0x002c18a801007387 */ /* 0x000fe20000100a00 */
[----:B------:R-:W-:Y:S01]  /*18ef0*/  LEA.HI.X.SX32 R3, R61, R197, 0x1, P4 ;  /* 0x000000c53d037211 */ /* 0x000fe200020f0eff */
[----:B------:R-:W-:-:S02]  /*18f00*/  IMAD R57, R57, 0x1e8, RZ ;  /* 0x000001e839397824 */ /* 0x000fc400078e02ff */
[----:B------:R-:W-:Y:S01]  /*18f10*/  STL.64 [R1+0xea8], R20 ;  /* 0x000ea81401007387 */ /* 0x000fe20000100a00 */
[-C--:B------:R-:W-:Y:S01]  /*18f20*/  IADD3 R60, P4, PT, R60, R196.reuse, RZ ;  /* 0x000000c43c3c7210 */ /* 0x080fe20007f9e0ff */
[----:B------:R-:W-:Y:S01]  /*18f30*/  IMAD R56, R56, 0x3e4, RZ ;  /* 0x000003e438387824 */ /* 0x000fe200078e02ff */
[----:B------:R-:W-:Y:S01]  /*18f40*/  LEA.HI.X.SX32 R63, R71, R197, 0x1, P5 ;  /* 0x000000c5473f7211 */ /* 0x000fe200028f0eff */
[----:B------:R-:W-:Y:S01]  /*18f50*/  STL.64 [R1+0xea0], R18 ;  /* 0x000ea01201007387 */ /* 0x000fe20000100a00 */
[----:B------:R-:W-:-:S03]  /*18f60*/  IADD3 R188, P5, PT, R59, R196, RZ ;  /* 0x000000c43bbc7210 */ /* 0x000fc60007fbe0ff */
[----:B------:R-:W-:Y:S01]  /*18f70*/  STL.64 [R1+0xe98], R16 ;  /* 0x000e981001007387 */ /* 0x000fe20000100a00 */
[----:B------:R-:W-:Y:S01]  /*18f80*/  LEA.HI.X.SX32 R69, R110, R197, 0x1, P3 ;  /* 0x000000c56e457211 */ /* 0x000fe200018f0eff */
[----:B------:R-:W-:Y:S02]  /*18f90*/  IMAD R103, R103, 0x1ea, RZ ;  /* 0x000001ea67677824 */ /* 0x000fe400078e02ff */
[----:B------:R-:W-:Y:S01]  /*18fa0*/  STL.64 [R1+0xe90], R248 ;  /* 0x000e90f801007387 */ /* 0x000fe20000100a00 */
[----:B------:R-:W-:-:S03]  /*18fb0*/  IADD3 R58, P3, PT, R58, R196, RZ ;  /* 0x000000c43a3a7210 */ /* 0x000fc60007f7e0ff */
[----:B------:R-:W-:Y:S01]  /*18fc0*/  STL.64 [R1+0x2a50], R248 ;  /* 0x002a50f801007387 */ /* 0x000fe20000100a00 */
[-C--:B------:R-:W-:Y:S01]  /*18fd0*/  LEA.HI.X.SX32 R61, R158, R197.reuse, 0x1, P4 ;  /* 0x000000c59e3d7211 */ /* 0x080fe200020f0eff */
[----:B------:R-:W-:Y:S02]  /*18fe0*/  IMAD R238, R167, 0x1f2, RZ ;  /* 0x000001f2a7ee7824 */ /* 0x000fe400078e02ff */
[----:B------:R-:W-:Y:S01]  /*18ff0*/  STL.64 [R1+0x1148], R2 ;  /* 0x0011480201007387 */ /* 0x000fe20000100a00 */
[----:B------:R-:W-:Y:S01]  /*19000*/  IMAD R35, R35, 0x3f0, RZ ;  /* 0x000003f023237824 */ /* 0x000fe200078e02ff */
[----:B------:R-:W-:Y:S01]  /*19010*/  LEA.HI.X.SX32 R189, R57, R197, 0x1, P5 ;  /* 0x000000c539bd7211 */ /* 0x000fe200028f0eff */
[----:B------:R-:W-:Y:S01]  /*19020*/  IMAD R211, R191, 0x1f0, RZ ;  /* 0x000001f0bfd37824 */ /* 0x000fe200078e02ff */
[----:B------:R1:W-:Y:S01]  /*19030*/  STL.64 [R1+0x2ce8], R2 ;  /* 0x002ce80201007387 */ /* 0x0003e20000100a00 */
[----:B------:R-:W-:Y:S01]  /*19040*/  IMAD R102, R0, 0x160, RZ ;  /* 0x0000016000667824 */ /* 0x000fe200078e02ff */
[----:B------:R-:W-:-:S02]  /*19050*/  IADD3 R70, P4, PT, R70, R196, RZ ;  /* 0x000000c446467210 */ /* 0x000fc40007f9e0ff */
[----:B------:R-:W-:Y:S01]  /*19060*/  STL.64 [R1+0x1138], R62 ;  /* 0x0011383e01007387 */ /* 0x000fe20000100a00 */
[-C--:B------:R-:W-:Y:S01]  /*19070*/  IADD3 R56, P5, PT, R56, R196.reuse, RZ ;  /* 0x000000c438387210 */ /* 0x080fe20007fbe0ff */
[----:B------:R-:W-:Y:S02]  /*19080*/  IMAD R34, R34, 0x3f4, RZ ;  /* 0x000003f422227824 */ /* 0x000fe400078e02ff */
[----:B------:R-:W-:Y:S01]  /*19090*/  STL.64 [R1+0x2a20], R62 ;  /* 0x002a203e01007387 */ /* 0x000fe20000100a00 */
[-C--:B------:R-:W-:Y:S01]  /*190a0*/  LEA.HI.X.SX32 R59, R103, R197.reuse, 0x1, P3 ;  /* 0x000000c5673b7211 */ /* 0x080fe200018f0eff */
[----:B0-----:R-:W-:Y:S02]  /*190b0*/  IMAD R167, R136, 0x1f8, RZ ;  /* 0x000001f888a77824 */ /* 0x001fe400078e02ff */
[----:B------:R-:W-:Y:S01]  /*190c0*/  STL.64 [R1+0x1130], R68 ;  /* 0x0011304401007387 */ /* 0x000fe20000100a00 */
[-C--:B------:R-:W-:Y:S01]  /*190d0*/  IADD3 R190, P3, PT, R35, R196.reuse, RZ ;  /* 0x000000c423be7210 */ /* 0x080fe20007f7e0ff */
[----:B--2---:R-:W-:Y:S01]  /*190e0*/  IMAD R53, R199, 0x1fa, RZ ;  /* 0x000001fac7357824 */ /* 0x004fe200078e02ff */
[-C--:B------:R-:W-:Y:S01]  /*190f0*/  LEA.HI.X.SX32 R71, R211, R197.reuse, 0x1, P4 ;  /* 0x000000c5d3477211 */ /* 0x080fe200020f0eff */
[----:B------:R-:W-:Y:S01]  /*19100*/  STL.64 [R1+0x2cf8], R68 ;  /* 0x002cf84401007387 */ /* 0x000fe20000100a00 */
[----:B------:R-:W-:Y:S01]  /*19110*/  LEA.HI.X.SX32 R57, R238, R197, 0x1, P5 ;  /* 0x000000c5ee397211 */ /* 0x000fe200028f0eff */
[----:B------:R-:W-:Y:S01]  /*19120*/  IMAD R166, R0, 0x162, RZ ;  /* 0x0000016200a67824 */ /* 0x000fe200078e02ff */
[----:B------:R-:W0:Y:S01]  /*19130*/  LDC R136, c[0x0][0x3d8] ;  /* 0x0000f600ff887b82 */ /* 0x000e220000000800 */
[----:B------:R-:W-:Y:S01]  /*19140*/  STL.64 [R1+0x1120], R60 ;  /* 0x0011203c01007387 */ /* 0x000fe20000100a00 */
[----:B------:R-:W-:-:S03]  /*19150*/  IADD3 R102, P5, PT, R102, R196, RZ ;  /* 0x000000c466667210 */ /* 0x000fc60007fbe0ff */
[----:B------:R-:W-:Y:S01]  /*19160*/  STL.64 [R1+0x2a30], R60 ;  /* 0x002a303c01007387 */ /* 0x000fe20000100a00 */
[----:B------:R-:W-:-:S03]  /*19170*/  IADD3 R34, P4, PT, R34, R196, RZ ;  /* 0x000000c422227210 */ /* 0x000fc60007f9e0ff */
[----:B------:R-:W-:Y:S01]  /*19180*/  STL.64 [R1+0x1118], R188 ;  /* 0x001118bc01007387 */ /* 0x000fe20000100a00 */
[-C--:B------:R-:W-:Y:S01]  /*19190*/  LEA.HI.X.SX32 R191, R167, R197.reuse, 0x1, P3 ;  /* 0x000000c5a7bf7211 */ /* 0x080fe200018f0eff */
[----:B------:R-:W-:Y:S02]  /*191a0*/  IMAD R199, R0, 0x170, RZ ;  /* 0x0000017000c77824 */ /* 0x000fe400078e02ff */
[----:B------:R-:W-:Y:S01]  /*191b0*/  STL.64 [R1+0x2d60], R188 ;  /* 0x002d60bc01007387 */ /* 0x000fe20000100a00 */
[----:B------:R-:W-:-:S03]  /*191c0*/  LEA.HI.X.SX32 R103, R193, R197, 0x1, P5 ;  /* 0x000000c5c1677211 */ /* 0x000fc600028f0eff */
[----:B------:R-:W-:Y:S01]  /*191d0*/  STL.64 [R1+0x1108], R58 ;  /* 0x0011083a01007387 */ /* 0x000fe20000100a00 */
[----:B------:R-:W-:Y:S01]  /*191e0*/  LEA.HI.X.SX32 R35, R53, R197, 0x1, P4 ;  /* 0x000000c535237211 */ /* 0x000fe200020f0eff */
[----:B------:R-:W-:Y:S02]  /*191f0*/  IMAD R193, R0, 0xb1, RZ ;  /* 0x000000b100c17824 */ /* 0x000fe400078e02ff */
[----:B------:R-:W-:Y:S01]  /*19200*/  STL.64 [R1+0x2a40], R58 ;  /* 0x002a403a01007387 */ /* 0x000fe20000100a00 */
[----:B------:R-:W-:-:S03]  /*19210*/  IADD3 R166, P3, PT, R166, R196, RZ ;  /* 0x000000c4a6a67210 */ /* 0x000fc60007f7e0ff */
[----:B------:R-:W-:Y:S01]  /*19220*/  STL.64 [R1+0x1100], R70 ;  /* 0x0011004601007387 */ /* 0x000fe20000100a00 */
[----:B-1----:R-:W-:-:S03]  /*19230*/  IADD3 R2, P5, PT, R199, R196, RZ ;  /* 0x000000c4c7027210 */ /* 0x002fc60007fbe0ff */
[----:B------:R-:W-:Y:S04]  /*19240*/  STL.64 [R1+0x2d70], R70 ;  /* 0x002d704601007387 */ /* 0x000fe80000100a00 */
[----:B------:R-:W-:Y:S01]  /*19250*/  STL.64 [R1+0x10f0], R56 ;  /* 0x0010f03801007387 */ /* 0x000fe20000100a00 */
[----:B------:R-:W-:-:S03]  /*19260*/  LEA.HI.X.SX32 R167, R193, R197, 0x1, P3 ;  /* 0x000000c5c1a77211 */ /* 0x000fc600018f0eff */
[----:B------:R-:W-:Y:S04]  /*19270*/  STL.64 [R1+0x2c08], R56 ;  /* 0x002c083801007387 */ /* 0x000fe80000100a00 */
[----:B------:R-:W-:Y:S04]  /*19280*/  STL.64 [R1+0x10e8], R190 ;  /* 0x0010e8be01007387 */ /* 0x000fe80000100a00 */
[----:B------:R-:W-:Y:S04]  /*19290*/  STL.64 [R1+0x2d80], R190 ;  /* 0x002d80be01007387 */ /* 0x000fe80000100a00 */
[----:B------:R-:W-:Y:S04]  /*192a0*/  STL.64 [R1+0x10d8], R34 ;  /* 0x0010d82201007387 */ /* 0x000fe80000100a00 */
[----:B------:R-:W-:Y:S04]  /*192b0*/  STL.64 [R1+0x2d90], R34 ;  /* 0x002d902201007387 */ /* 0x000fe80000100a00 */
[----:B------:R-:W-:Y:S04]  /*192c0*/  STL.64 [R1+0xe88], R102 ;  /* 0x000e886601007387 */ /* 0x000fe80000100a00 */
[----:B------:R-:W-:Y:S04]  /*192d0*/  STL [R1+0xe70], R2 ;  /* 0x000e700201007387 */ /* 0x000fe80000100800 */
[----:B------:R-:W-:Y:S04]  /*192e0*/  STL.64 [R1+0x2db0], R102 ;  /* 0x002db06601007387 */ /* 0x000fe80000100a00 */
[----:B------:R-:W-:Y:S04]  /*192f0*/  STL.64 [R1+0xe80], R166 ;  /* 0x000e80a601007387 */ /* 0x000fe80000100a00 */
[----:B------:R1:W-:Y:S04]  /*19300*/  STL.64 [R1+0x2da0], R166 ;  /* 0x002da0a601007387 */ /* 0x0003e80000100a00 */
[----:B-1----:R-:W2:Y:S01]  /*19310*/  LDL.64 R166, [R1+0xe70] ;  /* 0x000e700001a67983 */ /* 0x002ea20000100a00 */
[----:B------:R-:W-:-:S02]  /*19320*/  IMAD R192, R0, 0x164, RZ ;  /* 0x0000016400c07824 */ /* 0x000fc400078e02ff */
[C---:B------:R-:W-:Y:S02]  /*19330*/  IMAD R199, R0.reuse, 0x172, RZ ;  /* 0x0000017200c77824 */ /* 0x040fe400078e02ff */
[----:B------:R-:W-:Y:S01]  /*19340*/  IMAD R246, R0, 0x174, RZ ;  /* 0x0000017400f67824 */ /* 0x000fe200078e02ff */
[-C--:B------:R-:W-:Y:S01]  /*19350*/  IADD3 R58, P4, PT, R192, R196.reuse, RZ ;  /* 0x000000c4c03a7210 */ /* 0x080fe20007f9e0ff */
[C---:B------:R-:W-:Y:S01]  /*19360*/  IMAD R193, R0.reuse, 0xba, RZ ;  /* 0x000000ba00c17824 */ /* 0x040fe200078e02ff */
[-C--:B------:R-:W-:Y:S01]  /*19370*/  IADD3 R18, P3, PT, R199, R196.reuse, RZ ;  /* 0x000000c4c7127210 */ /* 0x080fe20007f7e0ff */
[C---:B------:R-:W-:Y:S01]  /*19380*/  IMAD R105, R0.reuse, 0xb8, RZ ;  /* 0x000000b800697824 */ /* 0x040fe200078e02ff */
[----:B------:R-:W-:Y:S01]  /*19390*/  LEA.HI.X.SX32 R59, R247, R197, 0x1, P4 ;  /* 0x000000c5f73b7211 */ /* 0x000fe200020f0eff */
[----:B------:R-:W-:Y:S01]  /*193a0*/  IMAD R199, R0, 0x184, RZ ;  /* 0x0000018400c77824 */ /* 0x000fe200078e02ff */
[----:B------:R-:W-:Y:S01]  /*193b0*/  IADD3 R246, P4, PT, R246, R196, RZ ;  /* 0x000000c4f6f67210 */ /* 0x000fe20007f9e0ff */
[----:B------:R-:W-:-:S03]  /*193c0*/  IMAD R104, R0, 0x180, RZ ;  /* 0x0000018000687824 */ /* 0x000fc600078e02ff */
[-C--:B------:R-:W-:Y:S01]  /*193d0*/  LEA.HI.X.SX32 R247, R193, R197.reuse, 0x1, P4 ;  /* 0x000000c5c1f77211 */ /* 0x080fe200020f0eff */
[C---:B------:R-:W-:Y:S01]  /*193e0*/  IMAD R165, R0.reuse, 0xb9, RZ ;  /* 0x000000b900a57824 */ /* 0x040fe200078e02ff */
[----:B------:R-:W-:Y:S01]  /*193f0*/  IADD3 R60, P4, PT, R199, R196, RZ ;  /* 0x000000c4c73c7210 */ /* 0x000fe20007f9e0ff */
[C---:B------:R-:W-:Y:S02]  /*19400*/  IMAD R199, R0.reuse, 0x190, RZ ;  /* 0x0000019000c77824 */ /* 0x040fe400078e02ff */
[C---:B------:R-:W-:Y:S01]  /*19410*/  IMAD R164, R0.reuse, 0x182, RZ ;  /* 0x0000018200a47824 */ /* 0x040fe200078e02ff */
[----:B------:R-:W-:Y:S01]  /*19420*/  LEA.HI.X.SX32 R19, R165, R197, 0x1, P3 ;  /* 0x000000c5a5137211 */ /* 0x000fe200018f0eff */
[----:B------:R-:W-:-:S03]  /*19430*/  IMAD R244, R0, 0x194, RZ ;  /* 0x0000019400f47824 */ /* 0x000fc600078e02ff */
[-C--:B------:R-:W-:Y:S01]  /*19440*/  IADD3 R164, P3, PT, R164, R196.reuse, RZ ;  /* 0x000000c4a4a47210 */ /* 0x080fe20007f7e0ff */
[C---:B------:R-:W-:Y:S01]  /*19450*/  IMAD R107, R0.reuse, 0xc8, RZ ;  /* 0x000000c8006b7824 */ /* 0x040fe200078e02ff */
[----:B------:R-:W-:Y:S01]  /*19460*/  LEA.HI.X.SX32 R61, R245, R197, 0x1, P4 ;  /* 0x000000c5f53d7211 */ /* 0x000fe200020f0eff */
[----:B------:R-:W-:Y:S01]  /*19470*/  IMAD R106, R0, 0x1a0, RZ ;  /* 0x000001a0006a7824 */ /* 0x000fe200078e02ff */
[----:B------:R-:W-:Y:S01]  /*19480*/  IADD3 R244, P4, PT, R244, R196, RZ ;  /* 0x000000c4f4f47210 */ /* 0x000fe20007f9e0ff */
[C---:B------:R-:W-:Y:S02]  /*19490*/  IMAD R163, R0.reuse, 0xc9, RZ ;  /* 0x000000c900a37824 */ /* 0x040fe400078e02ff */
[C---:B------:R-:W-:Y:S02]  /*194a0*/  IMAD R162, R0.reuse, 0x1a2, RZ ;  /* 0x000001a200a27824 */ /* 0x040fe400078e02ff */
[C---:B------:R-:W-:Y:S02]  /*194b0*/  IMAD R242, R0.reuse, 0x1b4, RZ ;  /* 0x000001b400f27824 */ /* 0x040fe400078e02ff */
[----:B------:R-:W-:-:S02]  /*194c0*/  IMAD R109, R0, 0xd8, RZ ;  /* 0x000000d8006d7824 */ /* 0x000fc400078e02ff */
[C---:B------:R-:W-:Y:S02]  /*194d0*/  IMAD R108, R0.reuse, 0x1c0, RZ ;  /* 0x000001c0006c7824 */ /* 0x040fe400078e02ff */
[C---:B------:R-:W-:Y:S02]  /*194e0*/  IMAD R161, R0.reuse, 0xd9, RZ ;  /* 0x000000d900a17824 */ /* 0x040fe400078e02ff */
[C---:B------:R-:W-:Y:S02]  /*194f0*/  IMAD R160, R0.reuse, 0x1c2, RZ ;  /* 0x000001c200a07824 */ /* 0x040fe400078e02ff */
[C---:B------:R-:W-:Y:S02]  /*19500*/  IMAD R240, R0.reuse, 0x1d4, RZ ;  /* 0x000001d400f07824 */ /* 0x040fe400078e02ff */
[C---:B------:R-:W-:Y:S02]  /*19510*/  IMAD R111, R0.reuse, 0xe8, RZ ;  /* 0x000000e8006f7824 */ /* 0x040fe400078e02ff */
[----:B------:R-:W-:-:S02]  /*19520*/  IMAD R159, R0, 0xe9, RZ ;  /* 0x000000e9009f7824 */ /* 0x000fc400078e02ff */
[----:B----4-:R-:W-:Y:S02]  /*19530*/  IMAD R49, R49, 0x1e4, RZ ;  /* 0x000001e431317824 */ /* 0x010fe400078e02ff */
[C---:B------:R-:W-:Y:S02]  /*19540*/  IMAD R239, R0.reuse, 0xf1, RZ ;  /* 0x000000f100ef7824 */ /* 0x040fe400078e02ff */
[----:B------:R-:W-:Y:S02]  /*19550*/  IMAD R65, R65, 0x1f4, RZ ;  /* 0x000001f441417824 */ /* 0x000fe400078e02ff */
[C---:B------:R-:W-:Y:S02]  /*19560*/  IMAD R157, R0.reuse, 0xf9, RZ ;  /* 0x000000f9009d7824 */ /* 0x040fe400078e02ff */
[C---:B------:R-:W-:Y:S02]  /*19570*/  IMAD R156, R0.reuse, 0x202, RZ ;  /* 0x00000202009c7824 */ /* 0x040fe400078e02ff */
[----:B------:R-:W-:-:S02]  /*19580*/  IMAD R236, R0, 0x214, RZ ;  /* 0x0000021400ec7824 */ /* 0x000fc400078e02ff */
[C---:B------:R-:W-:Y:S02]  /*19590*/  IMAD R112, R0.reuse, 0xf8, RZ ;  /* 0x000000f800707824 */ /* 0x040fe400078e02ff */
[C---:B------:R-:W-:Y:S02]  /*195a0*/  IMAD R155, R0.reuse, 0x109, RZ ;  /* 0x00000109009b7824 */ /* 0x040fe400078e02ff */
[C---:B------:R-:W-:Y:S02]  /*195b0*/  IMAD R154, R0.reuse, 0x222, RZ ;  /* 0x00000222009a7824 */ /* 0x040fe400078e02ff */
[C---:B------:R-:W-:Y:S02]  /*195c0*/  IMAD.SHL.U32 R135, R0.reuse, 0x100, RZ ;  /* 0x0000010000877824 */ /* 0x040fe400078e00ff */
        /* <DEDUP_REMOVED lines=38> */
[----:B------:R-:W-:Y:S01]  /*19830*/  IMAD R144, R0, 0x2c2, RZ ;  /* 0x000002c200907824 */ /* 0x000fe200078e02ff */
[----:B--2---:R-:W-:Y:S02]  /*19840*/  LEA.HI.X.SX32 R167, R105, R197, 0x1, P5 ;  /* 0x000000c569a77211 */ /* 0x004fe400028f0eff */
[----:B------:R-:W-:-:S04]  /*19850*/  IADD3 R104, P5, PT, R104, R196, RZ ;  /* 0x000000c468687210 */ /* 0x000fc80007fbe0ff */
[----:B------:R-:W-:Y:S01]  /*19860*/  LEA.HI.X.SX32 R105, R194, R197, 0x1, P5 ;  /* 0x000000c5c2697211 */ /* 0x000fe200028f0eff */
[C---:B------:R-:W-:Y:S01]  /*19870*/  IMAD R194, R0.reuse, 0xc1, RZ ;  /* 0x000000c100c27824 */ /* 0x040fe200078e02ff */
[----:B------:R-:W-:Y:S01]  /*19880*/  IADD3 R34, P5, PT, R199, R196, RZ ;  /* 0x000000c4c7227210 */ /* 0x000fe20007fbe0ff */
[----:B------:R-:W-:-:S03]  /*19890*/  IMAD R199, R0, 0x192, RZ ;  /* 0x0000019200c77824 */ /* 0x000fc600078e02ff */
[-C--:B------:R-:W-:Y:S01]  /*198a0*/  LEA.HI.X.SX32 R165, R194, R197.reuse, 0x1, P3 ;  /* 0x000000c5c2a57211 */ /* 0x080fe200018f0eff */
[C---:B------:R-:W-:Y:S01]  /*198b0*/  IMAD R194, R0.reuse, 0xca, RZ ;  /* 0x000000ca00c27824 */ /* 0x040fe200078e02ff */
[-C--:B------:R-:W-:Y:S01]  /*198c0*/  IADD3 R20, P3, PT, R199, R196.reuse, RZ ;  /* 0x000000c4c7147210 */ /* 0x080fe20007f7e0ff */
[----:B------:R-:W-:Y:S01]  /*198d0*/  IMAD R199, R0, 0x1a4, RZ ;  /* 0x000001a400c77824 */ /* 0x000fe200078e02ff */
[-C--:B------:R-:W-:Y:S02]  /*198e0*/  LEA.HI.X.SX32 R35, R107, R197.reuse, 0x1, P5 ;  /* 0x000000c56b237211 */ /* 0x080fe400028f0eff */
[----:B------:R-:W-:Y:S02]  /*198f0*/  LEA.HI.X.SX32 R245, R194, R197, 0x1, P4 ;  /* 0x000000c5c2f57211 */ /* 0x000fe400020f0eff */
[-C--:B------:R-:W-:Y:S01]  /*19900*/  IADD3 R62, P4, PT, R199, R196.reuse, RZ ;  /* 0x000000c4c73e7210 */ /* 0x080fe20007f9e0ff */
[----:B------:R-:W-:Y:S01]  /*19910*/  IMAD R199, R0, 0x1b0, RZ ;  /* 0x000001b000c77824 */ /* 0x000fe200078e02ff */
[----:B------:R-:W-:-:S02]  /*19920*/  IADD3 R106, P5, PT, R106, R196, RZ ;  /* 0x000000c46a6a7210 */ /* 0x000fc40007fbe0ff */
[-C--:B------:R-:W-:Y:S02]  /*19930*/  LEA.HI.X.SX32 R21, R163, R197.reuse, 0x1, P3 ;  /* 0x000000c5a3157211 */ /* 0x080fe400018f0eff */
[-C--:B------:R-:W-:Y:S01]  /*19940*/  LEA.HI.X.SX32 R107, R195, R197.reuse, 0x1, P5 ;  /* 0x000000c5c36b7211 */ /* 0x080fe200028f0eff */
[C---:B------:R-:W-:Y:S01]  /*19950*/  IMAD R195, R0.reuse, 0xd1, RZ ;  /* 0x000000d100c37824 */ /* 0x040fe200078e02ff */
[-C--:B------:R-:W-:Y:S01]  /*19960*/  IADD3 R190, P5, PT, R199, R196.reuse, RZ ;  /* 0x000000c4c7be7210 */ /* 0x080fe20007fbe0ff */
[----:B------:R-:W-:Y:S01]  /*19970*/  IMAD R199, R0, 0x1b2, RZ ;  /* 0x000001b200c77824 */ /* 0x000fe200078e02ff */
[-C--:B------:R-:W-:Y:S02]  /*19980*/  IADD3 R162, P3, PT, R162, R196.reuse, RZ ;  /* 0x000000c4a2a27210 */ /* 0x080fe40007f7e0ff */
[-C--:B------:R-:W-:Y:S02]  /*19990*/  LEA.HI.X.SX32 R63, R243, R197.reuse, 0x1, P4 ;  /* 0x000000c5f33f7211 */ /* 0x080fe400020f0eff */
[----:B------:R-:W-:Y:S01]  /*199a0*/  LEA.HI.X.SX32 R163, R195, R197, 0x1, P3 ;  /* 0x000000c5c3a37211 */ /* 0x000fe200018f0eff */
[C---:B------:R-:W-:Y:S01]  /*199b0*/  IMAD R195, R0.reuse, 0xda, RZ ;  /* 0x000000da00c37824 */ /* 0x040fe200078e02ff */
[-C--:B------:R-:W-:Y:S01]  /*199c0*/  IADD3 R22, P3, PT, R199, R196.reuse, RZ ;  /* 0x000000c4c7167210 */ /* 0x080fe20007f7e0ff */
[----:B------:R-:W-:Y:S01]  /*199d0*/  IMAD R199, R0, 0x1c4, RZ ;  /* 0x000001c400c77824 */ /* 0x000fe200078e02ff */
[----:B------:R-:W-:-:S02]  /*199e0*/  IADD3 R242, P4, PT, R242, R196, RZ ;  /* 0x000000c4f2f27210 */ /* 0x000fc40007f9e0ff */
[-C--:B------:R-:W-:Y:S02]  /*199f0*/  LEA.HI.X.SX32 R191, R109, R197.reuse, 0x1, P5 ;  /* 0x000000c56dbf7211 */ /* 0x080fe400028f0eff */
[-C--:B------:R-:W-:Y:S02]  /*19a00*/  LEA.HI.X.SX32 R243, R195, R197.reuse, 0x1, P4 ;  /* 0x000000c5c3f37211 */ /* 0x080fe400020f0eff */
        /* <DEDUP_REMOVED lines=13> */
[----:B------:R-:W-:Y:S02]  /*19ae0*/  IADD3 R240, P4, PT, R240, R196, RZ ;  /* 0x000000c4f0f07210 */ /* 0x000fe40007f9e0ff */
[-C--:B------:R-:W-:Y:S02]  /*19af0*/  LEA.HI.X.SX32 R71, R111, R197.reuse, 0x1, P5 ;  /* 0x000000c56f477211 */ /* 0x080fe400028f0eff */
[----:B------:R-:W-:-:S02]  /*19b00*/  LEA.HI.X.SX32 R25, R159, R197, 0x1, P3 ;  /* 0x000000c59f197211 */ /* 0x000fc400018f0eff */
[-C--:B------:R-:W-:Y:S02]  /*19b10*/  IADD3 R110, P5, PT, R110, R196.reuse, RZ ;  /* 0x000000c46e6e7210 */ /* 0x080fe40007fbe0ff */
[-C--:B------:R-:W-:Y:S02]  /*19b20*/  IADD3 R158, P3, PT, R158, R196.reuse, RZ ;  /* 0x000000c49e9e7210 */ /* 0x080fe40007f7e0ff */
[-C--:B------:R-:W-:Y:S02]  /*19b30*/  LEA.HI.X.SX32 R241, R199, R197.reuse, 0x1, P4 ;  /* 0x000000c5c7f17211 */ /* 0x080fe400020f0eff */
[----:B------:R-:W-:Y:S02]  /*19b40*/  IADD3 R54, P4, PT, R49, R196, RZ ;  /* 0x000000c431367210 */ /* 0x000fe40007f9e0ff */
[-C--:B------:R-:W-:Y:S01]  /*19b50*/  LEA.HI.X.SX32 R111, R210, R197.reuse, 0x1, P5 ;  /* 0x000000c5d26f7211 */ /* 0x080fe200028f0eff */
[----:B------:R-:W-:Y:S01]  /*19b60*/  IMAD R210, R0, 0xfa, RZ ;  /* 0x000000fa00d27824 */ /* 0x000fe200078e02ff */
[----:B------:R-:W-:-:S02]  /*19b70*/  LEA.HI.X.SX32 R159, R239, R197, 0x1, P3 ;  /* 0x000000c5ef9f7211 */ /* 0x000fc400018f0eff */
[-C--:B------:R-:W-:Y:S01]  /*19b80*/  IADD3 R188, P5, PT, R211, R196.reuse, RZ ;  /* 0x000000c4d3bc7210 */ /* 0x080fe20007fbe0ff */
[----:B------:R-:W-:Y:S01]  /*19b90*/  IMAD R211, R0, 0x204, RZ ;  /* 0x0000020400d37824 */ /* 0x000fe200078e02ff */
[-C--:B------:R-:W-:Y:S02]  /*19ba0*/  IADD3 R40, P3, PT, R238, R196.reuse, RZ ;  /* 0x000000c4ee287210 */ /* 0x080fe40007f7e0ff */
[-C--:B------:R-:W-:Y:S02]  /*19bb0*/  LEA.HI.X.SX32 R55, R113, R197.reuse, 0x1, P4 ;  /* 0x000000c571377211 */ /* 0x080fe400020f0eff */
        /* <DEDUP_REMOVED lines=16> */
[----:B------:R-:W-:-:S02]  /*19cc0*/  LEA R112, P5, R0, R196, 0x9 ;  /* 0x000000c400707211 */ /* 0x000fc400078a48ff */
[-C--:B------:R-:W-:Y:S02]  /*19cd0*/  LEA.HI.X.SX32 R51, R155, R197.reuse, 0x1, P3 ;  /* 0x000000c59b337211 */ /* 0x080fe400018f0eff */
[-C--:B------:R-:W-:Y:S01]  /*19ce0*/  IADD3 R204, P4, PT, R211, R196.reuse, RZ ;  /* 0x000000c4d3cc7210 */ /* 0x080fe20007f9e0ff */
[----:B------:R-:W-:Y:S01]  /*19cf0*/  IMAD R211, R0, 0x232, RZ ;  /* 0x0000023200d37824 */ /* 0x000fe200078e02ff */
[-C--:B------:R-:W-:Y:S02]  /*19d00*/  IADD3 R154, P3, PT, R154, R196.reuse, RZ ;  /* 0x000000c49a9a7210 */ /* 0x080fe40007f7e0ff */
[-C--:B------:R-:W-:Y:S02]  /*19d10*/  LEA.HI.X.SX32 R113, R135, R197.reuse, 0x1, P5 ;  /* 0x000000c587717211 */ /* 0x080fe400028f0eff */
[----:B------:R-:W-:Y:S02]  /*19d20*/  IADD3 R134, P5, PT, R134, R196, RZ ;  /* 0x000000c486867210 */ /* 0x000fe40007fbe0ff */
[----:B------:R-:W-:-:S02]  /*19d30*/  LEA.HI.X.SX32 R155, R210, R197, 0x1, P3 ;  /* 0x000000c5d29b7211 */ /* 0x000fc400018f0eff */
[-C--:B------:R-:W-:Y:S01]  /*19d40*/  IADD3 R52, P3, PT, R211, R196.reuse, RZ ;  /* 0x000000c4d3347210 */ /* 0x080fe20007f7e0ff */
[C---:B------:R-:W-:Y:S01]  /*19d50*/  IMAD R210, R0.reuse, 0x11a, RZ ;  /* 0x0000011a00d27824 */ /* 0x040fe200078e02ff */
[-C--:B------:R-:W-:Y:S01]  /*19d60*/  LEA.HI.X.SX32 R205, R235, R197.reuse, 0x1, P4 ;  /* 0x000000c5ebcd7211 */ /* 0x080fe200020f0eff */
[----:B------:R-:W-:Y:S01]  /*19d70*/  IMAD R211, R0, 0x244, RZ ;  /* 0x0000024400d37824 */ /* 0x000fe200078e02ff */
[-C--:B------:R-:W-:Y:S02]  /*19d80*/  LEA.HI.X.SX32 R135, R115, R197.reuse, 0x1, P5 ;  /* 0x000000c573877211 */ /* 0x080fe400028f0eff */
[-C--:B------:R-:W-:Y:S02]  /*19d90*/  IADD3 R234, P4, PT, R234, R196.reuse, RZ ;  /* 0x000000c4eaea7210 */ /* 0x080fe40007f9e0ff */
[----:B------:R-:W-:Y:S02]  /*19da0*/  IADD3 R114, P5, PT, R114, R196, RZ ;  /* 0x000000c472727210 */ /* 0x000fe40007fbe0ff */
[----:B------:R-:W-:-:S02]  /*19db0*/  LEA.HI.X.SX32 R53, R153, R197, 0x1, P3 ;  /* 0x000000c599357211 */ /* 0x000fc400018f0eff */
[-C--:B------:R-:W-:Y:S02]  /*19dc0*/  IADD3 R152, P3, PT, R152, R196.reuse, RZ ;  /* 0x000000c498987210 */ /* 0x080fe40007f7e0ff */
[-C--:B------:R-:W-:Y:S02]  /*19dd0*/  LEA.HI.X.SX32 R235, R210, R197.reuse, 0x1, P4 ;  /* 0x000000c5d2eb7211 */ /* 0x080fe400020f0eff */
[-C--:B------:R-:W-:Y:S02]  /*19de0*/  LEA.HI.X.SX32 R115, R133, R197.reuse, 0x1, P5 ;  /* 0x000000c585737211 */ /* 0x080fe400028f0eff */
[-C--:B------:R-:W-:Y:S02]  /*19df0*/  IADD3 R202, P4, PT, R211, R196.reuse, RZ ;  /* 0x000000c4d3ca7210 */ /* 0x080fe40007f9e0ff */
        /* <DEDUP_REMOVED lines=13> */
[-C--:B------:R-:W-:Y:S01]  /*19ed0*/  IADD3 R200, P4, PT, R211, R196.reuse, RZ ;  /* 0x000000c4d3c87210 */ /* 0x080fe20007f9e0ff */
[----:B------:R-:W-:Y:S01]  /*19ee0*/  IMAD R211, R0, 0x139, RZ ;  /* 0x0000013900d37824 */ /* 0x000fe200078e02ff */
[----:B------:R-:W-:Y:S02]  /*19ef0*/  IADD3 R130, P5, PT, R130, R196, RZ ;  /* 0x000000c482827210 */ /* 0x000fe40007fbe0ff */
[----:B------:R-:W-:-:S02]  /*19f00*/  LEA.HI.X.SX32 R151, R149, R197, 0x1, P3 ;  /* 0x000000c595977211 */ /* 0x000fc400018f0eff */
[-C--:B------:R-:W-:Y:S01]  /*19f10*/  IADD3 R148, P3, PT, R148, R196.reuse, RZ ;  /* 0x000000c494947210 */ /* 0x080fe20007f7e0ff */
[----:B------:R-:W-:Y:S01]  /*19f20*/  IMAD R210, R0, 0x13a, RZ ;  /* 0x0000013a00d27824 */ /* 0x000fe200078e02ff */
[-C--:B------:R-:W-:Y:S02]  /*19f30*/  LEA.HI.X.SX32 R131, R119, R197.reuse, 0x1, P5 ;  /* 0x000000c577837211 */ /* 0x080fe400028f0eff */
[-C--:B------:R-:W-:Y:S02]  /*19f40*/  IADD3 R118, P5, PT, R118, R196.reuse, RZ ;  /* 0x000000c476767210 */ /* 0x080fe40007fbe0ff */
[-C--:B------:R-:W-:Y:S02]  /*19f50*/  LEA.HI.X.SX32 R201, R231, R197.reuse, 0x1, P4 ;  /* 0x000000c5e7c97211 */ /* 0x080fe400020f0eff */
[-C--:B------:R-:W-:Y:S01]  /*19f60*/  LEA.HI.X.SX32 R149, R211, R197.reuse, 0x1, P3 ;  /* 0x000000c5d3957211 */ /* 0x080fe200018f0eff */
[----:B------:R-:W-:Y:S01]  /*19f70*/  IMAD R211, R0, 0x284, RZ ;  /* 0x0000028400d37824 */ /* 0x000fe200078e02ff */
[----:B------:R-:W-:Y:S01]  /*19f80*/  IADD3 R230, P4, PT, R230, R196, RZ ;  /* 0x000000c4e6e67210 */ /* 0x000fe20007f9e0ff */
[----:B------:R-:W-:Y:S01]  /*19f90*/  IMAD R199, R0, 0x282, RZ ;  /* 0x0000028200c77824 */ /* 0x000fe200078e02ff */
[----:B------:R-:W-:-:S02]  /*19fa0*/  LEA.HI.X.SX32 R119, R129, R197, 0x1, P5 ;  /* 0x000000c581777211 */ /* 0x000fc400028f0eff */
[-C--:B------:R-:W-:Y:S02]  /*19fb0*/  IADD3 R128, P5, PT, R128, R196.reuse, RZ ;  /* 0x000000c480807210 */ /* 0x080fe40007fbe0ff */
[-C--:B------:R-:W-:Y:S01]  /*19fc0*/  LEA.HI.X.SX32 R231, R210, R197.reuse, 0x1, P4 ;  /* 0x000000c5d2e77211 */ /* 0x080fe200020f0eff */
[C---:B------:R-:W-:Y:S01]  /*19fd0*/  IMAD R210, R0.reuse, 0x141, RZ ;  /* 0x0000014100d27824 */ /* 0x040fe200078e02ff */
[-C--:B------:R-:W-:Y:S01]  /*19fe0*/  IADD3 R16, P4, PT, R211, R196.reuse, RZ ;  /* 0x000000c4d3107210 */ /* 0x080fe20007f9e0ff */
[----:B------:R-:W-:Y:S01]  /*19ff0*/  IMAD R211, R0, 0x292, RZ ;  /* 0x0000029200d37824 */ /* 0x000fe200078e02ff */
[-C--:B------:R-:W-:Y:S02]  /*1a000*/  IADD3 R46, P3, PT, R199, R196.reuse, RZ ;  /* 0x000000c4c72e7210 */ /* 0x080fe40007f7e0ff */
[----:B------:R-:W-:Y:S02]  /*1a010*/  LEA.HI.X.SX32 R129, R121, R197, 0x1, P5 ;  /* 0x000000c579817211 */ /* 0x000fe400028f0eff */
[----:B------:R-:W-:-:S02]  /*1a020*/  IADD3 R120, P5, PT, R120, R196, RZ ;  /* 0x000000c478787210 */ /* 0x000fc40007fbe0ff */
[-C--:B------:R-:W-:Y:S02]  /*1a030*/  LEA.HI.X.SX32 R47, R210, R197.reuse, 0x1, P3 ;  /* 0x000000c5d22f7211 */ /* 0x080fe400018f0eff */
[-C--:B------:R-:W-:Y:S01]  /*1a040*/  IADD3 R42, P3, PT, R211, R196.reuse, RZ ;  /* 0x000000c4d32a7210 */ /* 0x080fe20007f7e0ff */
[----:B------:R-:W-:Y:S01]  /*1a050*/  IMAD R211, R0, 0x149, RZ ;  /* 0x0000014900d37824 */ /* 0x000fe200078e02ff */
[-C--:B------:R-:W-:Y:S02]  /*1a060*/  LEA.HI.X.SX32 R121, R127, R197.reuse, 0x1, P5 ;  /* 0x000000c57f797211 */ /* 0x080fe400028f0eff */
[-C--:B------:R-:W-:Y:S01]  /*1a070*/  IADD3 R126, P5, PT, R126, R196.reuse, RZ ;  /* 0x000000c47e7e7210 */ /* 0x080fe20007fbe0ff */
[C---:B------:R-:W-:Y:S01]  /*1a080*/  IMAD R210, R0.reuse, 0x14a, RZ ;  /* 0x0000014a00d27824 */ /* 0x040fe200078e02ff */
[-C--:B------:R-:W-:Y:S02]  /*1a090*/  LEA.HI.X.SX32 R17, R229, R197.reuse, 0x1, P4 ;  /* 0x000000c5e5117211 */ /* 0x080fe400020f0eff */
[----:B------:R-:W-:Y:S01]  /*1a0a0*/  LEA.HI.X.SX32 R43, R211, R197, 0x1, P3 ;  /* 0x000000c5d32b7211 */ /* 0x000fe200018f0eff */
[----:B------:R-:W-:Y:S01]  /*1a0b0*/  IMAD R211, R0, 0x2a4, RZ ;  /* 0x000002a400d37824 */ /* 0x000fe200078e02ff */
[----:B------:R-:W-:-:S02]  /*1a0c0*/  IADD3 R228, P4, PT, R228, R196, RZ ;  /* 0x000000c4e4e47210 */ /* 0x000fc40007f9e0ff */
[-C--:B------:R-:W-:Y:S02]  /*1a0d0*/  LEA.HI.X.SX32 R127, R123, R197.reuse, 0x1, P5 ;  /* 0x000000c57b7f7211 */ /* 0x080fe400028f0eff */
[-C--:B------:R-:W-:Y:S02]  /*1a0e0*/  IADD3 R122, P5, PT, R122, R196.reuse, RZ ;  /* 0x000000c47a7a7210 */ /* 0x080fe40007fbe0ff */
[-C--:B------:R-:W-:Y:S01]  /*1a0f0*/  LEA.HI.X.SX32 R229, R210, R197.reuse, 0x1, P4 ;  /* 0x000000c5d2e57211 */ /* 0x080fe200020f0eff */
[C---:B------:R-:W-:Y:S01]  /*1a100*/  IMAD R210, R0.reuse, 0x158, RZ ;  /* 0x0000015800d27824 */ /* 0x040fe200078e02ff */
[-C--:B------:R-:W-:Y:S01]  /*1a110*/  IADD3 R28, P4, PT, R211, R196.reuse, RZ ;  /* 0x000000c4d31c7210 */ /* 0x080fe20007f9e0ff */
[----:B------:R-:W-:Y:S01]  /*1a120*/  IMAD R211, R0, 0x2c0, RZ ;  /* 0x000002c000d37824 */ /* 0x000fe200078e02ff */
[-C--:B------:R-:W-:Y:S02]  /*1a130*/  LEA.HI.X.SX32 R123, R125, R197.reuse, 0x1, P5 ;  /* 0x000000c57d7b7211 */ /* 0x080fe400028f0eff */
[----:B------:R-:W-:Y:S01]  /*1a140*/  IADD3 R124, P5, PT, R124, R196, RZ ;  /* 0x000000c47c7c7210 */ /* 0x000fe20007fbe0ff */
[----:B------:R-:W-:Y:S01]  /*1a150*/  IMAD R199, R0, 0x2a2, RZ ;  /* 0x000002a200c77824 */ /* 0x000fe200078e02ff */
[----:B------:R-:W-:-:S02]  /*1a160*/  LEA.HI.X.SX32 R29, R227, R197, 0x1, P4 ;  /* 0x000000c5e31d7211 */ /* 0x000fc400020f0eff */
[-C--:B------:R-:W-:Y:S01]  /*1a170*/  LEA.HI.X.SX32 R125, R210, R197.reuse, 0x1, P5 ;  /* 0x000000c5d27d7211 */ /* 0x080fe200028f0eff */
[C---:B------:R-:W-:Y:S01]  /*1a180*/  IMAD R210, R0.reuse, 0x15a, RZ ;  /* 0x0000015a00d27824 */ /* 0x040fe200078e02ff */
[-C--:B------:R-:W-:Y:S01]  /*1a190*/  IADD3 R186, P5, PT, R211, R196.reuse, RZ ;  /* 0x000000c4d3ba7210 */ /* 0x080fe20007fbe0ff */
[----:B------:R-:W-:Y:S01]  /*1a1a0*/  IMAD R211, R0, 0x2c4, RZ ;  /* 0x000002c400d37824 */ /* 0x000fe200078e02ff */
[-C--:B------:R-:W-:Y:S02]  /*1a1b0*/  IADD3 R226, P4, PT, R226, R196.reuse, RZ ;  /* 0x000000c4e2e27210 */ /* 0x080fe40007f9e0ff */
[-C--:B------:R-:W-:Y:S02]  /*1a1c0*/  IADD3 R44, P3, PT, R199, R196.reuse, RZ ;  /* 0x000000c4c72c7210 */ /* 0x080fe40007f7e0ff */
[-C--:B------:R-:W-:Y:S01]  /*1a1d0*/  LEA.HI.X.SX32 R227, R210, R197.reuse, 0x1, P4 ;  /* 0x000000c5d2e37211 */ /* 0x080fe200020f0eff */
[C---:B------:R-:W-:Y:S01]  /*1a1e0*/  IMAD R210, R0.reuse, 0x160, RZ ;  /* 0x0000016000d27824 */ /* 0x040fe200078e02ff */
[----:B------:R-:W-:Y:S01]  /*1a1f0*/  IADD3 R30, P4, PT, R211, R196, RZ ;  /* 0x000000c4d31e7210 */ /* 0x000fe20007f9e0ff */
[----:B------:R-:W-:Y:S01]  /*1a200*/  IMAD R211, R0, 0x2d0, RZ ;  /* 0x000002d000d37824 */ /* 0x000fe200078e02ff */
[----:B------:R-:W-:-:S02]  /*1a210*/  LEA.HI.X.SX32 R45, R143, R197, 0x1, P3 ;  /* 0x000000c58f2d7211 */ /* 0x000fc400018f0eff */
[-C--:B------:R-:W-:Y:S02]  /*1a220*/  IADD3 R142, P3, PT, R142, R196.reuse, RZ ;  /* 0x000000c48e8e7210 */ /* 0x080fe40007f7e0ff */
[-C--:B------:R-:W-:Y:S01]  /*1a230*/  LEA.HI.X.SX32 R187, R210, R197.reuse, 0x1, P5 ;  /* 0x000000c5d2bb7211 */ /* 0x080fe200028f0eff */
[C---:B------:R-:W-:Y:S01]  /*1a240*/  IMAD R210, R0.reuse, 0x161, RZ ;  /* 0x0000016100d27824 */ /* 0x040fe200078e02ff */
[----:B------:R-:W-:Y:S02]  /*1a250*/  LEA.HI.X.SX32 R143, R145, R197, 0x1, P3 ;  /* 0x000000c5918f7211 */ /* 0x000fe400018f0eff */
[-C--:B------:R-:W-:Y:S01]  /*1a260*/  IADD3 R184, P5, PT, R211, R196.reuse, RZ ;  /* 0x000000c4d3b87210 */ /* 0x080fe20007fbe0ff */
[----:B------:R-:W-:Y:S01]  /*1a270*/  IMAD R211, R0, 0x2d2, RZ ;  /* 0x000002d200d37824 */ /* 0x000fe200078e02ff */
[----:B------:R-:W-:-:S04]  /*1a280*/  IADD3 R144, P3, PT, R144, R196, RZ ;  /* 0x000000c490907210 */ /* 0x000fc80007f7e0ff */
[----:B------:R-:W-:Y:S02]  /*1a290*/  LEA.HI.X.SX32 R145, R210, R197, 0x1, P3 ;  /* 0x000000c5d2917211 */ /* 0x000fe400018f0eff */
[----:B------:R-:W-:Y:S02]  /*1a2a0*/  IADD3 R36, P3, PT, R211, R196, RZ ;  /* 0x000000c4d3247210 */ /* 0x000fe40007f7e0ff */
[----:B------:R-:W1:Y:S01]  /*1a2b0*/  LDC R211, c[0x0][0x3d8] ;  /* 0x0000f600ffd37b82 */ /* 0x000e620000000800 */
[----:B------:R-:W-:Y:S02]  /*1a2c0*/  IMAD R210, R0, 0x168, RZ ;  /* 0x0000016800d27824 */ /* 0x000fe400078e02ff */
[----:B-1----:R-:W-:-:S05]  /*1a2d0*/  IMAD R199, R211, 0x2e0, RZ ;  /* 0x000002e0d3c77824 */ /* 0x002fca00078e02ff */
[----:B------:R-:W1:Y:S01]  /*1a2e0*/  LDC R211, c[0x0][0x3d8] ;  /* 0x0000f600ffd37b82 */ /* 0x000e620000000800 */
[----:B------:R-:W-:Y:S01]  /*1a2f0*/  LEA.HI.X.SX32 R185, R210, R197, 0x1, P5 ;  /* 0x000000c5d2b97211 */ /* 0x000fe200028f0eff */
[----:B------:R-:W-:Y:S01]  /*1a300*/  IMAD R210, R0, 0x169, RZ ;  /* 0x0000016900d27824 */ /* 0x000fe200078e02ff */
[----:B------:R-:W-:-:S04]  /*1a310*/  IADD3 R182, P5, PT, R199, R196, RZ ;  /* 0x000000c4c7b67210 */ /* 0x000fc80007fbe0ff */
[----:B------:R-:W-:Y:S02]  /*1a320*/  LEA.HI.X.SX32 R37, R210, R197, 0x1, P3 ;  /* 0x000000c5d2257211 */ /* 0x000fe400018f0eff */
[----:B------:R-:W2:Y:S01]  /*1a330*/  LDC R210, c[0x0][0x3d8] ;  /* 0x0000f600ffd27b82 */ /* 0x000ea20000000800 */
[----:B-1----:R-:W-:-:S05]  /*1a340*/  IMAD R211, R211, 0x2e2, RZ ;  /* 0x000002e2d3d37824 */ /* 0x002fca00078e02ff */
[----:B------:R-:W-:Y:S01]  /*1a350*/  IADD3 R32, P3, PT, R211, R196, RZ ;  /* 0x000000c4d3207210 */ /* 0x000fe20007f7e0ff */
[----:B------:R-:W-:-:S05]  /*1a360*/  IMAD R211, R0, 0x170, RZ ;  /* 0x0000017000d37824 */ /* 0x000fca00078e02ff */
[-C--:B------:R-:W-:Y:S02]  /*1a370*/  LEA.HI.X.SX32 R183, R211, R197.reuse, 0x1, P5 ;  /* 0x000000c5d3b77211 */ /* 0x080fe400028f0eff */
[----:B------:R-:W1:Y:S01]  /*1a380*/  LDC R211, c[0x0][0x3d8] ;  /* 0x0000f600ffd37b82 */ /* 0x000e620000000800 */
[C---:B------:R-:W-:Y:S02]  /*1a390*/  IMAD R225, R0.reuse, 0x162, RZ ;  /* 0x0000016200e17824 */ /* 0x040fe400078e02ff */
[----:B------:R-:W-:Y:S02]  /*1a3a0*/  IMAD R224, R0, 0x2d4, RZ ;  /* 0x000002d400e07824 */ /* 0x000fe400078e02ff */
[----:B--2---:R-:W-:Y:S01]  /*1a3b0*/  IMAD R210, R210, 0x2f0, RZ ;  /* 0x000002f0d2d27824 */ /* 0x004fe200078e02ff */
[-C--:B------:R-:W-:Y:S01]  /*1a3c0*/  LEA.HI.X.SX32 R31, R225, R197.reuse, 0x1, P4 ;  /* 0x000000c5e11f7211 */ /* 0x080fe200020f0eff */
[----:B------:R-:W-:Y:S01]  /*1a3d0*/  IMAD R207, R0, 0x16a, RZ ;  /* 0x0000016a00cf7824 */ /* 0x000fe200078e02ff */
[-C--:B------:R-:W-:Y:S01]  /*1a3e0*/  IADD3 R224, P4, PT, R224, R196.reuse, RZ ;  /* 0x000000c4e0e07210 */ /* 0x080fe20007f9e0ff */
[----:B0-----:R-:W-:Y:S01]  /*1a3f0*/  IMAD R206, R136, 0x2e4, RZ ;  /* 0x000002e488ce7824 */ /* 0x001fe200078e02ff */
[-C--:B------:R-:W-:Y:S01]  /*1a400*/  IADD3 R180, P5, PT, R210, R196.reuse, RZ ;  /* 0x000000c4d2b47210 */ /* 0x080fe20007fbe0ff */
[----:B------:R-:W-:Y:S01]  /*1a410*/  IMAD R199, R0, 0x171, RZ ;  /* 0x0000017100c77824 */ /* 0x000fe200078e02ff */
[----:B------:R-:W-:Y:S01]  /*1a420*/  LEA.HI.X.SX32 R225, R207, R197, 0x1, P4 ;  /* 0x000000c5cfe17211 */ /* 0x000fe200020f0eff */
[----:B------:R-:W0:Y:S01]  /*1a430*/  LDC R136, c[0x0][0x3d8] ;  /* 0x0000f600ff887b82 */ /* 0x000e220000000800 */
[----:B------:R-:W-:-:S02]  /*1a440*/  IADD3 R206, P4, PT, R206, R196, RZ ;  /* 0x000000c4cece7210 */ /* 0x000fc40007f9e0ff */
[----:B------:R-:W-:Y:S01]  /*1a450*/  LEA.HI.X.SX32 R33, R199, R197, 0x1, P3 ;  /* 0x000000c5c7217211 */ /* 0x000fe200018f0eff */
[----:B-1----:R-:W-:Y:S02]  /*1a460*/  IMAD R210, R211, 0x2f2, RZ ;  /* 0x000002f2d3d27824 */ /* 0x002fe400078e02ff */
[----:B------:R-:W-:-:S03]  /*1a470*/  IMAD R211, R0, 0x172, RZ ;  /* 0x0000017200d37824 */ /* 0x000fc600078e02ff */
[----:B------:R-:W-:Y:S01]  /*1a480*/  IADD3 R26, P3, PT, R210, R196, RZ ;  /* 0x000000c4d21a7210 */ /* 0x000fe20007f7e0ff */
[----:B------:R-:W-:Y:S01]  /*1a490*/  IMAD R210, R0, 0x178, RZ ;  /* 0x0000017800d27824 */ /* 0x000fe200078e02ff */
[----:B------:R-:W-:Y:S01]  /*1a4a0*/  LEA.HI.X.SX32 R207, R211, R197, 0x1, P4 ;  /* 0x000000c5d3cf7211 */ /* 0x000fe200020f0eff */
[----:B------:R-:W-:-:S03]  /*1a4b0*/  IMAD R211, R223, 0x300, RZ ;  /* 0x00000300dfd37824 */ /* 0x000fc600078e02ff */
[----:B------:R-:W-:Y:S02]  /*1a4c0*/  LEA.HI.X.SX32 R181, R210, R197, 0x1, P5 ;  /* 0x000000c5d2b57211 */ /* 0x000fe400028f0eff */
[----:B------:R-:W-:Y:S02]  /*1a4d0*/  IADD3 R178, P5, PT, R211, R196, RZ ;  /* 0x000000c4d3b27210 */ /* 0x000fe40007fbe0ff */
[----:B------:R-:W1:Y:S01]  /*1a4e0*/  LDC R211, c[0x0][0x3d8] ;  /* 0x0000f600ffd37b82 */ /* 0x000e620000000800 */
[C---:B------:R-:W-:Y:S02]  /*1a4f0*/  IMAD R210, R0.reuse, 0x180, RZ ;  /* 0x0000018000d27824 */ /* 0x040fe400078e02ff */
[----:B------:R-:W-:Y:S02]  /*1a500*/  IMAD R141, R0, 0x179, RZ ;  /* 0x00000179008d7824 */ /* 0x000fe400078e02ff */
[----:B------:R-:W-:Y:S02]  /*1a510*/  IMAD R222, R140, 0x2f4, RZ ;  /* 0x000002f48cde7824 */ /* 0x000fe400078e02ff */
[----:B-1----:R-:W-:-:S02]  /*1a520*/  IMAD R199, R211, 0x310, RZ ;  /* 0x00000310d3c77824 */ /* 0x002fc400078e02ff */
[----:B------:R-:W1:Y:S01]  /*1a530*/  LDC R211, c[0x0][0x3d8] ;  /* 0x0000f600ffd37b82 */ /* 0x000e620000000800 */
[----:B0-----:R-:W-:Y:S01]  /*1a540*/  IMAD R140, R136, 0x302, RZ ;  /* 0x00000302888c7824 */ /* 0x001fe200078e02ff */
[-C--:B------:R-:W-:Y:S01]  /*1a550*/  LEA.HI.X.SX32 R179, R210, R197.reuse, 0x1, P5 ;  /* 0x000000c5d2b37211 */ /* 0x080fe200028f0eff */
[----:B------:R-:W-:Y:S01]  /*1a560*/  IMAD R210, R0, 0x181, RZ ;  /* 0x0000018100d27824 */ /* 0x000fe200078e02ff */
[-C--:B------:R-:W-:Y:S02]  /*1a570*/  LEA.HI.X.SX32 R27, R141, R197.reuse, 0x1, P3 ;  /* 0x000000c58d1b7211 */ /* 0x080fe400018f0eff */
[----:B------:R-:W-:Y:S02]  /*1a580*/  IADD3 R140, P3, PT, R140, R196, RZ ;  /* 0x000000c48c8c7210 */ /* 0x000fe40007f7e0ff */
[----:B------:R-:W0:Y:S02]  /*1a590*/  LDC R136, c[0x0][0x3d8] ;  /* 0x0000f600ff887b82 */ /* 0x000e240000000800 */
[----:B------:R-:W-:-:S02]  /*1a5a0*/  LEA.HI.X.SX32 R141, R210, R197, 0x1, P3 ;  /* 0x000000c5d28d7211 */ /* 0x000fc400018f0eff */
[----:B------:R-:W-:-:S04]  /*1a5b0*/  IADD3 R176, P5, PT, R199, R196, RZ ;  /* 0x000000c4c7b07210 */ /* 0x000fc80007fbe0ff */
[----:B------:R-:W2:Y:S01]  /*1a5c0*/  LDC R210, c[0x0][0x3d8] ;  /* 0x0000f600ffd27b82 */ /* 0x000ea20000000800 */
[----:B-1----:R-:W-:-:S05]  /*1a5d0*/  IMAD R211, R211, 0x312, RZ ;  /* 0x00000312d3d37824 */ /* 0x002fca00078e02ff */
[----:B------:R-:W-:Y:S01]  /*1a5e0*/  IADD3 R192, P3, PT, R211, R196, RZ ;  /* 0x000000c4d3c07210 */ /* 0x000fe20007f7e0ff */
[----:B------:R-:W-:-:S05]  /*1a5f0*/  IMAD R211, R0, 0x188, RZ ;  /* 0x0000018800d37824 */ /* 0x000fca00078e02ff */
[-C--:B------:R-:W-:Y:S02]  /*1a600*/  LEA.HI.X.SX32 R177, R211, R197.reuse, 0x1, P5 ;  /* 0x000000c5d3b17211 */ /* 0x080fe400028f0eff */
[----:B------:R-:W1:Y:S01]  /*1a610*/  LDC R211, c[0x0][0x3d8] ;  /* 0x0000f600ffd37b82 */ /* 0x000e620000000800 */
[----:B------:R-:W-:Y:S01]  /*1a620*/  IMAD R7, R0, 0x17a, RZ ;  /* 0x0000017a00077824 */ /* 0x000fe200078e02ff */
[-C--:B------:R-:W-:Y:S01]  /*1a630*/  IADD3 R222, P4, PT, R222, R196.reuse, RZ ;  /* 0x000000c4dede7210 */ /* 0x080fe20007f9e0ff */
        /* <DEDUP_REMOVED lines=11> */
[----:B------:R-:W-:-:S05]  /*1a6f0*/  LEA.HI.X.SX32 R193, R199, R197, 0x1, P3 ;  /* 0x000000c5c7c17211 */ /* 0x000fca00018f0eff */
[----:B------:R-:W2:Y:S01]  /*1a700*/  LDC R138, c[0x0][0x3d8] ;  /* 0x0000f600ff8a7b82 */ /* 0x000ea20000000800 */
        /* <DEDUP_REMOVED lines=11> */
[----:B-1----:R-:W-:-:S03]  /*1a7c0*/  IMAD R199, R211, 0x340, RZ ;  /* 0x00000340d3c77824 */ /* 0x002fc600078e02ff */
[----:B------:R-:W1:Y:S01]  /*1a7d0*/  LDC R211, c[0x0][0x3d8] ;  /* 0x0000f600ffd37b82 */ /* 0x000e620000000800 */
[----:B0-----:R-:W-:Y:S01]  /*1a7e0*/  IMAD R72, R136, 0x332, RZ ;  /* 0x0000033288487824 */ /* 0x001fe200078e02ff */
[-C--:B------:R-:W-:Y:S01]  /*1a7f0*/  LEA.HI.X.SX32 R173, R210, R197.reuse, 0x1, P5 ;  /* 0x000000c5d2ad7211 */ /* 0x080fe200028f0eff */
[----:B------:R-:W-:Y:S01]  /*1a800*/  IMAD R210, R0, 0x199, RZ ;  /* 0x0000019900d27824 */ /* 0x000fe200078e02ff */
[-C--:B------:R-:W-:Y:S02]  /*1a810*/  LEA.HI.X.SX32 R195, R73, R197.reuse, 0x1, P3 ;  /* 0x000000c549c37211 */ /* 0x080fe400018f0eff */
[----:B------:R-:W-:Y:S01]  /*1a820*/  IADD3 R72, P3, PT, R72, R196, RZ ;  /* 0x000000c448487210 */ /* 0x000fe20007f7e0ff */
[----:B--2---:R-:W-:Y:S01]  /*1a830*/  IMAD R8, R138, 0x324, RZ ;  /* 0x000003248a087824 */ /* 0x004fe200078e02ff */
[----:B------:R-:W0:Y:S02]  /*1a840*/  LDC R136, c[0x0][0x3d8] ;  /* 0x0000f600ff887b82 */ /* 0x000e240000000800 */
[----:B------:R-:W-:-:S02]  /*1a850*/  LEA.HI.X.SX32 R73, R210, R197, 0x1, P3 ;  /* 0x000000c5d2497211 */ /* 0x000fc400018f0eff */
[----:B------:R-:W-:-:S04]  /*1a860*/  IADD3 R170, P5, PT, R199, R196, RZ ;  /* 0x000000c4c7aa7210 */ /* 0x000fc80007fbe0ff */
[----:B------:R-:W2:Y:S01]  /*1a870*/  LDC R138, c[0x0][0x3d8] ;  /* 0x0000f600ff8a7b82 */ /* 0x000ea20000000800 */
[----:B-1----:R-:W-:-:S07]  /*1a880*/  IMAD R211, R211, 0x342, RZ ;  /* 0x00000342d3d37824 */ /* 0x002fce00078e02ff */
[----:B------:R-:W1:Y:S01]  /*1a890*/  LDC R210, c[0x0][0x3d8] ;  /* 0x0000f600ffd27b82 */ /* 0x000e620000000800 */
[----:B------:R-:W-:Y:S01]  /*1a8a0*/  IADD3 R250, P3, PT, R211, R196, RZ ;  /* 0x000000c4d3fa7210 */ /* 0x000fe20007f7e0ff */
[C---:B------:R-:W-:Y:S01]  /*1a8b0*/  IMAD R211, R0.reuse, 0x1a0, RZ ;  /* 0x000001a000d37824 */ /* 0x040fe200078e02ff */
[----:B------:R-:W-:Y:S04]  /*1a8c0*/  STL.64 [R1+0xe78], R58 ;  /* 0x000e783a01007387 */ /* 0x000fe80000100a00 */
[----:B------:R-:W-:Y:S02]  /*1a8d0*/  LEA.HI.X.SX32 R171, R211, R197, 0x1, P5 ;  /* 0x000000c5d3ab7211 */ /* 0x000fe400028f0eff */
[----:B------:R-:W3:Y:S01]  /*1a8e0*/  LDC R211, c[0x0][0x3d8] ;  /* 0x0000f600ffd37b82 */ /* 0x000ee20000000800 */
[----:B------:R4:W-:Y:S04]  /*1a8f0*/  STL [R1+0xe74], R167 ;  /* 0x000e74a701007387 */ /* 0x0009e80000100800 */
[----:B------:R-:W-:Y:S04]  /*1a900*/  STL.64 [R1+0xe68], R18 ;  /* 0x000e681201007387 */ /* 0x000fe80000100a00 */
[----:B------:R-:W-:Y:S04]  /*1a910*/  STL.64 [R1+0xe60], R246 ;  /* 0x000e60f601007387 */ /* 0x000fe80000100a00 */
[----:B------:R0:W-:Y:S04]  /*1a920*/  STL.64 [R1+0xe58], R104 ;  /* 0x000e586801007387 */ /* 0x0001e80000100a00 */
[----:B------:R-:W-:Y:S04]  /*1a930*/  STL.64 [R1+0xe50], R164 ;  /* 0x000e50a401007387 */ /* 0x000fe80000100a00 */
[----:B------:R-:W-:Y:S04]  /*1a940*/  STL.64 [R1+0xe48], R60 ;  /* 0x000e483c01007387 */ /* 0x000fe80000100a00 */
[----:B------:R0:W-:Y:S04]  /*1a950*/  STL.64 [R1+0xe40], R34 ;  /* 0x000e402201007387 */ /* 0x0001e80000100a00 */
[----:B------:R-:W-:Y:S04]  /*1a960*/  STL.64 [R1+0xe38], R20 ;  /* 0x000e381401007387 */ /* 0x000fe80000100a00 */
[----:B------:R-:W-:Y:S01]  /*1a970*/  STL.64 [R1+0xe30], R244 ;  /* 0x000e30f401007387 */ /* 0x000fe20000100a00 */
[----:B------:R-:W-:-:S03]  /*1a980*/  IMAD R219, R0, 0x192, RZ ;  /* 0x0000019200db7824 */ /* 0x000fc600078e02ff */
[----:B------:R0:W-:Y:S01]  /*1a990*/  STL.64 [R1+0xe28], R106 ;  /* 0x000e286a01007387 */ /* 0x0001e20000100a00 */
[----:B--2---:R-:W-:Y:S01]  /*1a9a0*/  IMAD R218, R138, 0x334, RZ ;  /* 0x000003348ada7824 */ /* 0x004fe200078e02ff */
[----:B------:R-:W-:Y:S01]  /*1a9b0*/  IADD3 R8, P4, PT, R8, R196, RZ ;  /* 0x000000c408087210 */ /* 0x000fe20007f9e0ff */
[----:B-1----:R-:W-:Y:S01]  /*1a9c0*/  IMAD R210, R210, 0x350, RZ ;  /* 0x00000350d2d27824 */ /* 0x002fe200078e02ff */
[----:B------:R-:W-:Y:S01]  /*1a9d0*/  STL.64 [R1+0xe20], R162 ;  /* 0x000e20a201007387 */ /* 0x000fe20000100a00 */
[----:B------:R-:W-:Y:S01]  /*1a9e0*/  IMAD R11, R0, 0x19a, RZ ;  /* 0x0000019a000b7824 */ /* 0x000fe200078e02ff */
[----:B------:R-:W1:Y:S02]  /*1a9f0*/  LDC R138, c[0x0][0x3d8] ;  /* 0x0000f600ff8a7b82 */ /* 0x000e640000000800 */
[----:B------:R-:W-:Y:S04]  /*1aa00*/  STL.64 [R1+0xe18], R62 ;  /* 0x000e183e01007387 */ /* 0x000fe80000100a00 */
[----:B------:R2:W-:Y:S04]  /*1aa10*/  STL.64 [R1+0xe10], R190 ;  /* 0x000e10be01007387 */ /* 0x0005e80000100a00 */
[----:B------:R-:W-:Y:S01]  /*1aa20*/  STL.64 [R1+0xe08], R22 ;  /* 0x000e081601007387 */ /* 0x000fe20000100a00 */
[----:B------:R-:W-:-:S03]  /*1aa30*/  LEA.HI.X.SX32 R9, R219, R197, 0x1, P4 ;  /* 0x000000c5db097211 */ /* 0x000fc600020f0eff */
[----:B------:R-:W-:Y:S01]  /*1aa40*/  STL.64 [R1+0xe00], R242 ;  /* 0x000e00f201007387 */ /* 0x000fe20000100a00 */
[----:B0-----:R-:W-:Y:S01]  /*1aa50*/  IMAD R10, R136, 0x344, RZ ;  /* 0x00000344880a7824 */ /* 0x001fe200078e02ff */
[-C--:B------:R-:W-:Y:S01]  /*1aa60*/  IADD3 R218, P4, PT, R218, R196.reuse, RZ ;  /* 0x000000c4dada7210 */ /* 0x080fe20007f9e0ff */
[----:B------:R-:W-:Y:S01]  /*1aa70*/  IMAD R199, R0, 0x1a1, RZ ;  /* 0x000001a100c77824 */ /* 0x000fe200078e02ff */
[----:B------:R0:W-:Y:S01]  /*1aa80*/  STL.64 [R1+0xdf8], R108 ;  /* 0x000df86c01007387 */ /* 0x0001e20000100a00 */
[----:B------:R-:W-:Y:S01]  /*1aa90*/  IADD3 R168, P5, PT, R210, R196, RZ ;  /* 0x000000c4d2a87210 */ /* 0x000fe20007fbe0ff */
[----:B------:R-:W0:Y:S02]  /*1aaa0*/  LDC R136, c[0x0][0x3d8] ;  /* 0x0000f600ff887b82 */ /* 0x000e240000000800 */
[----:B------:R-:W-:Y:S04]  /*1aab0*/  STL.64 [R1+0xdf0], R160 ;  /* 0x000df0a001007387 */ /* 0x000fe80000100a00 */
[----:B------:R-:W-:Y:S01]  /*1aac0*/  STL.64 [R1+0xde8], R38 ;  /* 0x000de82601007387 */ /* 0x000fe20000100a00 */
[----:B---3--:R-:W-:-:S03]  /*1aad0*/  IMAD R210, R211, 0x352, RZ ;  /* 0x00000352d3d27824 */ /* 0x008fc600078e02ff */
[----:B------:R3:W-:Y:S01]  /*1aae0*/  STL.64 [R1+0xde0], R70 ;  /* 0x000de04601007387 */ /* 0x0007e20000100a00 */
[----:B------:R-:W-:-:S03]  /*1aaf0*/  LEA.HI.X.SX32 R219, R11, R197, 0x1, P4 ;  /* 0x000000c50bdb7211 */ /* 0x000fc600020f0eff */
[----:B------:R-:W-:Y:S01]  /*1ab00*/  STL.64 [R1+0xdd8], R24 ;  /* 0x000dd81801007387 */ /* 0x000fe20000100a00 */
[----:B------:R-:W-:-:S03]  /*1ab10*/  IMAD R211, R0, 0x1a2, RZ ;  /* 0x000001a200d37824 */ /* 0x000fc600078e02ff */
[----:B------:R-:W-:Y:S01]  /*1ab20*/  STL.64 [R1+0xdd0], R240 ;  /* 0x000dd0f001007387 */ /* 0x000fe20000100a00 */
[----:B------:R-:W-:-:S03]  /*1ab30*/  IADD3 R10, P4, PT, R10, R196, RZ ;  /* 0x000000c40a0a7210 */ /* 0x000fc60007f9e0ff */
[----:B------:R0:W-:Y:S01]  /*1ab40*/  STL.64 [R1+0xdc8], R110 ;  /* 0x000dc86e01007387 */ /* 0x0001e20000100a00 */
[----:B------:R-:W-:-:S03]  /*1ab50*/  LEA.HI.X.SX32 R251, R199, R197, 0x1, P3 ;  /* 0x000000c5c7fb7211 */ /* 0x000fc600018f0eff */
[----:B------:R-:W-:Y:S01]  /*1ab60*/  STL.64 [R1+0xdc0], R158 ;  /* 0x000dc09e01007387 */ /* 0x000fe20000100a00 */
[----:B------:R-:W-:-:S03]  /*1ab70*/  IADD3 R248, P3, PT, R210, R196, RZ ;  /* 0x000000c4d2f87210 */ /* 0x000fc60007f7e0ff */
[----:B------:R-:W-:Y:S01]  /*1ab80*/  STL.64 [R1+0xdb8], R54 ;  /* 0x000db83601007387 */ /* 0x000fe20000100a00 */
[----:B------:R-:W-:-:S03]  /*1ab90*/  LEA.HI.X.SX32 R11, R211, R197, 0x1, P4 ;  /* 0x000000c5d30b7211 */ /* 0x000fc600020f0eff */
[----:B------:R0:W-:Y:S01]  /*1aba0*/  STL.64 [R1+0xdb0], R188 ;  /* 0x000db0bc01007387 */ /* 0x0001e20000100a00 */
[----:B------:R-:W-:-:S03]  /*1abb0*/  IMAD R210, R0, 0x1a8, RZ ;  /* 0x000001a800d27824 */ /* 0x000fc600078e02ff */
[----:B------:R-:W-:Y:S01]  /*1abc0*/  STL.64 [R1+0xda8], R40 ;  /* 0x000da82801007387 */ /* 0x000fe20000100a00 */
[----:B------:R-:W-:-:S03]  /*1abd0*/  IMAD R211, R217, 0x360, RZ ;  /* 0x00000360d9d37824 */ /* 0x000fc600078e02ff */
[----:B------:R-:W-:Y:S04]  /*1abe0*/  STL.64 [R1+0xda0], R238 ;  /* 0x000da0ee01007387 */ /* 0x000fe80000100a00 */
[----:B------:R0:W-:Y:S04]  /*1abf0*/  STL.64 [R1+0xd98], R112 ;  /* 0x000d987001007387 */ /* 0x0001e80000100a00 */
[----:B------:R-:W-:Y:S01]  /*1ac00*/  STL.64 [R1+0xd90], R156 ;  /* 0x000d909c01007387 */ /* 0x000fe20000100a00 */
[----:B------:R-:W-:-:S03]  /*1ac10*/  LEA.HI.X.SX32 R169, R210, R197, 0x1, P5 ;  /* 0x000000c5d2a97211 */ /* 0x000fc600028f0eff */
[----:B------:R-:W-:Y:S01]  /*1ac20*/  STL.64 [R1+0xd88], R208 ;  /* 0x000d88d001007387 */ /* 0x000fe20000100a00 */
[----:B------:R-:W-:Y:S02]  /*1ac30*/  IADD3 R56, P5, PT, R211, R196, RZ ;  /* 0x000000c4d3387210 */ /* 0x000fe40007fbe0ff */
[----:B------:R-:W0:Y:S01]  /*1ac40*/  LDC R211, c[0x0][0x3d8] ;  /* 0x0000f600ffd37b82 */ /* 0x000e220000000800 */
[----:B------:R0:W-:Y:S04]  /*1ac50*/  STL.64 [R1+0xd80], R134 ;  /* 0x000d808601007387 */ /* 0x0001e80000100a00 */
[----:B------:R-:W-:Y:S04]  /*1ac60*/  STL.64 [R1+0xd78], R50 ;  /* 0x000d783201007387 */ /* 0x000fe80000100a00 */
[----:B------:R-:W-:Y:S04]  /*1ac70*/  STL.64 [R1+0xd70], R236 ;  /* 0x000d70ec01007387 */ /* 0x000fe80000100a00 */
        /* <DEDUP_REMOVED lines=23> */
[----:B------:R-:W-:-:S03]  /*1adf0*/  IMAD R75, R0, 0x1a9, RZ ;  /* 0x000001a9004b7824 */ /* 0x000fc600078e02ff */
[----:B------:R-:W-:Y:S01]  /*1ae00*/  STL.64 [R1+0xcb8], R42 ;  /* 0x000cb82a01007387 */ /* 0x000fe20000100a00 */
[----:B------:R-:W-:-:S03]  /*1ae10*/  IMAD R216, R74, 0x354, RZ ;  /* 0x000003544ad87824 */ /* 0x000fc600078e02ff */
[----:B------:R-:W-:Y:S01]  /*1ae20*/  STL.64 [R1+0xcb0], R228 ;  /* 0x000cb0e401007387 */ /* 0x000fe20000100a00 */
[----:B0-----:R-:W-:Y:S02]  /*1ae30*/  IMAD R199, R211, 0x370, RZ ;  /* 0x00000370d3c77824 */ /* 0x001fe400078e02ff */
[----:B-1----:R-:W-:Y:S01]  /*1ae40*/  IMAD R74, R138, 0x362, RZ ;  /* 0x000003628a4a7824 */ /* 0x002fe200078e02ff */
[----:B------:R0:W-:Y:S01]  /*1ae50*/  STL.64 [R1+0xca8], R122 ;  /* 0x000ca87a01007387 */ /* 0x0001e20000100a00 */
[----:B------:R-:W1:Y:S03]  /*1ae60*/  LDC R211, c[0x0][0x3d8] ;  /* 0x0000f600ffd37b82 */ /* 0x000e660000000800 */
[----:B------:R-:W-:Y:S01]  /*1ae70*/  STL.64 [R1+0xca0], R44 ;  /* 0x000ca02c01007387 */ /* 0x000fe20000100a00 */
[----:B------:R-:W-:-:S03]  /*1ae80*/  LEA.HI.X.SX32 R57, R210, R197, 0x1, P5 ;  /* 0x000000c5d2397211 */ /* 0x000fc600028f0eff */
[----:B------:R-:W-:Y:S01]  /*1ae90*/  STL.64 [R1+0xc98], R28 ;  /* 0x000c981c01007387 */ /* 0x000fe20000100a00 */
[----:B------:R-:W-:Y:S01]  /*1aea0*/  IMAD R12, R136, 0x364, RZ ;  /* 0x00000364880c7824 */ /* 0x000fe200078e02ff */
[----:B------:R-:W-:Y:S01]  /*1aeb0*/  LEA.HI.X.SX32 R249, R75, R197, 0x1, P3 ;  /* 0x000000c54bf97211 */ /* 0x000fe200018f0eff */
[----:B------:R-:W-:Y:S01]  /*1aec0*/  IMAD R210, R0, 0x1b1, RZ ;  /* 0x000001b100d27824 */ /* 0x000fe200078e02ff */
[----:B------:R0:W-:Y:S01]  /*1aed0*/  STL.64 [R1+0xc90], R124 ;  /* 0x000c907c01007387 */ /* 0x0001e20000100a00 */
[----:B------:R-:W0:Y:S03]  /*1aee0*/  LDC R136, c[0x0][0x3d8] ;  /* 0x0000f600ff887b82 */ /* 0x000e260000000800 */
[----:B------:R-:W-:Y:S01]  /*1aef0*/  STL.64 [R1+0xc88], R142 ;  /* 0x000c888e01007387 */ /* 0x000fe20000100a00 */
[----:B------:R-:W-:-:S03]  /*1af00*/  IADD3 R74, P3, PT, R74, R196, RZ ;  /* 0x000000c44a4a7210 */ /* 0x000fc60007f7e0ff */
[----:B------:R-:W-:Y:S01]  /*1af10*/  STL.64 [R1+0xc80], R226 ;  /* 0x000c80e201007387 */ /* 0x000fe20000100a00 */
[----:B------:R-:W-:Y:S01]  /*1af20*/  IMAD R13, R0, 0x1aa, RZ ;  /* 0x000001aa000d7824 */ /* 0x000fe200078e02ff */
[-C--:B------:R-:W-:Y:S01]  /*1af30*/  IADD3 R216, P4, PT, R216, R196.reuse, RZ ;  /* 0x000000c4d8d87210 */ /* 0x080fe20007f9e0ff */
[----:B------:R-:W-:Y:S01]  /*1af40*/  IMAD R215, R0, 0x1b2, RZ ;  /* 0x000001b200d77824 */ /* 0x000fe200078e02ff */
[----:B------:R0:W-:Y:S01]  /*1af50*/  STL.64 [R1+0xc78], R186 ;  /* 0x000c78ba01007387 */ /* 0x0001e20000100a00 */
[----:B------:R-:W-:Y:S01]  /*1af60*/  IMAD R214, R78, 0x374, RZ ;  /* 0x000003744ed67824 */ /* 0x000fe200078e02ff */
[-C--:B------:R-:W-:Y:S01]  /*1af70*/  LEA.HI.X.SX32 R75, R210, R197.reuse, 0x1, P3 ;  /* 0x000000c5d24b7211 */ /* 0x080fe200018f0eff */
[----:B-1----:R-:W-:Y:S01]  /*1af80*/  IMAD R211, R211, 0x372, RZ ;  /* 0x00000372d3d37824 */ /* 0x002fe200078e02ff */
[----:B------:R-:W-:Y:S01]  /*1af90*/  STL.64 [R1+0xc70], R144 ;  /* 0x000c709001007387 */ /* 0x000fe20000100a00 */
[----:B------:R-:W1:Y:S03]  /*1afa0*/  LDC R210, c[0x0][0x3d8] ;  /* 0x0000f600ffd27b82 */ /* 0x000e660000000800 */
[----:B------:R-:W-:Y:S04]  /*1afb0*/  STL.64 [R1+0xc68], R30 ;  /* 0x000c681e01007387 */ /* 0x000fe80000100a00 */
[----:B------:R-:W-:Y:S01]  /*1afc0*/  STL.64 [R1+0xc60], R184 ;  /* 0x000c60b801007387 */ /* 0x000fe20000100a00 */
[----:B------:R-:W-:Y:S01]  /*1afd0*/  LEA.HI.X.SX32 R217, R13, R197, 0x1, P4 ;  /* 0x000000c50dd97211 */ /* 0x000fe200020f0eff */
[C---:B------:R-:W-:Y:S01]  /*1afe0*/  IMAD R137, R0.reuse, 0x1b8, RZ ;  /* 0x000001b800897824 */ /* 0x040fe200078e02ff */
[----:B------:R-:W-:Y:S01]  /*1aff0*/  IADD3 R68, P5, PT, R199, R196, RZ ;  /* 0x000000c4c7447210 */ /* 0x000fe20007fbe0ff */
[----:B------:R-:W-:Y:S01]  /*1b000*/  STL.64 [R1+0xc58], R36 ;  /* 0x000c582401007387 */ /* 0x000fe20000100a00 */
[----:B------:R-:W-:-:S02]  /*1b010*/  IMAD R77, R0, 0x1b9, RZ ;  /* 0x000001b9004d7824 */ /* 0x000fc400078e02ff */
[----:B------:R-:W-:Y:S01]  /*1b020*/  IMAD R15, R0, 0x1ba, RZ ;  /* 0x000001ba000f7824 */ /* 0x000fe200078e02ff */
[----:B------:R-:W-:Y:S01]  /*1b030*/  STL.64 [R1+0xc50], R224 ;  /* 0x000c50e001007387 */ /* 0x000fe20000100a00 */
[----:B0-----:R-:W-:Y:S01]  /*1b040*/  IMAD R136, R136, 0x380, RZ ;  /* 0x0000038088887824 */ /* 0x001fe200078e02ff */
[----:B------:R-:W-:Y:S01]  /*1b050*/  MOV R166, R2 ;  /* 0x0000000200a67202 */ /* 0x000fe20000000f00 */
[----:B------:R-:W0:Y:S01]  /*1b060*/  LDC R138, c[0x0][0x3d8] ;  /* 0x0000f600ff8a7b82 */ /* 0x000e220000000800 */
[----:B------:R-:W-:Y:S04]  /*1b070*/  STL.64 [R1+0xc48], R182 ;  /* 0x000c48b601007387 */ /* 0x000fe80000100a00 */
[----:B------:R-:W-:Y:S01]  /*1b080*/  STL.64 [R1+0xc40], R32 ;  /* 0x000c402001007387 */ /* 0x000fe20000100a00 */
[----:B------:R-:W-:-:S02]  /*1b090*/  IMAD R76, R76, 0x382, RZ ;  /* 0x000003824c4c7824 */ /* 0x000fc400078e02ff */
[C---:B------:R-:W-:Y:S01]  /*1b0a0*/  IMAD R213, R0.reuse, 0x1c2, RZ ;  /* 0x000001c200d57824 */ /* 0x040fe200078e02ff */
[----:B------:R-:W-:Y:S01]  /*1b0b0*/  STL.64 [R1+0xc38], R206 ;  /* 0x000c38ce01007387 */ /* 0x000fe20000100a00 */
[----:B------:R-:W-:Y:S01]  /*1b0c0*/  IMAD R139, R0, 0x1c8, RZ ;  /* 0x000001c8008b7824 */ /* 0x000fe200078e02ff */
[----:B------:R-:W0:Y:S02]  /*1b0d0*/  LDC R78, c[0x0][0x3d8] ;  /* 0x0000f600ff4e7b82 */ /* 0x000e240000000800 */
        /* <DEDUP_REMOVED lines=9> */
[----:B------:R-:W-:-:S03]  /*1b170*/  IADD3 R12, P4, PT, R12, R196, RZ ;  /* 0x000000c40c0c7210 */ /* 0x000fc60007f9e0ff */
[----:B------:R0:W-:Y:S04]  /*1b180*/  STL.64 [R1+0xbe8], R174 ;  /* 0x000be8ae01007387 */ /* 0x0001e80000100a00 */
[----:B------:R-:W-:Y:S04]  /*1b190*/  STL.64 [R1+0xbe0], R194 ;  /* 0x000be0c201007387 */ /* 0x000fe80000100a00 */
[----:B------:R-:W-:Y:S04]  /*1b1a0*/  STL.64 [R1+0xbd8], R8 ;  /* 0x000bd80801007387 */ /* 0x000fe80000100a00 */
[----:B------:R0:W-:Y:S01]  /*1b1b0*/  STL.64 [R1+0xbd0], R172 ;  /* 0x000bd0ac01007387 */ /* 0x0001e20000100a00 */
[----:B------:R-:W-:-:S03]  /*1b1c0*/  IADD3 R198, P3, PT, R211, R196, RZ ;  /* 0x000000c4d3c67210 */ /* 0x000fc60007f7e0ff */
[----:B------:R-:W-:Y:S01]  /*1b1d0*/  STL.64 [R1+0xbc8], R72 ;  /* 0x000bc84801007387 */ /* 0x000fe20000100a00 */
[----:B------:R-:W-:-:S03]  /*1b1e0*/  LEA.HI.X.SX32 R13, R215, R197, 0x1, P4 ;  /* 0x000000c5d70d7211 */ /* 0x000fc600020f0eff */
[----:B------:R-:W-:Y:S01]  /*1b1f0*/  STL.64 [R1+0xbc0], R218 ;  /* 0x000bc0da01007387 */ /* 0x000fe20000100a00 */
[----:B------:R-:W-:-:S03]  /*1b200*/  IADD3 R214, P4, PT, R214, R196, RZ ;  /* 0x000000c4d6d67210 */ /* 0x000fc60007f9e0ff */
[----:B------:R0:W-:Y:S01]  /*1b210*/  STL.64 [R1+0xbb8], R170 ;  /* 0x000bb8aa01007387 */ /* 0x0001e20000100a00 */
[----:B------:R-:W-:-:S03]  /*1b220*/  LEA.HI.X.SX32 R69, R137, R197, 0x1, P5 ;  /* 0x000000c589457211 */ /* 0x000fc600028f0eff */
[----:B------:R-:W-:Y:S01]  /*1b230*/  STL.64 [R1+0xbb0], R250 ;  /* 0x000bb0fa01007387 */ /* 0x000fe20000100a00 */
[----:B------:R-:W-:-:S03]  /*1b240*/  LEA.HI.X.SX32 R199, R77, R197, 0x1, P3 ;  /* 0x000000c54dc77211 */ /* 0x000fc600018f0eff */
[----:B------:R-:W-:Y:S01]  /*1b250*/  STL.64 [R1+0xba8], R10 ;  /* 0x000ba80a01007387 */ /* 0x000fe20000100a00 */
[----:B------:R-:W-:-:S03]  /*1b260*/  IMAD R211, R0, 0x1c0, RZ ;  /* 0x000001c000d37824 */ /* 0x000fc600078e02ff */
[----:B------:R0:W-:Y:S01]  /*1b270*/  STL.64 [R1+0xba0], R168 ;  /* 0x000ba0a801007387 */ /* 0x0001e20000100a00 */
[----:B------:R-:W-:Y:S01]  /*1b280*/  IADD3 R136, P5, PT, R136, R196, RZ ;  /* 0x000000c488887210 */ /* 0x000fe20007fbe0ff */
[----:B-1----:R-:W-:Y:S02]  /*1b290*/  IMAD R83, R210, 0x390, RZ ;  /* 0x00000390d2537824 */ /* 0x002fe400078e02ff */
[----:B------:R-:W-:Y:S01]  /*1b2a0*/  STL.64 [R1+0xb98], R248 ;  /* 0x000b98f801007387 */ /* 0x000fe20000100a00 */
[----:B------:R-:W-:-:S03]  /*1b2b0*/  LEA.HI.X.SX32 R215, R15, R197, 0x1, P4 ;  /* 0x000000c50fd77211 */ /* 0x000fc600020f0eff */
[----:B------:R-:W-:Y:S04]  /*1b2c0*/  STL.64 [R1+0xb90], R216 ;  /* 0x000b90d801007387 */ /* 0x000fe80000100a00 */
[----:B------:R1:W-:Y:S01]  /*1b2d0*/  STL.64 [R1+0xb88], R56 ;  /* 0x000b883801007387 */ /* 0x0003e20000100a00 */
[----:B------:R-:W-:-:S03]  /*1b2e0*/  LEA.HI.X.SX32 R137, R211, R197, 0x1, P5 ;  /* 0x000000c5d3897211 */ /* 0x000fc600028f0eff */
[----:B------:R-:W-:Y:S01]  /*1b2f0*/  STL.64 [R1+0xb80], R74 ;  /* 0x000b804a01007387 */ /* 0x000fe20000100a00 */
[----:B------:R-:W-:Y:S01]  /*1b300*/  IADD3 R2, P5, PT, R83, R196, RZ ;  /* 0x000000c453027210 */ /* 0x000fe20007fbe0ff */
[----:B------:R-:W1:Y:S02]  /*1b310*/  LDC R211, c[0x0][0x3d8] ;  /* 0x0000f600ffd37b82 */ /* 0x000e640000000800 */
[----:B------:R-:W-:Y:S04]  /*1b320*/  STL.64 [R1+0xb78], R12 ;  /* 0x000b780c01007387 */ /* 0x000fe80000100a00 */
[----:B------:R0:W-:Y:S04]  /*1b330*/  STL.64 [R1+0xb70], R68 ;  /* 0x000b704401007387 */ /* 0x0001e80000100a00 */
[----:B------:R-:W-:Y:S04]  /*1b340*/  STL.64 [R1+0xb68], R198 ;  /* 0x000b68c601007387 */ /* 0x000fe80000100a00 */
[----:B------:R-:W-:Y:S04]  /*1b350*/  STL.64 [R1+0xb60], R214 ;  /* 0x000b60d601007387 */ /* 0x000fe80000100a00 */
[----:B------:R-:W2:Y:S01]  /*1b360*/  LDL.64 R82, [R1+0x10b8] ;  /* 0x0010b80001527983 */ /* 0x000ea20000100a00 */
[----:B0-----:R-:W-:-:S02]  /*1b370*/  IMAD R14, R138, 0x384, RZ ;  /* 0x000003848a0e7824 */ /* 0x001fc400078e02ff */
[----:B------:R-:W0:Y:S01]  /*1b380*/  LDC R138, c[0x0][0x3d8] ;  /* 0x0000f600ff8a7b82 */ /* 0x000e220000000800 */
[----:B------:R-:W-:Y:S01]  /*1b390*/  IMAD R210, R0, 0x1c1, RZ ;  /* 0x000001c100d27824 */ /* 0x000fe200078e02ff */
[-C--:B------:R-:W-:Y:S01]  /*1b3a0*/  IADD3 R76, P3, PT, R76, R196.reuse, RZ ;  /* 0x000000c44c4c7210 */ /* 0x080fe20007f7e0ff */
[----:B-1----:R-:W-:Y:S01]  /*1b3b0*/  IMAD R211, R211, 0x392, RZ ;  /* 0x00000392d3d37824 */ /* 0x002fe200078e02ff */
[-C--:B------:R-:W-:Y:S01]  /*1b3c0*/  IADD3 R14, P4, PT, R14, R196.reuse, RZ ;  /* 0x000000c40e0e7210 */ /* 0x080fe20007f9e0ff */
[----:B------:R-:W-:Y:S01]  /*1b3d0*/  IMAD R79, R0, 0x1c9, RZ ;  /* 0x000001c9004f7824 */ /* 0x000fe200078e02ff */
[-C--:B------:R-:W-:Y:S01]  /*1b3e0*/  LEA.HI.X.SX32 R77, R210, R197.reuse, 0x1, P3 ;  /* 0x000000c5d24d7211 */ /* 0x080fe200018f0eff */
[----:B------:R-:W-:Y:S01]  /*1b3f0*/  IMAD R67, R0, 0x1ca, RZ ;  /* 0x000001ca00437824 */ /* 0x000fe200078e02ff */
[----:B------:R-:W-:Y:S01]  /*1b400*/  IADD3 R210, P3, PT, R211, R196, RZ ;  /* 0x000000c4d3d27210 */ /* 0x000fe20007f7e0ff */
[----:B------:R1:W-:Y:S01]  /*1b410*/  STL.64 [R1+0xb58], R136 ;  /* 0x000b588801007387 */ /* 0x0003e20000100a00 */
[----:B------:R-:W-:-:S02]  /*1b420*/  LEA.HI.X.SX32 R15, R213, R197, 0x1, P4 ;  /* 0x000000c5d50f7211 */ /* 0x000fc400020f0eff */
[-C--:B------:R-:W-:Y:S01]  /*1b430*/  LEA.HI.X.SX32 R3, R139, R197.reuse, 0x1, P5 ;  /* 0x000000c58b037211 */ /* 0x080fe200028f0eff */
[----:B------:R-:W-:Y:S01]  /*1b440*/  IMAD R139, R0, 0x1d0, RZ ;  /* 0x000001d0008b7824 */ /* 0x000fe200078e02ff */
[----:B------:R-:W-:Y:S01]  /*1b450*/  IADD3 R212, P4, PT, R212, R196, RZ ;  /* 0x000000c4d4d47210 */ /* 0x000fe20007f9e0ff */
[----:B------:R-:W3:Y:S01]  /*1b460*/  LDL.64 R84, [R1+0x1078] ;  /* 0x0010780001547983 */ /* 0x000ee20000100a00 */
[----:B------:R-:W-:-:S03]  /*1b470*/  LEA.HI.X.SX32 R211, R79, R197, 0x1, P3 ;  /* 0x000000c54fd37211 */ /* 0x000fc600018f0eff */
[----:B------:R-:W3:Y:S01]  /*1b480*/  LDL.64 R86, [R1+0x1038] ;  /* 0x0010380001567983 */ /* 0x000ee20000100a00 */
[----:B0-----:R-:W-:-:S03]  /*1b490*/  IMAD R138, R138, 0x3a0, RZ ;  /* 0x000003a08a8a7824 */ /* 0x001fc600078e02ff */
[----:B------:R-:W3:Y:S01]  /*1b4a0*/  LDL.64 R88, [R1+0xff8] ;  /* 0x000ff80001587983 */ /* 0x000ee20000100a00 */
[-C--:B------:R-:W-:Y:S02]  /*1b4b0*/  LEA.HI.X.SX32 R213, R67, R197.reuse, 0x1, P4 ;  /* 0x000000c543d57211 */ /* 0x080fe400020f0eff */
[----:B------:R-:W-:Y:S01]  /*1b4c0*/  IADD3 R138, P5, PT, R138, R196, RZ ;  /* 0x000000c48a8a7210 */ /* 0x000fe20007fbe0ff */
[----:B------:R-:W-:Y:S04]  /*1b4d0*/  STL.64 [R1+0xb50], R76 ;  /* 0x000b504c01007387 */ /* 0x000fe80000100a00 */
[----:B------:R-:W3:Y:S01]  /*1b4e0*/  LDL.64 R90, [R1+0xfc0] ;  /* 0x000fc000015a7983 */ /* 0x000ee20000100a00 */
[----:B------:R-:W-:-:S03]  /*1b4f0*/  LEA.HI.X.SX32 R139, R139, R197, 0x1, P5 ;  /* 0x000000c58b8b7211 */ /* 0x000fc600028f0eff */
[----:B------:R-:W3:Y:S04]  /*1b500*/  LDL.64 R92, [R1+0xf90] ;  /* 0x000f9000015c7983 */ /* 0x000ee80000100a00 */
[----:B------:R-:W3:Y:S04]  /*1b510*/  LDL.64 R94, [R1+0xf60] ;  /* 0x000f6000015e7983 */ /* 0x000ee80000100a00 */
[----:B------:R-:W-:Y:S04]  /*1b520*/  STL.64 [R1+0xb48], R14 ;  /* 0x000b480e01007387 */ /* 0x000fe80000100a00 */
[----:B------:R-:W3:Y:S04]  /*1b530*/  LDL.64 R96, [R1+0xf30] ;  /* 0x000f300001607983 */ /* 0x000ee80000100a00 */
[----:B------:R-:W3:Y:S04]  /*1b540*/  LDL.64 R98, [R1+0xf00] ;  /* 0x000f000001627983 */ /* 0x000ee80000100a00 */
[----:B------:R0:W-:Y:S04]  /*1b550*/  STL.64 [R1+0xb40], R2 ;  /* 0x000b400201007387 */ /* 0x0001e80000100a00 */
[----:B------:R-:W3:Y:S04]  /*1b560*/  LDL.64 R100, [R1+0xed0] ;  /* 0x000ed00001647983 */ /* 0x000ee80000100a00 */
[----:B------:R-:W3:Y:S04]  /*1b570*/  LDL.64 R102, [R1+0xea0] ;  /* 0x000ea00001667983 */ /* 0x000ee80000100a00 */
[----:B------:R-:W-:Y:S04]  /*1b580*/  STL.64 [R1+0xb38], R210 ;  /* 0x000b38d201007387 */ /* 0x000fe80000100a00 */
[----:B------:R-:W-:Y:S04]  /*1b590*/  STL.64 [R1+0xb30], R212 ;  /* 0x000b30d401007387 */ /* 0x000fe80000100a00 */
[----:B------:R0:W-:Y:S04]  /*1b5a0*/  STL.64 [R1+0xb28], R138 ;  /* 0x000b288a01007387 */ /* 0x0001e80000100a00 */
[----:B--2---:R-:W2:Y:S04]  /*1b5b0*/  @P1 LDG.E.U16 R80, desc[UR10][R82.64] ;  /* 0x0000000a52501981 */ /* 0x004ea8000c1e1500 */
[----:B------:R-:W2:Y:S01]  /*1b5c0*/  LDL.LU.64 R82, [R1+0x2e50] ;  /* 0x002e500001527983 */ /* 0x000ea20000300a00 */
[----:B------:R-:W-:-:S02]  /*1b5d0*/  IMAD R78, R78, 0x3a2, RZ ;  /* 0x000003a24e4e7824 */ /* 0x000fc400078e02ff */
[----:B------:R-:W-:-:S03]  /*1b5e0*/  IMAD R79, R0, 0x1d1, RZ ;  /* 0x000001d1004f7824 */ /* 0x000fc600078e02ff */
[----:B------:R-:W-:Y:S01]  /*1b5f0*/  IADD3 R78, P3, PT, R78, R196, RZ ;  /* 0x000000c44e4e7210 */ /* 0x000fe20007f7e0ff */
[----:B--2---:R-:W2:Y:S04]  /*1b600*/  @P1 LDG.E.U16 R81, desc[UR10][R82.64] ;  /* 0x0000000a52511981 */ /* 0x004ea8000c1e1500 */
[----:B------:R-:W3:Y:S01]  /*1b610*/  LDL.LU.64 R82, [R1+0x2e48] ;  /* 0x002e480001527983 */ /* 0x000ee20000300a00 */
[----:B------:R-:W-:-:S05]  /*1b620*/  LEA.HI.X.SX32 R79, R79, R197, 0x1, P3 ;  /* 0x000000c54f4f7211 */ /* 0x000fca00018f0eff */
[----:B------:R0:W-:Y:S01]  /*1b630*/  STL.64 [R1+0xb20], R78 ;  /* 0x000b204e01007387 */ /* 0x0001e20000100a00 */
[----:B------:R-:W-:Y:S02]  /*1b640*/  IMAD R66, R66, 0x3a4, RZ ;  /* 0x000003a442427824 */ /* 0x000fe400078e02ff */
[----:B------:R-:W-:Y:S01]  /*1b650*/  IMAD R67, R0, 0x1d2, RZ ;  /* 0x000001d200437824 */ /* 0x000fe200078e02ff */
[----:B---3--:R-:W3:Y:S04]  /*1b660*/  @P1 LDG.E.U16 R82, desc[UR10][R84.64] ;  /* 0x0000000a54521981 */ /* 0x008ee8000c1e1500 */
[----:B------:R-:W2:Y:S01]  /*1b670*/  LDL.LU.64 R84, [R1+0x2e40] ;  /* 0x002e400001547983 */ /* 0x000ea20000300a00 */
[----:B------:R-:W-:-:S04]  /*1b680*/  IADD3 R66, P4, PT, R66, R196, RZ ;  /* 0x000000c442427210 */ /* 0x000fc80007f9e0ff */
[----:B------:R-:W-:-:S05]  /*1b690*/  LEA.HI.X.SX32 R67, R67, R197, 0x1, P4 ;  /* 0x000000c543437211 */ /* 0x000fca00020f0eff */
[----:B------:R0:W-:Y:S04]  /*1b6a0*/  STL.64 [R1+0xb18], R66 ;  /* 0x000b184201007387 */ /* 0x0001e80000100a00 */
[----:B--2---:R-:W2:Y:S04]  /*1b6b0*/  @P1 LDG.E.U16 R83, desc[UR10][R84.64] ;  /* 0x0000000a54531981 */ /* 0x004ea8000c1e1500 */
[----:B------:R-:W2:Y:S04]  /*1b6c0*/  LDL.LU.64 R84, [R1+0x2e38] ;  /* 0x002e380001547983 */ /* 0x000ea80000300a00 */
        /* <DEDUP_REMOVED lines=37> */
[----:B------:R-:W2:Y:S04]  /*1b920*/  @P1 LDG.E.U16 R103, desc[UR10][R104.64] ;  /* 0x0000000a68671981 */ /* 0x000ea8000c1e1500 */
[----:B----4-:R-:W4:Y:S04]  /*1b930*/  LDL.LU.64 R166, [R1+0x2da0] ;  /* 0x002da00001a67983 */ /* 0x010f280000300a00 */
        /* <DEDUP_REMOVED lines=50> */
[----:B------:R-:W3:Y:S04]  /*1bc60*/  LDL.64 R186, [R1+0x10b0] ;  /* 0x0010b00001ba7983 */ /* 0x000ee80000100a00 */
        /* <DEDUP_REMOVED lines=8> */
[----:B--2---:R-:W2:Y:S04]  /*1bcf0*/  @P1 LDG.E.U16 R124, desc[UR10][R184.64] ;  /* 0x0000000ab87c1981 */ /* 0x004ea8000c1e1500 */
[----:B------:R-:W2:Y:S04]  /*1bd00*/  @P1 LDG.E.U16 R125, desc[UR10][R182.64] ;  /* 0x0000000ab67d1981 */ /* 0x000ea8000c1e1500 */
[----:B------:R-:W2:Y:S04]  /*1bd10*/  LDL.64 R184, [R1+0x1070] ;  /* 0x0010700001b87983 */ /* 0x000ea80000100a00 */
[----:B------:R-:W2:Y:S04]  /*1bd20*/  LDL.64 R182, [R1+0x1030] ;  /* 0x0010300001b67983 */ /* 0x000ea80000100a00 */
[----:B------:R-:W2:Y:S04]  /*1bd30*/  LDL.LU.64 R68, [R1+0x2cf8] ;  /* 0x002cf80001447983 */ /* 0x000ea80000300a00 */
[----:B-1----:R-:W2:Y:S04]  /*1bd40*/  LDL.LU.64 R136, [R1+0x2cf0] ;  /* 0x002cf00001887983 */ /* 0x002ea80000300a00 */
[----:B--2---:R-:W2:Y:S04]  /*1bd50*/  @P1 LDG.E.U16 R136, desc[UR10][R2.64] ;  /* 0x0000000a02881981 */ /* 0x004ea8000c1e1500 */
[----:B------:R-:W2:Y:S04]  /*1bd60*/  @P1 LDG.E.U16 R137, desc[UR10][R138.64] ;  /* 0x0000000a8a891981 */ /* 0x000ea8000c1e1500 */
[----:B0-----:R-:W2:Y:S04]  /*1bd70*/  LDL.LU.64 R2, [R1+0x2ce8] ;  /* 0x002ce80001027983 */ /* 0x001ea80000300a00 */
[----:B------:R-:W2:Y:S04]  /*1bd80*/  LDL.LU.64 R138, [R1+0x2ce0] ;  /* 0x002ce000018a7983 */ /* 0x000ea80000300a00 */
[----:B--2---:R-:W2:Y:S04]  /*1bd90*/  @P1 LDG.E.U16 R138, desc[UR10][R2.64] ;  /* 0x0000000a028a1981 */ /* 0x004ea8000c1e1500 */
[----:B------:R-:W2:Y:S04]  /*1bda0*/  @P1 LDG.E.U16 R139, desc[UR10][R72.64] ;  /* 0x0000000a488b1981 */ /* 0x000ea8000c1e1500 */
[----:B------:R-:W2:Y:S04]  /*1bdb0*/  LDL.LU.64 R2, [R1+0x2cd8] ;  /* 0x002cd80001027983 */ /* 0x000ea80000300a00 */
[----:B--2---:R-:W2:Y:S04]  /*1bdc0*/  @P1 LDG.E.U16 R3, desc[UR10][R68.64] ;  /* 0x0000000a44031981 */ /* 0x004ea8000c1e1500 */
        /* <DEDUP_REMOVED lines=8> */
[----:B--2---:R-:W2:Y:S01]  /*1be50*/  @P1 LDG.E.U16 R190, desc[UR10][R188.64] ;  /* 0x0000000abcbe1981 */ /* 0x004ea2000c1e1500 */
[----:B------:R-:W-:-:S02]  /*1be60*/  PRMT R48, RZ, 0x7610, R48 ;  /* 0x00007610ff307816 */ /* 0x000fc40000000030 */
[----:B------:R-:W-:Y:S01]  /*1be70*/  PRMT R252, RZ, 0x7610, R252 ;  /* 0x00007610fffc7816 */ /* 0x000fe200000000fc */
[----:B------:R-:W2:Y:S04]  /*1be80*/  @P1 LDG.E.U16 R191, desc[UR10][R34.64] ;  /* 0x0000000a22bf1981 */ /* 0x000ea8000c1e1500 */
[----:B------:R-:W3:Y:S04]  /*1be90*/  LDL.LU.64 R188, [R1+0x2cb0] ;  /* 0x002cb00001bc7983 */ /* 0x000ee80000300a00 */
[----:B---3--:R-:W3:Y:S04]  /*1bea0*/  @P1 LDG.E.U16 R189, desc[UR10][R186.64] ;  /* 0x0000000ababd1981 */ /* 0x008ee8000c1e1500 */
        /* <DEDUP_REMOVED lines=40> */
[----:B----4-:R-:W4:Y:S04]  /*1c130*/  @P1 LDG.E.U16 R168, desc[UR10][R166.64] ;  /* 0x0000000aa6a81981 */ /* 0x010f28000c1e1500 */
        /* <DEDUP_REMOVED lines=40> */
[----:B--2---:R-:W2:Y:S04]  /*1c3c0*/  @P1 LDG.E.U16 R149, desc[UR10][R42.64] ;  /* 0x0000000a2a951981 */ /* 0x004ea8000c1e1500 */
[----:B------:R-:W2:Y:S04]  /*1c3d0*/  @P1 LDG.E.U16 R148, desc[UR10][R44.64] ;  /* 0x0000000a2c941981 */ /* 0x000ea8000c1e1500 */
[----:B------:R-:W2:Y:S04]  /*1c3e0*/  LDL.64 R42, [R1+0x10a8] ;  /* 0x0010a800012a7983 */ /* 0x000ea80000100a00 */
[----:B------:R-:W2:Y:S04]  /*1c3f0*/  LDL.64 R44, [R1+0x1048] ;  /* 0x00104800012c7983 */ /* 0x000ea80000100a00 */
[----:B------:R-:W2:Y:S04]  /*1c400*/  LDL.LU.64 R142, [R1+0x2b70] ;  /* 0x002b7000018e7983 */ /* 0x000ea80000300a00 */
[----:B------:R-:W3:Y:S04]  /*1c410*/  LDL.LU.64 R144, [R1+0x2b68] ;  /* 0x002b680001907983 */ /* 0x000ee80000300a00 */
[----:B--2---:R-:W2:Y:S04]  /*1c420*/  @P1 LDG.E.U16 R143, desc[UR10][R26.64] ;  /* 0x0000000a1a8f1981 */ /* 0x004ea8000c1e1500 */
[----:B---3--:R-:W3:Y:S04]  /*1c430*/  @P1 LDG.E.U16 R145, desc[UR10][R36.64] ;  /* 0x0000000a24911981 */ /* 0x008ee8000c1e1500 */
[----:B------:R-:W2:Y:S04]  /*1c440*/  @P1 LDG.E.U16 R144, desc[UR10][R32.64] ;  /* 0x0000000a20901981 */ /* 0x000ea8000c1e1500 */
[----:B------:R-:W2:Y:S04]  /*1c450*/  LDL.64 R26, [R1+0xf68] ;  /* 0x000f6800011a7983 */ /* 0x000ea80000100a00 */
[----:B------:R-:W2:Y:S04]  /*1c460*/  LDL.64 R36, [R1+0xfc8] ;  /* 0x000fc80001247983 */ /* 0x000ea80000100a00 */
[----:B------:R-:W2:Y:S04]  /*1c470*/  LDL.64 R32, [R1+0xf98] ;  /* 0x000f980001207983 */ /* 0x000ea80000100a00 */
[----:B------:R-:W2:Y:S04]  /*1c480*/  @P1 LDG.E.U16 R142, desc[UR10][R140.64] ;  /* 0x0000000a8c8e1981 */ /* 0x000ea8000c1e1500 */
[----:B------:R-:W2:Y:S04]  /*1c490*/  LDL.LU.64 R140, [R1+0x2b60] ;  /* 0x002b6000018c7983 */ /* 0x000ea80000300a00 */
[----:B--2---:R-:W2:Y:S04]  /*1c4a0*/  @P1 LDG.E.U16 R141, desc[UR10][R192.64] ;  /* 0x0000000ac08d1981 */ /* 0x004ea8000c1e1500 */
[----:B------:R-:W2:Y:S04]  /*1c4b0*/  @P1 LDG.E.U16 R140, desc[UR10][R194.64] ;  /* 0x0000000ac28c1981 */ /* 0x000ea8000c1e1500 */
[----:B------:R-:W2:Y:S04]  /*1c4c0*/  LDL.LU.64 R192, [R1+0x2b58] ;  /* 0x002b580001c07983 */ /* 0x000ea80000300a00 */
[----:B------:R-:W2:Y:S04]  /*1c4d0*/  LDL.LU.64 R194, [R1+0x2b50] ;  /* 0x002b500001c27983 */ /* 0x000ea80000300a00 */
[----:B------:R-:W2:Y:S04]  /*1c4e0*/  LDL.LU.64 R72, [R1+0x2b48] ;  /* 0x002b480001487983 */ /* 0x000ea80000300a00 */
[----:B------:R-:W3:Y:S04]  /*1c4f0*/  LDL.64 R250, [R1+0xed8] ;  /* 0x000ed80001fa7983 */ /* 0x000ee80000100a00 */
[----:B--2---:R-:W2:Y:S04]  /*1c500*/  @P1 LDG.E.U16 R72, desc[UR10][R248.64] ;  /* 0x0000000af8481981 */ /* 0x004ea8000c1e1500 */
[----:B------:R-:W2:Y:S04]  /*1c510*/  @P1 LDG.E.U16 R73, desc[UR10][R74.64] ;  /* 0x0000000a4a491981 */ /* 0x000ea8000c1e1500 */
[----:B------:R-:W2:Y:S04]  /*1c520*/  LDL.64 R248, [R1+0xea8] ;  /* 0x000ea80001f87983 */ /* 0x000ea80000100a00 */
        /* <DEDUP_REMOVED lines=18> */
[----:B------:R0:W2:Y:S04]  /*1c650*/  @P1 LDG.E.U16 R193, desc[UR10][R56.64] ;  /* 0x0000000a38c11981 */ /* 0x0000a8000c1e1500 */
[----:B------:R-:W2:Y:S01]  /*1c660*/  LDL.LU.64 R52, [R1+0x2af8] ;  /* 0x002af80001347983 */ /* 0x000ea20000300a00 */
[----:B------:R-:W-:-:S02]  /*1c670*/  PRMT R4, RZ, 0x7610, R4 ;  /* 0x00007610ff047816 */ /* 0x000fc40000000004 */
[----:B------:R-:W-:Y:S01]  /*1c680*/  PRMT R64, RZ, 0x7610, R64 ;  /* 0x00007610ff407816 */ /* 0x000fe20000000040 */
[----:B0-----:R-:W0:Y:S01]  /*1c690*/  LDC R56, c[0x0][0x3d8] ;  /* 0x0000f600ff387b82 */ /* 0x001e220000000800 */
[----:B--2---:R-:W2:Y:S04]  /*1c6a0*/  @P1 LDG.E.U16 R52, desc[UR10][R50.64] ;  /* 0x0000000a32341981 */ /* 0x004ea8000c1e1500 */
        /* <DEDUP_REMOVED lines=46> */
[----:B------:R-:W3:Y:S04]  /*1c990*/  LDL.LU.64 R246, [R1+0x2a38] ;  /* 0x002a380001f67983 */ /* 0x000ee80000300a00 */
[----:B--2---:R1:W2:Y:S04]  /*1c9a0*/  @P1 LDG.E.U16 R195, desc[UR10][R58.64] ;  /* 0x0000000a3ac31981 */ /* 0x0042a8000c1e1500 */
[----:B---3--:R-:W3:Y:S04]  /*1c9b0*/  @P1 LDG.E.U16 R247, desc[UR10][R60.64] ;  /* 0x0000000a3cf71981 */ /* 0x008ee8000c1e1500 */
[----:B------:R-:W2:Y:S01]  /*1c9c0*/  @P1 LDG.E.U16 R246, desc[UR10][R244.64] ;  /* 0x0000000af4f61981 */ /* 0x000ea2000c1e1500 */
[----:B------:R-:W-:Y:S01]  /*1c9d0*/  PRMT R53, RZ, 0x7610, R53 ;  /* 0x00007610ff357816 */ /* 0x000fe20000000035 */
[----:B-1----:R-:W1:Y:S02]  /*1c9e0*/  LDC R58, c[0x0][0x3d8] ;  /* 0x0000f600ff3a7b82 */ /* 0x002e640000000800 */
[----:B------:R-:W2:Y:S04]  /*1c9f0*/  LDL.LU.64 R60, [R1+0x2a30] ;  /* 0x002a3000013c7983 */ /* 0x000ea80000300a00 */
[----:B------:R-:W3:Y:S04]  /*1ca00*/  LDL.LU.64 R244, [R1+0x2a28] ;  /* 0x002a280001f47983 */ /* 0x000ee80000300a00 */
[----:B--2---:R-:W2:Y:S04]  /*1ca10*/  @P1 LDG.E.U16 R210, desc[UR10][R60.64] ;  /* 0x0000000a3cd21981 */ /* 0x004ea8000c1e1500 */
[----:B---3--:R-:W3:Y:S04]  /*1ca20*/  @P1 LDG.E.U16 R245, desc[UR10][R62.64] ;  /* 0x0000000a3ef51981 */ /* 0x008ee8000c1e1500 */
[----:B------:R-:W2:Y:S04]  /*1ca30*/  @P1 LDG.E.U16 R244, desc[UR10][R242.64] ;  /* 0x0000000af2f41981 */ /* 0x000ea8000c1e1500 */
[----:B------:R-:W2:Y:S04]  /*1ca40*/  LDL.LU.64 R62, [R1+0x2a20] ;  /* 0x002a2000013e7983 */ /* 0x000ea80000300a00 */
[----:B------:R-:W2:Y:S04]  /*1ca50*/  LDL.LU.64 R242, [R1+0x2a18] ;  /* 0x002a180001f27983 */ /* 0x000ea80000300a00 */
[----:B--2---:R2:W2:Y:S04]  /*1ca60*/  @P1 LDG.E.U16 R243, desc[UR10][R38.64] ;  /* 0x0000000a26f31981 */ /* 0x0044a8000c1e1500 */
[----:B------:R-:W2:Y:S04]  /*1ca70*/  @P1 LDG.E.U16 R242, desc[UR10][R240.64] ;  /* 0x0000000af0f21981 */ /* 0x000ea8000c1e1500 */
[----:B------:R-:W2:Y:S04]  /*1ca80*/  LDL.LU.64 R38, [R1+0x2a10] ;  /* 0x002a100001267983 */ /* 0x000ea80000300a00 */
[----:B------:R-:W2:Y:S04]  /*1ca90*/  LDL.LU.64 R240, [R1+0x2a08] ;  /* 0x002a080001f07983 */ /* 0x000ea80000300a00 */
[----:B--2---:R-:W2:Y:S04]  /*1caa0*/  @P1 LDG.E.U16 R241, desc[UR10][R54.64] ;  /* 0x0000000a36f11981 */ /* 0x004ea8000c1e1500 */
[----:B------:R-:W2:Y:S04]  /*1cab0*/  @P1 LDG.E.U16 R240, desc[UR10][R238.64] ;  /* 0x0000000aeef01981 */ /* 0x000ea8000c1e1500 */
[----:B------:R-:W2:Y:S04]  /*1cac0*/  LDL.LU.64 R54, [R1+0x2a00] ;  /* 0x002a000001367983 */ /* 0x000ea80000300a00 */
[----:B------:R-:W3:Y:S01]  /*1cad0*/  LDL.LU.64 R238, [R1+0x29f8] ;  /* 0x0029f80001ee7983 */ /* 0x000ee20000300a00 */
[----:B------:R-:W-:-:S02]  /*1cae0*/  PRMT R45, RZ, 0x7610, R45 ;  /* 0x00007610ff2d7816 */ /* 0x000fc4000000002d */
[----:B------:R-:W-:Y:S02]  /*1caf0*/  PRMT R43, RZ, 0x7610, R43 ;  /* 0x00007610ff2b7816 */ /* 0x000fe4000000002b */
[----:B------:R-:W-:Y:S02]  /*1cb00*/  PRMT R38, RZ, 0x7610, R38 ;  /* 0x00007610ff267816 */ /* 0x000fe40000000026 */
[----:B------:R-:W-:Y:S02]  /*1cb10*/  PRMT R27, RZ, 0x7610, R27 ;  /* 0x00007610ff1b7816 */ /* 0x000fe4000000001b */
[----:B------:R-:W-:Y:S01]  /*1cb20*/  PRMT R25, RZ, 0x7610, R25 ;  /* 0x00007610ff197816 */ /* 0x000fe20000000019 */
[----:B--2---:R2:W4:Y:S04]  /*1cb30*/  @P1 LDG.E.U16 R4, desc[UR10][R54.64] ;  /* 0x0000000a36041981 */ /* 0x004528000c1e1500 */
[----:B---3--:R-:W3:Y:S04]  /*1cb40*/  @P1 LDG.E.U16 R239, desc[UR10][R208.64] ;  /* 0x0000000ad0ef1981 */ /* 0x008ee8000c1e1500 */
[----:B------:R-:W3:Y:S01]  /*1cb50*/  @P1 LDG.E.U16 R238, desc[UR10][R236.64] ;  /* 0x0000000aecee1981 */ /* 0x000ee2000c1e1500 */
[----:B------:R-:W-:Y:S01]  /*1cb60*/  PRMT R23, RZ, 0x7610, R23 ;  /* 0x00007610ff177816 */ /* 0x000fe20000000017 */
[----:B--2---:R-:W2:Y:S02]  /*1cb70*/  LDC R55, c[0x0][0x3d8] ;  /* 0x0000f600ff377b82 */ /* 0x004ea40000000800 */
        /* <DEDUP_REMOVED lines=46> */
[----:B--2---:R2:W4:Y:S04]  /*1ce60*/  @P1 LDG.E.U16 R10, desc[UR10][R16.64] ;  /* 0x0000000a100a1981 */ /* 0x004528000c1e1500 */
[----:B---3--:R-:W3:Y:S04]  /*1ce70*/  @P1 LDG.E.U16 R217, desc[UR10][R12.64] ;  /* 0x0000000a0cd91981 */ /* 0x008ee8000c1e1500 */
[----:B------:R-:W3:Y:S04]  /*1ce80*/  @P1 LDG.E.U16 R216, desc[UR10][R214.64] ;  /* 0x0000000ad6d81981 */ /* 0x000ee8000c1e1500 */
[----:B------:R-:W3:Y:S04]  /*1ce90*/  LDL.LU.64 R12, [R1+0x2940] ;  /* 0x00294000010c7983 */ /* 0x000ee80000300a00 */
[----:B------:R-:W4:Y:S01]  /*1cea0*/  LDL.LU.64 R214, [R1+0x2938] ;  /* 0x0029380001d67983 */ /* 0x000f220000300a00 */
[----:B--2---:R-:W2:Y:S03]  /*1ceb0*/  S2R R16, SR_TID.X ;  /* 0x0000000000107919 */ /* 0x004ea60000002100 */
[----:B---3--:R-:W3:Y:S04]  /*1cec0*/  @P1 LDG.E.U16 R12, desc[UR10][R28.64] ;  /* 0x0000000a1c0c1981 */ /* 0x008ee8000c1e1500 */
[----:B----4-:R-:W4:Y:S04]  /*1ced0*/  @P1 LDG.E.U16 R215, desc[UR10][R14.64] ;  /* 0x0000000a0ed71981 */ /* 0x010f28000c1e1500 */
[----:B------:R-:W3:Y:S04]  /*1cee0*/  @P1 LDG.E.U16 R214, desc[UR10][R212.64] ;  /* 0x0000000ad4d61981 */ /* 0x000ee8000c1e1500 */
[----:B------:R-:W3:Y:S04]  /*1cef0*/  LDL.LU.64 R14, [R1+0x2930] ;  /* 0x00293000010e7983 */ /* 0x000ee80000300a00 */
[----:B------:R-:W4:Y:S01]  /*1cf00*/  LDL.LU.64 R212, [R1+0x2928] ;  /* 0x0029280001d47983 */ /* 0x000f220000300a00 */
[----:B--2---:R-:W-:-:S05]  /*1cf10*/  LOP3.LUT R16, R16, 0x40, RZ, 0xc0, !PT ;  /* 0x0000004010107812 */ /* 0x004fca00078ec0ff */
[----:B------:R-:W-:-:S05]  /*1cf20*/  IMAD R198, R16, 0x200, R198 ;  /* 0x0000020010c67824 */ /* 0x000fca00078e02c6 */
[C---:B------:R-:W-:Y:S01]  /*1cf30*/  LOP3.LUT R54, R198.reuse, 0x10, RZ, 0x3c, !PT ;  /* 0x00000010c6367812 */ /* 0x040fe200078e3cff */
[----:B------:R-:W-:Y:S04]  /*1cf40*/  STS.U16 [R198+UR9], R79 ;  /* 0x0000004fc6007988 */ /* 0x000fe80008000409 */
        /* <DEDUP_REMOVED lines=20> */
[----:B---3--:R-:W2:Y:S04]  /*1d090*/  @P1 LDG.E.U16 R14, desc[UR10][R30.64] ;  /* 0x0000000a1e0e1981 */ /* 0x008ea8000c1e1500 */
[----:B----4-:R3:W4:Y:S04]  /*1d0a0*/  @P1 LDG.E.U16 R213, desc[UR10][R66.64] ;  /* 0x0000000a42d51981 */ /* 0x010728000c1e1500 */
[----:B------:R0:W2:Y:S04]  /*1d0b0*/  @P1 LDG.E.U16 R212, desc[UR10][R62.64] ;  /* 0x0000000a3ed41981 */ /* 0x0000a8000c1e1500 */
[----:B------:R-:W3:Y:S04]  /*1d0c0*/  LDL.LU.64 R66, [R1+0x2920] ;  /* 0x0029200001427983 */ /* 0x000ee80000300a00 */
[----:B------:R-:W0:Y:S04]  /*1d0d0*/  LDL.LU.64 R62, [R1+0x2918] ;  /* 0x00291800013e7983 */ /* 0x000e280000300a00 */
[----:B------:R-:W2:Y:S04]  /*1d0e0*/  LDL.LU.64 R60, [R1+0x2910] ;  /* 0x00291000013c7983 */ /* 0x000ea80000300a00 */
[----:B------:R-:W2:Y:S04]  /*1d0f0*/  LDL.LU R59, [R1+0x290c] ;  /* 0x00290c00013b7983 */ /* 0x000ea80000300800 */
[----:B------:R-:W2:Y:S04]  /*1d100*/  LDL.LU R57, [R1+0x2908] ;  /* 0x0029080001397983 */ /* 0x000ea80000300800 */
[----:B------:R-:W2:Y:S04]  /*1d110*/  LDL.LU.64 R34, [R1+0x2900] ;  /* 0x0029000001227983 */ /* 0x000ea80000300a00 */
[----:B------:R-:W2:Y:S04]  /*1d120*/  LDL.LU.64 R30, [R1+0x28f8] ;  /* 0x0028f800011e7983 */ /* 0x000ea80000300a00 */
[----:B------:R-:W2:Y:S04]  /*1d130*/  LDL.LU.64 R28, [R1+0x28f0] ;  /* 0x0028f000011c7983 */ /* 0x000ea80000300a00 */
[----:B------:R-:W2:Y:S04]  /*1d140*/  LDL.LU R17, [R1+0x28e8] ;  /* 0x0028e80001117983 */ /* 0x000ea80000300800 */
[----:B------:R-:W2:Y:S04]  /*1d150*/  LDL.LU.64 R200, [R1+0x28e0] ;  /* 0x0028e00001c87983 */ /* 0x000ea80000300a00 */
[----:B------:R-:W2:Y:S04]  /*1d160*/  LDL.LU.64 R202, [R1+0x28d8] ;  /* 0x0028d80001ca7983 */ /* 0x000ea80000300a00 */
[----:B------:R-:W2:Y:S04]  /*1d170*/  LDL.LU.64 R204, [R1+0x28d0] ;  /* 0x0028d00001cc7983 */ /* 0x000ea80000300a00 */
[----:B------:R-:W2:Y:S04]  /*1d180*/  LDL.LU.64 R208, [R1+0x28c8] ;  /* 0x0028c80001d07983 */ /* 0x000ea80000300a00 */
        /* <DEDUP_REMOVED lines=42> */
[----:B------:R-:W-:Y:S01]  /*1d430*/  STS.U16 [R198+UR9+0x17c00], R70 ;  /* 0x017c0046c6007988 */ /* 0x000fe20008000409 */
[C---:B------:R-:W-:Y:S01]  /*1d440*/  LOP3.LUT R16, R198.reuse, 0x20, RZ, 0x3c, !PT ;  /* 0x00000020c6107812 */ /* 0x040fe200078e3cff */
[----:B-1----:R-:W1:Y:S02]  /*1d450*/  LDC R130, c[0x0][0x3d8] ;  /* 0x0000f600ff827b82 */ /* 0x002e640000000800 */
[----:B------:R1:W-:Y:S04]  /*1d460*/  STS.U16 [R54+UR9+0x80], R190 ;  /* 0x000080be36007988 */ /* 0x0003e80008000409 */
[----:B------:R-:W-:Y:S01]  /*1d470*/  STS.U16 [R54+UR9+0x480], R189 ;  /* 0x000480bd36007988 */ /* 0x000fe20008000409 */
[----:B------:R-:W-:Y:S01]  /*1d480*/  LOP3.LUT R3, R198, 0x30, RZ, 0x3c, !PT ;  /* 0x00000030c6037812 */ /* 0x000fe200078e3cff */
[----:B------:R-:W0:Y:S02]  /*1d490*/  LDC R133, c[0x0][0x3d8] ;  /* 0x0000f600ff857b82 */ /* 0x000e240000000800 */
[----:B------:R-:W-:Y:S04]  /*1d4a0*/  STS.U16 [R54+UR9+0x880], R188 ;  /* 0x000880bc36007988 */ /* 0x000fe80008000409 */
[----:B------:R1:W-:Y:S01]  /*1d4b0*/  STS.U16 [R54+UR9+0xc80], R187 ;  /* 0x000c80bb36007988 */ /* 0x0003e20008000409 */
        /* <DEDUP_REMOVED lines=57> */
[----:B------:R2:W-:Y:S01]  /*1d850*/  STS.U16 [R54+UR9+0x12480], R149 ;  /* 0x0124809536007988 */ /* 0x0005e20008000409 */
[----:B0-----:R-:W-:Y:S01]  /*1d860*/  PRMT R182, RZ, 0x7610, R182 ;  /* 0x00007610ffb67816 */ /* 0x001fe200000000b6 */
[----:B-1----:R-:W0:Y:S02]  /*1d870*/  LDC R151, c[0x0][0x3d8] ;  /* 0x0000f600ff977b82 */ /* 0x002e240000000800 */
[----:B------:R1:W-:Y:S04]  /*1d880*/  STS.U16 [R54+UR9+0x12880], R148 ;  /* 0x0128809436007988 */ /* 0x0003e80008000409 */
[----:B------:R0:W-:Y:S04]  /*1d890*/  STS.U16 [R54+UR9+0x12c80], R147 ;  /* 0x012c809336007988 */ /* 0x0001e80008000409 */
[----:B------:R-:W-:Y:S01]  /*1d8a0*/  STL.64 [R1+0x2318], R2 ;  /* 0x0023180201007387 */ /* 0x000fe20000100a00 */
[----:B--2---:R-:W-:Y:S01]  /*1d8b0*/  PRMT R209, RZ, 0x7610, R209 ;  /* 0x00007610ffd17816 */ /* 0x004fe200000000d1 */
[----:B------:R-:W2:Y:S02]  /*1d8c0*/  LDC R150, c[0x0][0x3d8] ;  /* 0x0000f600ff967b82 */ /* 0x000ea40000000800 */
[----:B------:R0:W-:Y:S04]  /*1d8d0*/  STS.U16 [R54+UR9+0x13080], R146 ;  /* 0x0130809236007988 */ /* 0x0001e80008000409 */
[----:B------:R0:W-:Y:S01]  /*1d8e0*/  STS.U16 [R54+UR9+0x13480], R145 ;  /* 0x0134809136007988 */ /* 0x0001e20008000409 */
[----:B------:R-:W-:Y:S01]  /*1d8f0*/  PRMT R208, RZ, 0x7610, R208 ;  /* 0x00007610ffd07816 */ /* 0x000fe200000000d0 */
[----:B------:R-:W2:Y:S02]  /*1d900*/  LDC R149, c[0x0][0x3d8] ;  /* 0x0000f600ff957b82 */ /* 0x000ea40000000800 */
[----:B------:R0:W-:Y:S04]  /*1d910*/  STS.U16 [R54+UR9+0x13880], R144 ;  /* 0x0138809036007988 */ /* 0x0001e80008000409 */
[----:B------:R0:W-:Y:S01]  /*1d920*/  STS.U16 [R54+UR9+0x13c80], R143 ;  /* 0x013c808f36007988 */ /* 0x0001e20008000409 */
[----:B------:R-:W-:-:S02]  /*1d930*/  PRMT R181, RZ, 0x7610, R181 ;  /* 0x00007610ffb57816 */ /* 0x000fc400000000b5 */
[----:B------:R-:W-:Y:S01]  /*1d940*/  PRMT R205, RZ, 0x7610, R205 ;  /* 0x00007610ffcd7816 */ /* 0x000fe200000000cd */
[----:B------:R0:W-:Y:S01]  /*1d950*/  STS.U16 [R54+UR9+0x14080], R142 ;  /* 0x0140808e36007988 */ /* 0x0001e20008000409 */
[----:B------:R-:W-:Y:S02]  /*1d960*/  PRMT R204, RZ, 0x7610, R204 ;  /* 0x00007610ffcc7816 */ /* 0x000fe400000000cc */
[----:B------:R-:W-:Y:S01]  /*1d970*/  PRMT R203, RZ, 0x7610, R203 ;  /* 0x00007610ffcb7816 */ /* 0x000fe200000000cb */
[----:B------:R0:W-:Y:S01]  /*1d980*/  STS.U16 [R54+UR9+0x14480], R141 ;  /* 0x0144808d36007988 */ /* 0x0001e20008000409 */
[----:B------:R-:W-:Y:S02]  /*1d990*/  PRMT R202, RZ, 0x7610, R202 ;  /* 0x00007610ffca7816 */ /* 0x000fe400000000ca */
[----:B------:R-:W-:Y:S01]  /*1d9a0*/  PRMT R201, RZ, 0x7610, R201 ;  /* 0x00007610ffc97816 */ /* 0x000fe200000000c9 */
[----:B------:R-:W-:Y:S01]  /*1d9b0*/  STS.U16 [R54+UR9+0x14880], R140 ;  /* 0x0148808c36007988 */ /* 0x000fe20008000409 */
[----:B------:R-:W-:-:S02]  /*1d9c0*/  PRMT R200, RZ, 0x7610, R200 ;  /* 0x00007610ffc87816 */ /* 0x000fc400000000c8 */
[----:B------:R-:W-:Y:S01]  /*1d9d0*/  PRMT R179, RZ, 0x7610, R179 ;  /* 0x00007610ffb37816 */ /* 0x000fe200000000b3 */
[----:B------:R-:W-:Y:S01]  /*1d9e0*/  STS.U16 [R54+UR9+0x14c80], R139 ;  /* 0x014c808b36007988 */ /* 0x000fe20008000409 */
[----:B------:R-:W-:Y:S02]  /*1d9f0*/  PRMT R178, RZ, 0x7610, R178 ;  /* 0x00007610ffb27816 */ /* 0x000fe400000000b2 */
[----:B------:R-:W-:Y:S01]  /*1da00*/  PRMT R177, RZ, 0x7610, R177 ;  /* 0x00007610ffb17816 */ /* 0x000fe200000000b1 */
[----:B------:R-:W-:Y:S01]  /*1da10*/  STS.U16 [R54+UR9+0x15080], R71 ;  /* 0x0150804736007988 */ /* 0x000fe20008000409 */
[----:B-1----:R-:W-:Y:S02]  /*1da20*/  PRMT R148, RZ, 0x7610, R148 ;  /* 0x00007610ff947816 */ /* 0x002fe40000000094 */
[----:B0-----:R-:W-:Y:S01]  /*1da30*/  PRMT R147, RZ, 0x7610, R147 ;  /* 0x00007610ff937816 */ /* 0x001fe20000000093 */
[----:B------:R-:W-:Y:S01]  /*1da40*/  STS.U16 [R54+UR9+0x15480], R72 ;  /* 0x0154804836007988 */ /* 0x000fe20008000409 */
[----:B------:R-:W-:-:S02]  /*1da50*/  PRMT R146, RZ, 0x7610, R146 ;  /* 0x00007610ff927816 */ /* 0x000fc40000000092 */
[----:B------:R-:W-:Y:S01]  /*1da60*/  PRMT R176, RZ, 0x7610, R176 ;  /* 0x00007610ffb07816 */ /* 0x000fe200000000b0 */
[----:B------:R-:W-:Y:S01]  /*1da70*/  STS.U16 [R54+UR9+0x15880], R73 ;  /* 0x0158804936007988 */ /* 0x000fe20008000409 */
[----:B------:R-:W-:Y:S02]  /*1da80*/  PRMT R145, RZ, 0x7610, R145 ;  /* 0x00007610ff917816 */ /* 0x000fe40000000091 */
[----:B------:R-:W-:Y:S01]  /*1da90*/  PRMT R175, RZ, 0x7610, R175 ;  /* 0x00007610ffaf7816 */ /* 0x000fe200000000af */
[----:B------:R-:W-:Y:S01]  /*1daa0*/  STS.U16 [R54+UR9+0x15c80], R74 ;  /* 0x015c804a36007988 */ /* 0x000fe20008000409 */
        /* <DEDUP_REMOVED lines=23> */
[----:B------:R1:W-:Y:S01]  /*1dc20*/  STS.U16 [R54+UR9+0x17c80], R192 ;  /* 0x017c80c036007988 */ /* 0x0003e20008000409 */
[----:B------:R-:W-:Y:S01]  /*1dc30*/  PRMT R171, RZ, 0x7610, R171 ;  /* 0x00007610ffab7816 */ /* 0x000fe200000000ab */
[----:B0-----:R-:W0:Y:S02]  /*1dc40*/  LDC R199, c[0x0][0x3d8] ;  /* 0x0000f600ffc77b82 */ /* 0x001e240000000800 */
[----:B------:R-:W-:Y:S04]  /*1dc50*/  STS.U16 [R16+UR9+0x100], R52 ;  /* 0x0001003410007988 */ /* 0x000fe80008000409 */
[----:B------:R-:W-:Y:S01]  /*1dc60*/  STS.U16 [R16+UR9+0x500], R50 ;  /* 0x0005003210007988 */ /* 0x000fe20008000409 */
[----:B------:R-:W-:Y:S01]  /*1dc70*/  PRMT R170, RZ, 0x7610, R170 ;  /* 0x00007610ffaa7816 */ /* 0x000fe200000000aa */
[----:B-1----:R-:W1:Y:S02]  /*1dc80*/  LDC R192, c[0x0][0x3d8] ;  /* 0x0000f600ffc07b82 */ /* 0x002e640000000800 */
[----:B------:R-:W-:Y:S04]  /*1dc90*/  STS.U16 [R16+UR9+0x900], R51 ;  /* 0x0009003310007988 */ /* 0x000fe80008000409 */
[----:B------:R-:W-:Y:S01]  /*1dca0*/  STS.U16 [R16+UR9+0xd00], R48 ;  /* 0x000d003010007988 */ /* 0x000fe20008000409 */
[----:B------:R-:W-:Y:S01]  /*1dcb0*/  PRMT R95, RZ, 0x7610, R95 ;  /* 0x00007610ff5f7816 */ /* 0x000fe2000000005f */
[----:B------:R-:W0:Y:S02]  /*1dcc0*/  LDC R194, c[0x0][0x3d8] ;  /* 0x0000f600ffc27b82 */ /* 0x000e240000000800 */
[----:B------:R2:W-:Y:S04]  /*1dcd0*/  STS.U16 [R16+UR9+0x1100], R46 ;  /* 0x0011002e10007988 */ /* 0x0005e80008000409 */
[----:B------:R-:W-:Y:S01]  /*1dce0*/  STS.U16 [R16+UR9+0x1500], R47 ;  /* 0x0015002f10007988 */ /* 0x000fe20008000409 */
[----:B------:R-:W-:-:S02]  /*1dcf0*/  PRMT R94, RZ, 0x7610, R94 ;  /* 0x00007610ff5e7816 */ /* 0x000fc4000000005e */
[----:B------:R-:W-:Y:S01]  /*1dd00*/  PRMT R113, RZ, 0x7610, R113 ;  /* 0x00007610ff717816 */ /* 0x000fe20000000071 */
[----:B------:R-:W-:Y:S01]  /*1dd10*/  STS.U16 [R16+UR9+0x1900], R44 ;  /* 0x0019002c10007988 */ /* 0x000fe20008000409 */
[----:B------:R-:W-:Y:S01]  /*1dd20*/  PRMT R93, RZ, 0x7610, R93 ;  /* 0x00007610ff5d7816 */ /* 0x000fe2000000005d */
[----:B--2---:R-:W2:Y:S02]  /*1dd30*/  LDC R46, c[0x0][0x3d8] ;  /* 0x0000f600ff2e7b82 */ /* 0x004ea40000000800 */
[----:B------:R-:W-:Y:S04]  /*1dd40*/  STS.U16 [R16+UR9+0x1d00], R42 ;  /* 0x001d002a10007988 */ /* 0x000fe80008000409 */
[----:B------:R3:W-:Y:S01]  /*1dd50*/  STS.U16 [R16+UR9+0x2100], R40 ;  /* 0x0021002810007988 */ /* 0x0007e20008000409 */
[----:B------:R-:W-:-:S02]  /*1dd60*/  PRMT R92, RZ, 0x7610, R92 ;  /* 0x00007610ff5c7816 */ /* 0x000fc4000000005c */
[----:B------:R-:W-:Y:S01]  /*1dd70*/  PRMT R91, RZ, 0x7610, R91 ;  /* 0x00007610ff5b7816 */ /* 0x000fe2000000005b */
[----:B------:R4:W-:Y:S01]  /*1dd80*/  STS.U16 [R16+UR9+0x2500], R41 ;  /* 0x0025002910007988 */ /* 0x0009e20008000409 */
[----:B------:R-:W-:Y:S02]  /*1dd90*/  PRMT R112, RZ, 0x7610, R112 ;  /* 0x00007610ff707816 */ /* 0x000fe40000000070 */
[----:B------:R-:W-:Y:S01]  /*1dda0*/  PRMT R90, RZ, 0x7610, R90 ;  /* 0x00007610ff5a7816 */ /* 0x000fe2000000005a */
[----:B------:R-:W-:Y:S01]  /*1ddb0*/  STS.U16 [R16+UR9+0x2900], R36 ;  /* 0x0029002410007988 */ /* 0x000fe20008000409 */
[----:B------:R-:W-:Y:S01]  /*1ddc0*/  PRMT R169, RZ, 0x7610, R169 ;  /* 0x00007610ffa97816 */ /* 0x000fe200000000a9 */
[----:B---3--:R-:W3:Y:S02]  /*1ddd0*/  LDC R40, c[0x0][0x3d8] ;  /* 0x0000f600ff287b82 */ /* 0x008ee40000000800 */
[----:B------:R-:W-:Y:S04]  /*1dde0*/  STS.U16 [R16+UR9+0x2d00], R37 ;  /* 0x002d002510007988 */ /* 0x000fe80008000409 */
[----:B------:R1:W-:Y:S01]  /*1ddf0*/  STS.U16 [R16+UR9+0x3100], R32 ;  /* 0x0031002010007988 */ /* 0x0003e20008000409 */
[----:B------:R-:W-:Y:S01]  /*1de00*/  PRMT R168, RZ, 0x7610, R168 ;  /* 0x00007610ffa87816 */ /* 0x000fe200000000a8 */
[----:B----4-:R-:W4:Y:S02]  /*1de10*/  LDC R41, c[0x0][0x3d8] ;  /* 0x0000f600ff297b82 */ /* 0x010f240000000800 */
[----:B------:R0:W-:Y:S04]  /*1de20*/  STS.U16 [R16+UR9+0x3500], R33 ;  /* 0x0035002110007988 */ /* 0x0001e80008000409 */
[----:B------:R-:W-:Y:S01]  /*1de30*/  STS.U16 [R16+UR9+0x3900], R26 ;  /* 0x0039001a10007988 */ /* 0x000fe20008000409 */
[----:B------:R-:W-:Y:S01]  /*1de40*/  PRMT R89, RZ, 0x7610, R89 ;  /* 0x00007610ff597816 */ /* 0x000fe20000000059 */
[----:B-1----:R-:W1:Y:S02]  /*1de50*/  LDC R32, c[0x0][0x3d8] ;  /* 0x0000f600ff207b82 */ /* 0x002e640000000800 */
[----:B------:R-:W-:Y:S04]  /*1de60*/  STS.U16 [R16+UR9+0x3d00], R24 ;  /* 0x003d001810007988 */ /* 0x000fe80008000409 */
[----:B------:R-:W-:Y:S01]  /*1de70*/  STS.U16 [R16+UR9+0x4100], R22 ;  /* 0x0041001610007988 */ /* 0x000fe20008000409 */
        /* <DEDUP_REMOVED lines=43> */
[----:B------:R3:W-:Y:S01]  /*1e130*/  STS.U16 [R16+UR9+0x10100], R239 ;  /* 0x010100ef10007988 */ /* 0x0007e20008000409 */
[----:B0-----:R-:W-:-:S02]  /*1e140*/  PRMT R242, RZ, 0x7610, R242 ;  /* 0x00007610fff27816 */ /* 0x001fc400000000f2 */
[----:B------:R-:W-:Y:S01]  /*1e150*/  PRMT R70, RZ, 0x7610, R70 ;  /* 0x00007610ff467816 */ /* 0x000fe20000000046 */
[----:B------:R0:W-:Y:S01]  /*1e160*/  STS.U16 [R16+UR9+0x10500], R238 ;  /* 0x010500ee10007988 */ /* 0x0001e20008000409 */
[----:B-1----:R-:W-:Y:S02]  /*1e170*/  PRMT R241, RZ, 0x7610, R241 ;  /* 0x00007610fff17816 */ /* 0x002fe400000000f1 */
[----:B------:R-:W-:Y:S01]  /*1e180*/  PRMT R67, RZ, 0x7610, R67 ;  /* 0x00007610ff437816 */ /* 0x000fe20000000043 */
[----:B------:R1:W-:Y:S01]  /*1e190*/  STS.U16 [R16+UR9+0x10900], R237 ;  /* 0x010900ed10007988 */ /* 0x0003e20008000409 */
[----:B--2---:R-:W-:Y:S02]  /*1e1a0*/  PRMT R240, RZ, 0x7610, R240 ;  /* 0x00007610fff07816 */ /* 0x004fe400000000f0 */
[----:B------:R-:W-:Y:S01]  /*1e1b0*/  PRMT R66, RZ, 0x7610, R66 ;  /* 0x00007610ff427816 */ /* 0x000fe20000000042 */
[----:B------:R2:W-:Y:S01]  /*1e1c0*/  STS.U16 [R16+UR9+0x10d00], R236 ;  /* 0x010d00ec10007988 */ /* 0x0005e20008000409 */
[----:B---3--:R-:W-:-:S02]  /*1e1d0*/  PRMT R239, RZ, 0x7610, R239 ;  /* 0x00007610ffef7816 */ /* 0x008fc400000000ef */
[----:B------:R-:W-:Y:S01]  /*1e1e0*/  PRMT R105, RZ, 0x7610, R105 ;  /* 0x00007610ff697816 */ /* 0x000fe20000000069 */
[----:B------:R-:W-:Y:S01]  /*1e1f0*/  STS.U16 [R16+UR9+0x11100], R235 ;  /* 0x011100eb10007988 */ /* 0x000fe20008000409 */
[----:B0-----:R-:W-:Y:S02]  /*1e200*/  PRMT R238, RZ, 0x7610, R238 ;  /* 0x00007610ffee7816 */ /* 0x001fe400000000ee */
[----:B------:R-:W-:Y:S01]  /*1e210*/  PRMT R104, RZ, 0x7610, R104 ;  /* 0x00007610ff687816 */ /* 0x000fe20000000068 */
[----:B------:R-:W-:Y:S01]  /*1e220*/  STS.U16 [R16+UR9+0x11500], R234 ;  /* 0x011500ea10007988 */ /* 0x000fe20008000409 */
[----:B-1----:R-:W-:Y:S02]  /*1e230*/  PRMT R237, RZ, 0x7610, R237 ;  /* 0x00007610ffed7816 */ /* 0x002fe400000000ed */
[----:B------:R-:W-:Y:S01]  /*1e240*/  PRMT R63, RZ, 0x7610, R63 ;  /* 0x00007610ff3f7816 */ /* 0x000fe2000000003f */
[----:B------:R-:W-:Y:S01]  /*1e250*/  STS.U16 [R16+UR9+0x11900], R233 ;  /* 0x011900e910007988 */ /* 0x000fe20008000409 */
[----:B--2---:R-:W-:-:S02]  /*1e260*/  PRMT R236, RZ, 0x7610, R236 ;  /* 0x00007610ffec7816 */ /* 0x004fc400000000ec */
[----:B------:R-:W-:Y:S01]  /*1e270*/  PRMT R161, RZ, 0x7610, R161 ;  /* 0x00007610ffa17816 */ /* 0x000fe200000000a1 */
[----:B------:R-:W-:Y:S01]  /*1e280*/  STS.U16 [R16+UR9+0x11d00], R232 ;  /* 0x011d00e810007988 */ /* 0x000fe20008000409 */
[----:B------:R-:W-:Y:S02]  /*1e290*/  PRMT R74, RZ, 0x7610, R74 ;  /* 0x00007610ff4a7816 */ /* 0x000fe4000000004a */
[----:B------:R-:W-:Y:S01]  /*1e2a0*/  PRMT R160, RZ, 0x7610, R160 ;  /* 0x00007610ffa07816 */ /* 0x000fe200000000a0 */
[----:B------:R-:W-:Y:S01]  /*1e2b0*/  STL.S16 [R1+0x11a8], R242 ;  /* 0x0011a8f201007387 */ /* 0x000fe20000100600 */
[----:B------:R-:W-:Y:S02]  /*1e2c0*/  PRMT R73, RZ, 0x7610, R73 ;  /* 0x00007610ff497816 */ /* 0x000fe40000000049 */
[----:B------:R-:W-:Y:S01]  /*1e2d0*/  PRMT R62, RZ, 0x7610, R62 ;  /* 0x00007610ff3e7816 */ /* 0x000fe2000000003e */
[----:B------:R-:W-:Y:S01]  /*1e2e0*/  STS.U16 [R16+UR9+0x12100], R231 ;  /* 0x012100e710007988 */ /* 0x000fe20008000409 */
[----:B------:R-:W-:-:S02]  /*1e2f0*/  PRMT R72, RZ, 0x7610, R72 ;  /* 0x00007610ff487816 */ /* 0x000fc40000000048 */
[----:B------:R-:W-:Y:S01]  /*1e300*/  PRMT R61, RZ, 0x7610, R61 ;  /* 0x00007610ff3d7816 */ /* 0x000fe2000000003d */
[----:B------:R-:W-:Y:S01]  /*1e310*/  STL.S16 [R1+0x1234], R241 ;  /* 0x001234f101007387 */ /* 0x000fe20000100600 */
[----:B------:R-:W-:Y:S02]  /*1e320*/  PRMT R71, RZ, 0x7610, R71 ;  /* 0x00007610ff477816 */ /* 0x000fe40000000047 */
[----:B------:R-:W-:Y:S01]  /*1e330*/  PRMT R60, RZ, 0x7610, R60 ;  /* 0x00007610ff3c7816 */ /* 0x000fe2000000003c */
[----:B------:R-:W-:Y:S01]  /*1e340*/  STS.U16 [R16+UR9+0x12500], R230 ;  /* 0x012500e610007988 */ /* 0x000fe20008000409 */
[----:B------:R-:W-:Y:S02]  /*1e350*/  PRMT R59, RZ, 0x7610, R59 ;  /* 0x00007610ff3b7816 */ /* 0x000fe4000000003b */
[----:B------:R-:W-:Y:S01]  /*1e360*/  PRMT R57, RZ, 0x7610, R57 ;  /* 0x00007610ff397816 */ /* 0x000fe20000000039 */
[----:B------:R-:W-:Y:S01]  /*1e370*/  STL.S16 [R1+0x11a4], R240 ;  /* 0x0011a4f001007387 */ /* 0x000fe20000100600 */
[----:B------:R-:W-:-:S02]  /*1e380*/  PRMT R103, RZ, 0x7610, R103 ;  /* 0x00007610ff677816 */ /* 0x000fc40000000067 */
        /* <DEDUP_REMOVED lines=13> */
[----:B------:R0:W-:Y:S01]  /*1e460*/  STS.U16 [R16+UR9+0x13100], R227 ;  /* 0x013100e310007988 */ /* 0x0001e20008000409 */
[----:B------:R-:W-:Y:S02]  /*1e470*/  PRMT R156, RZ, 0x7610, R156 ;  /* 0x00007610ff9c7816 */ /* 0x000fe4000000009c */
[----:B------:R-:W-:Y:S01]  /*1e480*/  PRMT R30, RZ, 0x7610, R30 ;  /* 0x00007610ff1e7816 */ /* 0x000fe2000000001e */
[----:B------:R-:W-:Y:S01]  /*1e490*/  STL.S16 [R1+0x122c], R237 ;  /* 0x00122ced01007387 */ /* 0x000fe20000100600 */
[----:B------:R-:W-:-:S02]  /*1e4a0*/  PRMT R29, RZ, 0x7610, R29 ;  /* 0x00007610ff1d7816 */ /* 0x000fc4000000001d */
[----:B------:R-:W-:Y:S01]  /*1e4b0*/  PRMT R99, RZ, 0x7610, R99 ;  /* 0x00007610ff637816 */ /* 0x000fe20000000063 */
[----:B------:R1:W-:Y:S01]  /*1e4c0*/  STS.U16 [R16+UR9+0x13500], R226 ;  /* 0x013500e210007988 */ /* 0x0003e20008000409 */
[----:B------:R-:W-:Y:S02]  /*1e4d0*/  PRMT R28, RZ, 0x7610, R28 ;  /* 0x00007610ff1c7816 */ /* 0x000fe4000000001c */
[----:B------:R-:W-:Y:S01]  /*1e4e0*/  PRMT R98, RZ, 0x7610, R98 ;  /* 0x00007610ff627816 */ /* 0x000fe20000000062 */
[----:B------:R-:W-:Y:S01]  /*1e4f0*/  STL.S16 [R1+0x119c], R236 ;  /* 0x00119cec01007387 */ /* 0x000fe20000100600 */
[----:B0-----:R-:W-:Y:S02]  /*1e500*/  PRMT R227, RZ, 0x7610, R227 ;  /* 0x00007610ffe37816 */ /* 0x001fe400000000e3 */
[----:B------:R-:W-:Y:S01]  /*1e510*/  PRMT R154, RZ, 0x7610, R154 ;  /* 0x00007610ff9a7816 */ /* 0x000fe2000000009a */
[----:B------:R0:W-:Y:S01]  /*1e520*/  STL [R1+0x28a8], R182 ;  /* 0x0028a8b601007387 */ /* 0x0001e20000100800 */
[----:B------:R-:W-:-:S02]  /*1e530*/  PRMT R155, RZ, 0x7610, R155 ;  /* 0x00007610ff9b7816 */ /* 0x000fc4000000009b */
[----:B------:R-:W-:Y:S01]  /*1e540*/  PRMT R21, RZ, 0x7610, R21 ;  /* 0x00007610ff157816 */ /* 0x000fe20000000015 */
[----:B------:R-:W-:Y:S01]  /*1e550*/  STL.S16 [R1+0x1228], R209 ;  /* 0x001228d101007387 */ /* 0x000fe20000100600 */
[----:B-1----:R-:W-:Y:S02]  /*1e560*/  PRMT R226, RZ, 0x7610, R226 ;  /* 0x00007610ffe27816 */ /* 0x002fe400000000e2 */
[----:B------:R-:W-:Y:S01]  /*1e570*/  PRMT R19, RZ, 0x7610, R19 ;  /* 0x00007610ff137816 */ /* 0x000fe20000000013 */
[----:B------:R-:W-:Y:S01]  /*1e580*/  STL.S16 [R1+0x1198], R208 ;  /* 0x001198d001007387 */ /* 0x000fe20000100600 */
[----:B------:R-:W-:Y:S02]  /*1e590*/  PRMT R97, RZ, 0x7610, R97 ;  /* 0x00007610ff617816 */ /* 0x000fe40000000061 */
[----:B------:R-:W-:Y:S01]  /*1e5a0*/  PRMT R17, RZ, 0x7610, R17 ;  /* 0x00007610ff117816 */ /* 0x000fe20000000011 */
[----:B------:R1:W-:Y:S01]  /*1e5b0*/  STL [R1+0x28b8], R181 ;  /* 0x0028b8b501007387 */ /* 0x0003e20000100800 */
[----:B0-----:R-:W-:-:S02]  /*1e5c0*/  PRMT R182, RZ, 0x7610, R182 ;  /* 0x00007610ffb67816 */ /* 0x001fc400000000b6 */
[----:B------:R-:W-:Y:S01]  /*1e5d0*/  PRMT R153, RZ, 0x7610, R153 ;  /* 0x00007610ff997816 */ /* 0x000fe20000000099 */
[----:B------:R-:W-:Y:S01]  /*1e5e0*/  STL.S16 [R1+0x1224], R206 ;  /* 0x001224ce01007387 */ /* 0x000fe20000100600 */
[----:B------:R-:W-:Y:S02]  /*1e5f0*/  PRMT R15, RZ, 0x7610, R15 ;  /* 0x00007610ff0f7816 */ /* 0x000fe4000000000f */
[----:B------:R-:W-:Y:S01]  /*1e600*/  PRMT R13, RZ, 0x7610, R13 ;  /* 0x00007610ff0d7816 */ /* 0x000fe2000000000d */
[----:B------:R0:W-:Y:S01]  /*1e610*/  STL.64 [R1+0x28b0], R226 ;  /* 0x0028b0e201007387 */ /* 0x0001e20000100a00 */
        /* <DEDUP_REMOVED lines=9> */
[----:B------:R-:W-:Y:S01]  /*1e6b0*/  IMAD R150, R150, 0x3b6, RZ ;  /* 0x000003b696967824 */ /* 0x000fe200078e02ff */
[----:B------:R-:W1:Y:S02]  /*1e6c0*/  LDC R140, c[0x0][0x3d8] ;  /* 0x0000f600ff8c7b82 */ /* 0x000e640000000800 */
[----:B------:R-:W-:Y:S04]  /*1e6d0*/  STL.S16 [R1+0x1190], R202 ;  /* 0x001190ca01007387 */ /* 0x000fe80000100600 */
[----:B------:R-:W-:Y:S01]  /*1e6e0*/  STL.S16 [R1+0x121c], R201 ;  /* 0x00121cc901007387 */ /* 0x000fe20000100600 */
[----:B------:R-:W-:Y:S01]  /*1e6f0*/  IMAD R151, R151, 0x3ba, RZ ;  /* 0x000003ba97977824 */ /* 0x000fe200078e02ff */
[----:B------:R-:W2:Y:S02]  /*1e700*/  LDC R47, c[0x0][0x3d8] ;  /* 0x0000f600ff2f7b82 */ /* 0x000ea40000000800 */
[----:B------:R-:W-:Y:S04]  /*1e710*/  STL.S16 [R1+0x94], R200 ;  /* 0x000094c801007387 */ /* 0x000fe80000100600 */
[----:B------:R-:W-:Y:S01]  /*1e720*/  STL.S16 [R1+0x118c], R182 ;  /* 0x00118cb601007387 */ /* 0x000fe20000100600 */
[----:B------:R-:W-:Y:S01]  /*1e730*/  IMAD R187, R187, 0x3be, RZ ;  /* 0x000003bebbbb7824 */ /* 0x000fe200078e02ff */
[----:B------:R-:W3:Y:S02]  /*1e740*/  LDC R211, c[0x0][0x3d8] ;  /* 0x0000f600ffd37b82 */ /* 0x000ee40000000800 */
[----:B------:R-:W-:Y:S04]  /*1e750*/  STL.S16 [R1+0x1218], R181 ;  /* 0x001218b501007387 */ /* 0x000fe80000100600 */
[----:B------:R-:W-:Y:S02]  /*1e760*/  STL.64 [R1+0x28a0], R178 ;  /* 0x0028a0b201007387 */ /* 0x000fe40000100a00 */
[----:B------:R-:W1:Y:S02]  /*1e770*/  LDC R37, c[0x0][0x3d8] ;  /* 0x0000f600ff257b82 */ /* 0x000e640000000800 */
[----:B------:R-:W-:Y:S04]  /*1e780*/  STL.S16 [R1+0x90], R148 ;  /* 0x0000909401007387 */ /* 0x000fe80000100600 */
[----:B------:R-:W-:Y:S01]  /*1e790*/  STL.S16 [R1+0x1188], R147 ;  /* 0x0011889301007387 */ /* 0x000fe20000100600 */
[----:B------:R-:W-:Y:S01]  /*1e7a0*/  IMAD R149, R149, 0x3ae, RZ ;  /* 0x000003ae95957824 */ /* 0x000fe200078e02ff */
[----:B------:R-:W1:Y:S02]  /*1e7b0*/  LDC R50, c[0x0][0x3d8] ;  /* 0x0000f600ff327b82 */ /* 0x000e640000000800 */
[----:B------:R-:W-:Y:S04]  /*1e7c0*/  STL.S16 [R1+0x1214], R146 ;  /* 0x0012149201007387 */ /* 0x000fe80000100600 */
[----:B------:R-:W-:Y:S01]  /*1e7d0*/  STL.S16 [R1+0x8c], R145 ;  /* 0x00008c9101007387 */ /* 0x000fe20000100600 */
[----:B------:R-:W-:Y:S01]  /*1e7e0*/  IMAD R188, R188, 0x1d7, RZ ;  /* 0x000001d7bcbc7824 */ /* 0x000fe200078e02ff */
[----:B------:R-:W1:Y:S02]  /*1e7f0*/  LDC R139, c[0x0][0x3d8] ;  /* 0x0000f600ff8b7b82 */ /* 0x000e640000000800 */
[----:B------:R-:W-:Y:S04]  /*1e800*/  STL.S16 [R1+0x1184], R144 ;  /* 0x0011849001007387 */ /* 0x000fe80000100600 */
[----:B------:R2:W-:Y:S01]  /*1e810*/  STL.64 [R1+0x2898], R120 ;  /* 0x0028987801007387 */ /* 0x0005e20000100a00 */
[----:B------:R-:W-:Y:S01]  /*1e820*/  IMAD R190, R190, 0x1db, RZ ;  /* 0x000001dbbebe7824 */ /* 0x000fe200078e02ff */
[----:B------:R-:W1:Y:S02]  /*1e830*/  LDC R51, c[0x0][0x3d8] ;  /* 0x0000f600ff337b82 */ /* 0x000e640000000800 */
[----:B------:R-:W-:Y:S04]  /*1e840*/  STL.S16 [R1+0x1210], R143 ;  /* 0x0012108f01007387 */ /* 0x000fe80000100600 */
[----:B------:R-:W-:Y:S01]  /*1e850*/  STL.64 [R1+0x2890], R176 ;  /* 0x002890b001007387 */ /* 0x000fe20000100a00 */
[----:B------:R-:W-:Y:S01]  /*1e860*/  IMAD R189, R189, 0x3c6, RZ ;  /* 0x000003c6bdbd7824 */ /* 0x000fe200078e02ff */
[----:B0-----:R-:W0:Y:S02]  /*1e870*/  LDC R226, c[0x0][0x3d8] ;  /* 0x0000f600ffe27b82 */ /* 0x001e240000000800 */
[----:B------:R-:W-:Y:S04]  /*1e880*/  STL.S16 [R1+0x88], R142 ;  /* 0x0000888e01007387 */ /* 0x000fe80000100600 */
[----:B------:R-:W-:Y:S01]  /*1e890*/  STL.S16 [R1+0x1180], R141 ;  /* 0x0011808d01007387 */ /* 0x000fe20000100600 */
[----:B------:R-:W-:Y:S01]  /*1e8a0*/  IMAD R192, R192, 0x1dd, RZ ;  /* 0x000001ddc0c07824 */ /* 0x000fe200078e02ff */
[----:B------:R-:W0:Y:S02]  /*1e8b0*/  LDC R227, c[0x0][0x3d8] ;  /* 0x0000f600ffe37b82 */ /* 0x000e240000000800 */
[----:B------:R-:W-:Y:S04]  /*1e8c0*/  STL.S16 [R1+0x120c], R138 ;  /* 0x00120c8a01007387 */ /* 0x000fe80000100600 */
[----:B------:R-:W-:Y:S01]  /*1e8d0*/  STL.S16 [R1+0x84], R134 ;  /* 0x0000848601007387 */ /* 0x000fe20000100600 */
[----:B--2---:R-:W-:Y:S01]  /*1e8e0*/  PRMT R121, RZ, 0x7610, R121 ;  /* 0x00007610ff797816 */ /* 0x004fe20000000079 */
[----:B------:R-:W-:Y:S01]  /*1e8f0*/  IMAD R199, R199, 0x1e3, RZ ;  /* 0x000001e3c7c77824 */ /* 0x000fe200078e02ff */
[----:B------:R-:W-:Y:S01]  /*1e900*/  PRMT R120, RZ, 0x7610, R120 ;  /* 0x00007610ff787816 */ /* 0x000fe20000000078 */
[----:B------:R-:W-:Y:S01]  /*1e910*/  STL.S16 [R1+0x117c], R132 ;  /* 0x00117c8401007387 */ /* 0x000fe20000100600 */
[C---:B------:R-:W-:Y:S01]  /*1e920*/  IMAD R243, R0.reuse, 0x27, RZ ;  /* 0x0000002700f37824 */ /* 0x040fe200078e02ff */
[----:B------:R-:W2:Y:S02]  /*1e930*/  LDC R54, c[0x0][0x3d8] ;  /* 0x0000f600ff367b82 */ /* 0x000ea40000000800 */
[----:B------:R3:W-:Y:S04]  /*1e940*/  STL.64 [R1+0x2880], R118 ;  /* 0x0028807601007387 */ /* 0x0007e80000100a00 */
[----:B------:R-:W-:Y:S01]  /*1e950*/  STL.S16 [R1+0x1208], R129 ;  /* 0x0012088101007387 */ /* 0x000fe20000100600 */
[C---:B------:R-:W-:Y:S01]  /*1e960*/  IMAD R244, R0.reuse, 0x2d, RZ ;  /* 0x0000002d00f47824 */ /* 0x040fe200078e02ff */
[----:B------:R-:W0:Y:S02]  /*1e970*/  LDC R232, c[0x0][0x3d8] ;  /* 0x0000f600ffe87b82 */ /* 0x000e240000000800 */
[----:B------:R-:W-:Y:S04]  /*1e980*/  STL.64 [R1+0x2888], R174 ;  /* 0x002888ae01007387 */ /* 0x000fe80000100a00 */
[----:B------:R-:W-:Y:S01]  /*1e990*/  STL.S16 [R1+0x80], R128 ;  /* 0x0000808001007387 */ /* 0x000fe20000100600 */
[----:B------:R-:W-:Y:S01]  /*1e9a0*/  IMAD R245, R0, 0x2f, RZ ;  /* 0x0000002f00f57824 */ /* 0x000fe200078e02ff */
[----:B------:R-:W0:Y:S02]  /*1e9b0*/  LDC R233, c[0x0][0x3d8] ;  /* 0x0000f600ffe97b82 */ /* 0x000e240000000800 */
[----:B------:R-:W-:Y:S01]  /*1e9c0*/  STL.S16 [R1+0x1178], R127 ;  /* 0x0011787f01007387 */ /* 0x000fe20000100600 */
[----:B---3--:R-:W-:-:S03]  /*1e9d0*/  PRMT R119, RZ, 0x7610, R119 ;  /* 0x00007610ff777816 */ /* 0x008fc60000000077 */
[----:B------:R-:W-:Y:S01]  /*1e9e0*/  STL.S16 [R1+0x1204], R126 ;  /* 0x0012047e01007387 */ /* 0x000fe20000100600 */
[----:B------:R-:W-:Y:S01]  /*1e9f0*/  PRMT R118, RZ, 0x7610, R118 ;  /* 0x00007610ff767816 */ /* 0x000fe20000000076 */
[C---:B------:R-:W-:Y:S01]  /*1ea00*/  IMAD R246, R0.reuse, 0x35, RZ ;  /* 0x0000003500f67824 */ /* 0x040fe200078e02ff */
[----:B------:R-:W3:Y:S01]  /*1ea10*/  LDC R234, c[0x0][0x3d8] ;  /* 0x0000f600ffea7b82 */ /* 0x000ee20000000800 */
[----:B------:R-:W-:Y:S04]  /*1ea20*/  STL.S16 [R1+0x7c], R125 ;  /* 0x00007c7d01007387 */ /* 0x000fe80000100600 */
[----:B------:R-:W-:Y:S01]  /*1ea30*/  STL.S16 [R1+0x1174], R124 ;  /* 0x0011747c01007387 */ /* 0x000fe20000100600 */
[C---:B------:R-:W-:Y:S02]  /*1ea40*/  IMAD R247, R0.reuse, 0x37, RZ ;  /* 0x0000003700f77824 */ /* 0x040fe400078e02ff */
[C---:B------:R-:W-:Y:S01]  /*1ea50*/  IMAD R248, R0.reuse, 0x3d, RZ ;  /* 0x0000003d00f87824 */ /* 0x040fe200078e02ff */
[----:B------:R1:W-:Y:S01]  /*1ea60*/  STL.64 [R1+0x2878], R116 ;  /* 0x0028787401007387 */ /* 0x0003e20000100a00 */
[----:B------:R-:W-:Y:S01]  /*1ea70*/  IMAD R249, R0, 0x3f, RZ ;  /* 0x0000003f00f97824 */ /* 0x000fe200078e02ff */
[----:B------:R-:W0:Y:S02]  /*1ea80*/  LDC R235, c[0x0][0x3d8] ;  /* 0x0000f600ffeb7b82 */ /* 0x000e240000000800 */
[----:B------:R-:W-:Y:S04]  /*1ea90*/  STL.S16 [R1+0x1200], R123 ;  /* 0x0012007b01007387 */ /* 0x000fe80000100600 */
[----:B------:R-:W-:Y:S01]  /*1eaa0*/  STL.64 [R1+0x2870], R172 ;  /* 0x002870ac01007387 */ /* 0x000fe20000100a00 */
[----:B------:R-:W-:Y:S01]  /*1eab0*/  IMAD R194, R194, 0x1df, RZ ;  /* 0x000001dfc2c27824 */ /* 0x000fe200078e02ff */
[----:B------:R-:W0:Y:S01]  /*1eac0*/  LDC R44, c[0x0][0x3d8] ;  /* 0x0000f600ff2c7b82 */ /* 0x000e220000000800 */
[----:B-1----:R-:W-:Y:S01]  /*1ead0*/  PRMT R117, RZ, 0x7610, R117 ;  /* 0x00007610ff757816 */ /* 0x002fe20000000075 */
[----:B------:R-:W-:Y:S01]  /*1eae0*/  STL.S16 [R1+0x78], R121 ;  /* 0x0000787901007387 */ /* 0x000fe20000100600 */
[----:B------:R-:W-:-:S03]  /*1eaf0*/  PRMT R116, RZ, 0x7610, R116 ;  /* 0x00007610ff747816 */ /* 0x000fc60000000074 */
[----:B------:R-:W-:Y:S01]  /*1eb00*/  STL.S16 [R1+0x1170], R120 ;  /* 0x0011707801007387 */ /* 0x000fe20000100600 */
[----:B------:R-:W-:Y:S01]  /*1eb10*/  IMAD R68, R68, 0xc, RZ ;  /* 0x0000000c44447824 */ /* 0x000fe200078e02ff */
[----:B------:R-:W1:Y:S02]  /*1eb20*/  LDC R48, c[0x0][0x3d8] ;  /* 0x0000f600ff307b82 */ /* 0x000e640000000800 */
[----:B------:R-:W-:Y:S04]  /*1eb30*/  STL.S16 [R1+0x11fc], R119 ;  /* 0x0011fc7701007387 */ /* 0x000fe80000100600 */
[----:B------:R-:W-:Y:S01]  /*1eb40*/  STL.S16 [R1+0x74], R118 ;  /* 0x0000747601007387 */ /* 0x000fe20000100600 */
[----:B------:R-:W-:Y:S01]  /*1eb50*/  IMAD R69, R69, 0xe, RZ ;  /* 0x0000000e45457824 */ /* 0x000fe200078e02ff */
[----:B------:R-:W0:Y:S02]  /*1eb60*/  LDC R42, c[0x0][0x3d8] ;  /* 0x0000f600ff2a7b82 */ /* 0x000e240000000800 */
[----:B------:R-:W-:Y:S04]  /*1eb70*/  STL.S16 [R1+0x116c], R117 ;  /* 0x00116c7501007387 */ /* 0x000fe80000100600 */
[----:B------:R-:W-:Y:S02]  /*1eb80*/  STL.64 [R1+0x2868], R114 ;  /* 0x0028687201007387 */ /* 0x000fe40000100a00 */
[----:B------:R-:W0:Y:S02]  /*1eb90*/  LDC R52, c[0x0][0x3d8] ;  /* 0x0000f600ff347b82 */ /* 0x000e240000000800 */
[----:B------:R-:W-:Y:S04]  /*1eba0*/  STL.S16 [R1+0x11f8], R116 ;  /* 0x0011f87401007387 */ /* 0x000fe80000100600 */
[----:B------:R-:W-:Y:S02]  /*1ebb0*/  STL.64 [R1+0x2860], R170 ;  /* 0x002860aa01007387 */ /* 0x000fe40000100a00 */
[----:B------:R-:W0:Y:S02]  /*1ebc0*/  LDC R2, c[0x0][0x3d8] ;  /* 0x0000f600ff027b82 */ /* 0x000e240000000800 */
[----:B------:R-:W-:Y:S04]  /*1ebd0*/  STL.S16 [R1+0x70], R95 ;  /* 0x0000705f01007387 */ /* 0x000fe80000100600 */
[----:B------:R-:W-:Y:S02]  /*1ebe0*/  STL.S16 [R1+0x1168], R94 ;  /* 0x0011685e01007387 */ /* 0x000fe40000100600 */
[----:B------:R-:W0:Y:S02]  /*1ebf0*/  LDC R18, c[0x0][0x3d8] ;  /* 0x0000f600ff127b82 */ /* 0x000e240000000800 */
[----:B------:R-:W-:Y:S04]  /*1ec00*/  STL [R1+0x2848], R113 ;  /* 0x0028487101007387 */ /* 0x000fe80000100800 */
[----:B------:R-:W-:Y:S02]  /*1ec10*/  STL.S16 [R1+0x11f4], R93 ;  /* 0x0011f45d01007387 */ /* 0x000fe40000100600 */
[----:B------:R-:W0:Y:S02]  /*1ec20*/  LDC R20, c[0x0][0x3d8] ;  /* 0x0000f600ff147b82 */ /* 0x000e240000000800 */
[----:B------:R-:W-:Y:S04]  /*1ec30*/  STL.S16 [R1+0x6c], R92 ;  /* 0x00006c5c01007387 */ /* 0x000fe80000100600 */
[----:B------:R-:W-:Y:S02]  /*1ec40*/  STL.S16 [R1+0x1164], R91 ;  /* 0x0011645b01007387 */ /* 0x000fe40000100600 */
[----:B------:R-:W0:Y:S02]  /*1ec50*/  LDC R22, c[0x0][0x3d8] ;  /* 0x0000f600ff167b82 */ /* 0x000e240000000800 */
[----:B------:R-:W-:Y:S04]  /*1ec60*/  STL [R1+0x2828], R112 ;  /* 0x0028287001007387 */ /* 0x000fe80000100800 */
[----:B------:R-:W-:Y:S02]  /*1ec70*/  STL.S16 [R1+0x11f0], R90 ;  /* 0x0011f05a01007387 */ /* 0x000fe40000100600 */
[----:B------:R-:W0:Y:S02]  /*1ec80*/  LDC R24, c[0x0][0x3d8] ;  /* 0x0000f600ff187b82 */ /* 0x000e240000000800 */
[----:B------:R-:W-:Y:S04]  /*1ec90*/  STL.64 [R1+0x2840], R168 ;  /* 0x002840a801007387 */ /* 0x000fe80000100a00 */
[----:B------:R-:W-:Y:S02]  /*1eca0*/  STL.S16 [R1+0x68], R89 ;  /* 0x0000685901007387 */ /* 0x000fe40000100600 */
[----:B------:R-:W0:Y:S02]  /*1ecb0*/  LDC R26, c[0x0][0x3d8] ;  /* 0x0000f600ff1a7b82 */ /* 0x000e240000000800 */
[----:B------:R-:W-:Y:S04]  /*1ecc0*/  STL.S16 [R1+0x1160], R88 ;  /* 0x0011605801007387 */ /* 0x000fe80000100600 */
[----:B------:R-:W-:Y:S04]  /*1ecd0*/  STL.S16 [R1+0x11ec], R87 ;  /* 0x0011ec5701007387 */ /* 0x000fe80000100600 */
[----:B------:R1:W-:Y:S01]  /*1ece0*/  STS.U16 [R16+UR9+0x13900], R225 ;  /* 0x013900e110007988 */ /* 0x0003e20008000409 */
[----:B------:R-:W-:Y:S01]  /*1ecf0*/  IMAD R206, R40, 0x36e, RZ ;  /* 0x0000036e28ce7824 */ /* 0x000fe200078e02ff */
[----:B------:R-:W-:Y:S01]  /*1ed00*/  IADD3 R202, P3, PT, R149, R196, RZ ;  /* 0x000000c495ca7210 */ /* 0x000fe20007f7e0ff */
[----:B----4-:R-:W-:Y:S01]  /*1ed10*/  IMAD R208, R41, 0x34e, RZ ;  /* 0x0000034e29d07824 */ /* 0x010fe200078e02ff */
[----:B------:R-:W-:Y:S01]  /*1ed20*/  STL.S16 [R1+0x64], R86 ;  /* 0x0000645601007387 */ /* 0x000fe20000100600 */
[C---:B------:R-:W-:Y:S01]  /*1ed30*/  IMAD R236, R0.reuse, 0xd, RZ ;  /* 0x0000000d00ec7824 */ /* 0x040fe200078e02ff */
[----:B------:R-:W4:Y:S02]  /*1ed40*/  LDC R179, c[0x0][0x3d8] ;  /* 0x0000f600ffb37b82 */ /* 0x000f240000000800 */
[----:B------:R-:W-:Y:S04]  /*1ed50*/  STL.S16 [R1+0x115c], R85 ;  /* 0x00115c5501007387 */ /* 0x000fe80000100600 */
[----:B------:R-:W-:Y:S01]  /*1ed60*/  STL.64 [R1+0x2830], R110 ;  /* 0x0028306e01007387 */ /* 0x000fe20000100a00 */
[C---:B------:R-:W-:Y:S01]  /*1ed70*/  IMAD R237, R0.reuse, 0xf, RZ ;  /* 0x0000000f00ed7824 */ /* 0x040fe200078e02ff */
[----:B-1----:R-:W1:Y:S02]  /*1ed80*/  LDC R225, c[0x0][0x3d8] ;  /* 0x0000f600ffe17b82 */ /* 0x002e640000000800 */
[----:B------:R-:W-:Y:S04]  /*1ed90*/  STL.S16 [R1+0x11e8], R84 ;  /* 0x0011e85401007387 */ /* 0x000fe80000100600 */
[----:B------:R-:W-:Y:S01]  /*1eda0*/  STL.64 [R1+0x2838], R166 ;  /* 0x002838a601007387 */ /* 0x000fe20000100a00 */
[C---:B------:R-:W-:Y:S01]  /*1edb0*/  IMAD R238, R0.reuse, 0x15, RZ ;  /* 0x0000001500ee7824 */ /* 0x040fe200078e02ff */
[----:B------:R-:W0:Y:S02]  /*1edc0*/  LDC R177, c[0x0][0x3d8] ;  /* 0x0000f600ffb17b82 */ /* 0x000e240000000800 */
[----:B------:R-:W-:Y:S04]  /*1edd0*/  STL.S16 [R1+0x60], R83 ;  /* 0x0000605301007387 */ /* 0x000fe80000100600 */
[----:B------:R-:W-:Y:S01]  /*1ede0*/  STL.S16 [R1+0x1158], R82 ;  /* 0x0011585201007387 */ /* 0x000fe20000100600 */
[C---:B------:R-:W-:Y:S01]  /*1edf0*/  IMAD R239, R0.reuse, 0x17, RZ ;  /* 0x0000001700ef7824 */ /* 0x040fe200078e02ff */
[----:B------:R-:W0:Y:S02]  /*1ee00*/  LDC R174, c[0x0][0x3d8] ;  /* 0x0000f600ffae7b82 */ /* 0x000e240000000800 */
[----:B------:R-:W-:Y:S04]  /*1ee10*/  STL.S16 [R1+0x11e4], R81 ;  /* 0x0011e45101007387 */ /* 0x000fe80000100600 */
[----:B------:R-:W-:Y:S01]  /*1ee20*/  STL.S16 [R1+0x5c], R80 ;  /* 0x00005c5001007387 */ /* 0x000fe20000100600 */
[C---:B------:R-:W-:Y:S01]  /*1ee30*/  IMAD R240, R0.reuse, 0x1d, RZ ;  /* 0x0000001d00f07824 */ /* 0x040fe200078e02ff */
[----:B------:R-:W0:Y:S02]  /*1ee40*/  LDC R175, c[0x0][0x3d8] ;  /* 0x0000f600ffaf7b82 */ /* 0x000e240000000800 */
[----:B------:R-:W-:Y:S04]  /*1ee50*/  STL.S16 [R1+0x1154], R79 ;  /* 0x0011544f01007387 */ /* 0x000fe80000100600 */
[----:B------:R-:W-:Y:S01]  /*1ee60*/  STL.64 [R1+0x2820], R108 ;  /* 0x0028206c01007387 */ /* 0x000fe20000100a00 */
[----:B------:R-:W-:-:S02]  /*1ee70*/  IMAD R241, R0, 0x1f, RZ ;  /* 0x0000001f00f17824 */ /* 0x000fc400078e02ff */
[C---:B------:R-:W-:Y:S01]  /*1ee80*/  IMAD R242, R0.reuse, 0x25, RZ ;  /* 0x0000002500f27824 */ /* 0x040fe200078e02ff */
[----:B------:R-:W-:Y:S01]  /*1ee90*/  STL.S16 [R1+0x11e0], R78 ;  /* 0x0011e04e01007387 */ /* 0x000fe20000100600 */
[C---:B------:R-:W-:Y:S02]  /*1eea0*/  IMAD R250, R0.reuse, 0x43, RZ ;  /* 0x0000004300fa7824 */ /* 0x040fe400078e02ff */
[C---:B------:R-:W-:Y:S01]  /*1eeb0*/  IMAD R251, R0.reuse, 0x45, RZ ;  /* 0x0000004500fb7824 */ /* 0x040fe200078e02ff */
[----:B------:R-:W-:Y:S01]  /*1eec0*/  STL.64 [R1+0x2818], R164 ;  /* 0x002818a401007387 */ /* 0x000fe20000100a00 */
[C---:B------:R-:W-:Y:S02]  /*1eed0*/  IMAD R252, R0.reuse, 0x47, RZ ;  /* 0x0000004700fc7824 */ /* 0x040fe400078e02ff */
[C---:B------:R-:W-:Y:S01]  /*1eee0*/  IMAD R128, R0.reuse, 0xde, RZ ;  /* 0x000000de00807824 */ /* 0x040fe200078e02ff */
[----:B------:R-:W-:Y:S01]  /*1eef0*/  STL.S16 [R1+0x58], R77 ;  /* 0x0000584d01007387 */ /* 0x000fe20000100600 */
[----:B------:R-:W-:-:S02]  /*1ef00*/  IMAD R173, R0, 0x55, RZ ;  /* 0x0000005500ad7824 */ /* 0x000fc400078e02ff */
[C---:B------:R-:W-:Y:S01]  /*1ef10*/  IMAD R129, R0.reuse, 0xe6, RZ ;  /* 0x000000e600817824 */ /* 0x040fe200078e02ff */
[----:B------:R-:W-:Y:S01]  /*1ef20*/  STL.S16 [R1+0x1150], R76 ;  /* 0x0011504c01007387 */ /* 0x000fe20000100600 */
[C---:B------:R-:W-:Y:S02]  /*1ef30*/  IMAD R172, R0.reuse, 0x57, RZ ;  /* 0x0000005700ac7824 */ /* 0x040fe400078e02ff */
[C---:B------:R-:W-:Y:S01]  /*1ef40*/  IMAD R132, R0.reuse, 0xec, RZ ;  /* 0x000000ec00847824 */ /* 0x040fe200078e02ff */
[----:B------:R-:W-:Y:S01]  /*1ef50*/  STL.S16 [R1+0x11dc], R75 ;  /* 0x0011dc4b01007387 */ /* 0x000fe20000100600 */
        /* <DEDUP_REMOVED lines=8> */
[----:B------:R-:W-:Y:S01]  /*1efe0*/  STL [R1+0x27e0], R106 ;  /* 0x0027e06a01007387 */ /* 0x000fe20000100800 */
[C---:B------:R-:W-:Y:S02]  /*1eff0*/  IMAD R126, R0.reuse, 0xd6, RZ ;  /* 0x000000d6007e7824 */ /* 0x040fe400078e02ff */
[C---:B------:R-:W-:Y:S01]  /*1f000*/  IMAD R142, R0.reuse, 0xfe, RZ ;  /* 0x000000fe008e7824 */ /* 0x040fe200078e02ff */
[----:B------:R-:W-:Y:S01]  /*1f010*/  STL.S16 [R1+0x11d8], R72 ;  /* 0x0011d84801007387 */ /* 0x000fe20000100600 */
[----:B------:R-:W-:-:S02]  /*1f020*/  IMAD R127, R0, 0xdc, RZ ;  /* 0x000000dc007f7824 */ /* 0x000fc400078e02ff */
[C---:B------:R-:W-:Y:S01]  /*1f030*/  IMAD R143, R0.reuse, 0x106, RZ ;  /* 0x00000106008f7824 */ /* 0x040fe200078e02ff */
[----:B------:R-:W-:Y:S01]  /*1f040*/  STL [R1+0x2858], R107 ;  /* 0x0028586b01007387 */ /* 0x000fe20000100800 */
[C---:B------:R-:W-:Y:S02]  /*1f050*/  IMAD R144, R0.reuse, 0x10c, RZ ;  /* 0x0000010c00907824 */ /* 0x040fe400078e02ff */
[C---:B------:R-:W-:Y:S01]  /*1f060*/  IMAD R145, R0.reuse, 0x116, RZ ;  /* 0x0000011600917824 */ /* 0x040fe200078e02ff */
[----:B------:R-:W-:Y:S01]  /*1f070*/  STL [R1+0x27f0], R162 ;  /* 0x0027f0a201007387 */ /* 0x000fe20000100800 */
[C---:B------:R-:W-:Y:S02]  /*1f080*/  IMAD R146, R0.reuse, 0x11c, RZ ;  /* 0x0000011c00927824 */ /* 0x040fe400078e02ff */
[C---:B------:R-:W-:Y:S01]  /*1f090*/  IMAD R147, R0.reuse, 0x11e, RZ ;  /* 0x0000011e00937824 */ /* 0x040fe200078e02ff */
[----:B------:R-:W-:Y:S01]  /*1f0a0*/  STL [R1+0x285c], R163 ;  /* 0x00285ca301007387 */ /* 0x000fe20000100800 */
[----:B------:R-:W-:-:S02]  /*1f0b0*/  IMAD R148, R0, 0x126, RZ ;  /* 0x0000012600947824 */ /* 0x000fc400078e02ff */
[C---:B------:R-:W-:Y:S01]  /*1f0c0*/  IMAD R209, R0.reuse, 0x1a4, RZ ;  /* 0x000001a400d17824 */ /* 0x040fe200078e02ff */
[----:B------:R-:W-:Y:S01]  /*1f0d0*/  STL.S16 [R1+0x50], R71 ;  /* 0x0000504701007387 */ /* 0x000fe20000100600 */
[C---:B------:R-:W-:Y:S02]  /*1f0e0*/  IMAD R205, R0.reuse, 0x1c4, RZ ;  /* 0x000001c400cd7824 */ /* 0x040fe400078e02ff */
[----:B------:R-:W-:Y:S01]  /*1f0f0*/  IMAD R181, R0, 0x1cd, RZ ;  /* 0x000001cd00b57824 */ /* 0x000fe200078e02ff */
[----:B------:R-:W-:Y:S01]  /*1f100*/  STL.S16 [R1+0x148], R70 ;  /* 0x0001484601007387 */ /* 0x000fe20000100600 */
[----:B------:R-:W-:Y:S02]  /*1f110*/  IMAD R182, R36, 0x396, RZ ;  /* 0x0000039624b67824 */ /* 0x000fe400078e02ff */
[----:B------:R-:W-:Y:S01]  /*1f120*/  IMAD R211, R211, 0x1e5, RZ ;  /* 0x000001e5d3d37824 */ /* 0x000fe200078e02ff */
[----:B------:R-:W-:Y:S01]  /*1f130*/  STL.S16 [R1+0x11d4], R67 ;  /* 0x0011d44301007387 */ /* 0x000fe20000100600 */
[----:B------:R-:W-:-:S02]  /*1f140*/  IMAD R204, R37, 0x38e, RZ ;  /* 0x0000038e25cc7824 */ /* 0x000fc400078e02ff */
[----:B0-----:R-:W-:Y:S01]  /*1f150*/  IMAD R227, R227, 0xa, RZ ;  /* 0x0000000ae3e37824 */ /* 0x001fe200078e02ff */
[----:B------:R-:W-:Y:S01]  /*1f160*/  STL.S16 [R1+0x4c], R66 ;  /* 0x00004c4201007387 */ /* 0x000fe20000100600 */
[----:B------:R-:W-:Y:S01]  /*1f170*/  IMAD R232, R232, 0x1fd, RZ ;  /* 0x000001fde8e87824 */ /* 0x000fe200078e02ff */
[----:B------:R-:W-:Y:S01]  /*1f180*/  SHF.L.U32 R233, R233, 0x2, RZ ;  /* 0x00000002e9e97819 */ /* 0x000fe200000006ff */
[----:B---3--:R-:W-:Y:S01]  /*1f190*/  IMAD R234, R234, 0x5, RZ ;  /* 0x00000005eaea7824 */ /* 0x008fe200078e02ff */
[----:B------:R-:W-:Y:S01]  /*1f1a0*/  STL.S16 [R1+0x144], R64 ;  /* 0x0001444001007387 */ /* 0x000fe20000100600 */
[----:B------:R-:W-:Y:S01]  /*1f1b0*/  IMAD R235, R235, 0x7, RZ ;  /* 0x00000007ebeb7824 */ /* 0x000fe200078e02ff */
[----:B------:R-:W0:Y:S02]  /*1f1c0*/  LDC R120, c[0x0][0x3d8] ;  /* 0x0000f600ff787b82 */ /* 0x000e240000000800 */
[----:B------:R-:W-:Y:S04]  /*1f1d0*/  STL.64 [R1+0x27e8], R104 ;  /* 0x0027e86801007387 */ /* 0x000fe80000100a00 */
[----:B------:R-:W-:Y:S02]  /*1f1e0*/  STL.S16 [R1+0x11d0], R63 ;  /* 0x0011d03f01007387 */ /* 0x000fe40000100600 */
[----:B------:R-:W3:Y:S02]  /*1f1f0*/  LDC R121, c[0x0][0x3d8] ;  /* 0x0000f600ff797b82 */ /* 0x000ee40000000800 */
[----:B------:R-:W-:Y:S04]  /*1f200*/  STL.64 [R1+0x27f8], R160 ;  /* 0x0027f8a001007387 */ /* 0x000fe80000100a00 */
[----:B------:R-:W-:Y:S04]  /*1f210*/  STL.S16 [R1+0x48], R62 ;  /* 0x0000483e01007387 */ /* 0x000fe80000100600 */
[----:B------:R-:W-:Y:S04]  /*1f220*/  STL.S16 [R1+0x140], R61 ;  /* 0x0001403d01007387 */ /* 0x000fe80000100600 */
[----:B------:R-:W-:Y:S04]  /*1f230*/  STL.S16 [R1+0x11cc], R60 ;  /* 0x0011cc3c01007387 */ /* 0x000fe80000100600 */
[----:B------:R-:W-:Y:S04]  /*1f240*/  STL.S16 [R1+0x44], R59 ;  /* 0x0000443b01007387 */ /* 0x000fe80000100600 */
[----:B------:R-:W-:Y:S04]  /*1f250*/  STL.S16 [R1+0x13c], R57 ;  /* 0x00013c3901007387 */ /* 0x000fe80000100600 */
[----:B------:R-:W-:Y:S04]  /*1f260*/  STL.64 [R1+0x27d8], R102 ;  /* 0x0027d86601007387 */ /* 0x000fe80000100a00 */
[----:B------:R-:W-:Y:S04]  /*1f270*/  STL.S16 [R1+0x11c8], R53 ;  /* 0x0011c83501007387 */ /* 0x000fe80000100600 */
[----:B------:R-:W-:Y:S04]  /*1f280*/  STL.64 [R1+0x27d0], R158 ;  /* 0x0027d09e01007387 */ /* 0x000fe80000100a00 */
[----:B------:R-:W-:Y:S04]  /*1f290*/  STL.S16 [R1+0x40], R45 ;  /* 0x0000402d01007387 */ /* 0x000fe80000100600 */
[----:B------:R-:W-:Y:S04]  /*1f2a0*/  STL.S16 [R1+0x138], R43 ;  /* 0x0001382b01007387 */ /* 0x000fe80000100600 */
[----:B------:R-:W-:Y:S04]  /*1f2b0*/  STL.S16 [R1+0x11c4], R38 ;  /* 0x0011c42601007387 */ /* 0x000fe80000100600 */
[----:B------:R-:W-:Y:S04]  /*1f2c0*/  STL.S16 [R1+0x3c], R35 ;  /* 0x00003c2301007387 */ /* 0x000fe80000100600 */
[----:B------:R-:W-:Y:S04]  /*1f2d0*/  STL.S16 [R1+0x134], R34 ;  /* 0x0001342201007387 */ /* 0x000fe80000100600 */
[----:B------:R-:W-:Y:S04]  /*1f2e0*/  STL [R1+0x27b8], R100 ;  /* 0x0027b86401007387 */ /* 0x000fe80000100800 */
[----:B------:R-:W-:Y:S04]  /*1f2f0*/  STL.S16 [R1+0x11c0], R31 ;  /* 0x0011c01f01007387 */ /* 0x000fe80000100600 */
[----:B------:R0:W-:Y:S04]  /*1f300*/  STS.U16 [R16+UR9+0x13d00], R224 ;  /* 0x013d00e010007988 */ /* 0x0001e80008000409 */
[----:B------:R-:W-:Y:S04]  /*1f310*/  STL [R1+0x2800], R101 ;  /* 0x0028006501007387 */ /* 0x000fe80000100800 */
[----:B------:R1:W-:Y:S01]  /*1f320*/  STS.U16 [R16+UR9+0x14100], R223 ;  /* 0x014100df10007988 */ /* 0x0003e20008000409 */
[-C--:B------:R-:W-:Y:S01]  /*1f330*/  IADD3 R40, P5, PT, R150, R196.reuse, RZ ;  /* 0x000000c496287210 */ /* 0x080fe20007fbe0ff */
[----:B------:R-:W-:Y:S01]  /*1f340*/  IMAD R149, R32, 0x3fe, RZ ;  /* 0x000003fe20957824 */ /* 0x000fe200078e02ff */
[----:B------:R-:W-:Y:S01]  /*1f350*/  LEA.HI.X.SX32 R203, R188, R197, 0x1, P3 ;  /* 0x000000c5bccb7211 */ /* 0x000fe200018f0eff */
[----:B------:R-:W-:Y:S01]  /*1f360*/  STL.64 [R1+0x27c8], R156 ;  /* 0x0027c89c01007387 */ /* 0x000fe20000100a00 */
[----:B0-----:R-:W0:Y:S03]  /*1f370*/  LDC R224, c[0x0][0x3d8] ;  /* 0x0000f600ffe07b82 */ /* 0x001e260000000800 */
[----:B------:R-:W-:Y:S04]  /*1f380*/  STS.U16 [R16+UR9+0x14500], R222 ;  /* 0x014500de10007988 */ /* 0x000fe80008000409 */
[----:B------:R-:W-:Y:S01]  /*1f390*/  STL.S16 [R1+0x38], R30 ;  /* 0x0000381e01007387 */ /* 0x000fe20000100600 */
[----:B------:R-:W-:Y:S01]  /*1f3a0*/  IMAD R70, R0, 0x1c, RZ ;  /* 0x0000001c00467824 */ /* 0x000fe200078e02ff */
[----:B-1----:R-:W1:Y:S02]  /*1f3b0*/  LDC R223, c[0x0][0x3d8] ;  /* 0x0000f600ffdf7b82 */ /* 0x002e640000000800 */
[----:B------:R2:W-:Y:S04]  /*1f3c0*/  STS.U16 [R16+UR9+0x14900], R221 ;  /* 0x014900dd10007988 */ /* 0x0005e80008000409 */
[----:B------:R-:W-:Y:S01]  /*1f3d0*/  STL.S16 [R1+0x130], R29 ;  /* 0x0001301d01007387 */ /* 0x000fe20000100600 */
[----:B------:R-:W-:-:S02]  /*1f3e0*/  IADD3 R32, P4, PT, R151, R196, RZ ;  /* 0x000000c497207210 */ /* 0x000fc40007f9e0ff */
[----:B------:R-:W-:Y:S01]  /*1f3f0*/  LEA.HI.X.SX32 R41, R190, R197, 0x1, P5 ;  /* 0x000000c5be297211 */ /* 0x000fe200028f0eff */
[----:B------:R3:W-:Y:S01]  /*1f400*/  STS.U16 [R16+UR9+0x14d00], R220 ;  /* 0x014d00dc10007988 */ /* 0x0007e20008000409 */
[C---:B------:R-:W-:Y:S01]  /*1f410*/  IMAD R71, R0.reuse, 0x1e, RZ ;  /* 0x0000001e00477824 */ /* 0x040fe200078e02ff */
[----:B--2---:R-:W2:Y:S02]  /*1f420*/  LDC R221, c[0x0][0x3d8] ;  /* 0x0000f600ffdd7b82 */ /* 0x004ea40000000800 */
[----:B------:R-:W-:Y:S04]  /*1f430*/  STL [R1+0x2798], R99 ;  /* 0x0027986301007387 */ /* 0x000fe80000100800 */
[----:B------:R4:W-:Y:S01]  /*1f440*/  STS.U16 [R16+UR9+0x15100], R219 ;  /* 0x015100db10007988 */ /* 0x0009e20008000409 */
[C---:B------:R-:W-:Y:S01]  /*1f450*/  IMAD R72, R0.reuse, 0x2c, RZ ;  /* 0x0000002c00487824 */ /* 0x040fe200078e02ff */
[----:B---3--:R-:W3:Y:S02]  /*1f460*/  LDC R220, c[0x0][0x3d8] ;  /* 0x0000f600ffdc7b82 */ /* 0x008ee40000000800 */
[----:B------:R-:W-:Y:S04]  /*1f470*/  STL.S16 [R1+0x11bc], R28 ;  /* 0x0011bc1c01007387 */ /* 0x000fe80000100600 */
[----:B------:R0:W-:Y:S02]  /*1f480*/  STS.U16 [R16+UR9+0x15500], R218 ;  /* 0x015500da10007988 */ /* 0x0001e40008000409 */
[----:B----4-:R-:W4:Y:S02]  /*1f490*/  LDC R219, c[0x0][0x3d8] ;  /* 0x0000f600ffdb7b82 */ /* 0x010f240000000800 */
[----:B------:R-:W-:Y:S04]  /*1f4a0*/  STL.S16 [R1+0x34], R27 ;  /* 0x0000341b01007387 */ /* 0x000fe80000100600 */
[----:B------:R1:W-:Y:S02]  /*1f4b0*/  STS.U16 [R16+UR9+0x15900], R217 ;  /* 0x015900d910007988 */ /* 0x0003e40008000409 */
[----:B0-----:R-:W0:Y:S02]  /*1f4c0*/  LDC R218, c[0x0][0x3d8] ;  /* 0x0000f600ffda7b82 */ /* 0x001e240000000800 */
[----:B------:R-:W-:Y:S04]  /*1f4d0*/  STL.S16 [R1+0x12c], R25 ;  /* 0x00012c1901007387 */ /* 0x000fe80000100600 */
[----:B------:R1:W-:Y:S02]  /*1f4e0*/  STS.U16 [R16+UR9+0x15d00], R216 ;  /* 0x015d00d810007988 */ /* 0x0003e40008000409 */
[----:B-1----:R-:W1:Y:S02]  /*1f4f0*/  LDC R217, c[0x0][0x3d8] ;  /* 0x0000f600ffd97b82 */ /* 0x002e640000000800 */
[----:B------:R-:W-:Y:S04]  /*1f500*/  STL [R1+0x2758], R98 ;  /* 0x0027586201007387 */ /* 0x000fe80000100800 */
[----:B------:R2:W-:Y:S02]  /*1f510*/  STS.U16 [R16+UR9+0x16100], R215 ;  /* 0x016100d710007988 */ /* 0x0005e40008000409 */
[----:B------:R-:W0:Y:S02]  /*1f520*/  LDC R216, c[0x0][0x3d8] ;  /* 0x0000f600ffd87b82 */ /* 0x000e240000000800 */
[----:B------:R-:W-:Y:S04]  /*1f530*/  STL.S16 [R1+0x11b8], R23 ;  /* 0x0011b81701007387 */ /* 0x000fe80000100600 */
[----:B------:R3:W-:Y:S02]  /*1f540*/  STS.U16 [R16+UR9+0x16500], R214 ;  /* 0x016500d610007988 */ /* 0x0007e40008000409 */
[----:B--2---:R-:W2:Y:S02]  /*1f550*/  LDC R215, c[0x0][0x3d8] ;  /* 0x0000f600ffd77b82 */ /* 0x004ea40000000800 */
[----:B------:R-:W-:Y:S04]  /*1f560*/  STL [R1+0x2768], R154 ;  /* 0x0027689a01007387 */ /* 0x000fe80000100800 */
[----:B------:R4:W-:Y:S02]  /*1f570*/  STS.U16 [R16+UR9+0x16900], R213 ;  /* 0x016900d510007988 */ /* 0x0009e40008000409 */
[----:B---3--:R-:W3:Y:S02]  /*1f580*/  LDC R214, c[0x0][0x3d8] ;  /* 0x0000f600ffd67b82 */ /* 0x008ee40000000800 */
[----:B------:R-:W-:Y:S04]  /*1f590*/  STL [R1+0x2810], R155 ;  /* 0x0028109b01007387 */ /* 0x000fe80000100800 */
[----:B------:R1:W-:Y:S02]  /*1f5a0*/  STS.U16 [R16+UR9+0x16d00], R212 ;  /* 0x016d00d410007988 */ /* 0x0003e40008000409 */
[----:B----4-:R-:W4:Y:S02]  /*1f5b0*/  LDC R213, c[0x0][0x3d8] ;  /* 0x0000f600ffd57b82 */ /* 0x010f240000000800 */
[----:B------:R-:W-:Y:S04]  /*1f5c0*/  STL.S16 [R1+0x30], R21 ;  /* 0x0000301501007387 */ /* 0x000fe80000100600 */
[----:B------:R1:W-:Y:S02]  /*1f5d0*/  STS.U16 [R16+UR9+0x17100], R210 ;  /* 0x017100d210007988 */ /* 0x0003e40008000409 */
[----:B-1----:R-:W1:Y:S02]  /*1f5e0*/  LDC R212, c[0x0][0x3d8] ;  /* 0x0000f600ffd47b82 */ /* 0x002e640000000800 */
[----:B------:R-:W-:Y:S04]  /*1f5f0*/  STL.S16 [R1+0x128], R19 ;  /* 0x0001281301007387 */ /* 0x000fe80000100600 */
[----:B------:R0:W-:Y:S02]  /*1f600*/  STS.U16 [R16+UR9+0x17500], R195 ;  /* 0x017500c310007988 */ /* 0x0001e40008000409 */
[----:B------:R-:W1:Y:S02]  /*1f610*/  LDC R210, c[0x0][0x3d8] ;  /* 0x0000f600ffd27b82 */ /* 0x000e640000000800 */
[----:B------:R-:W-:Y:S04]  /*1f620*/  STL [R1+0x2718], R97 ;  /* 0x0027186101007387 */ /* 0x000fe80000100800 */
[----:B------:R2:W-:Y:S02]  /*1f630*/  STS.U16 [R16+UR9+0x17900], R193 ;  /* 0x017900c110007988 */ /* 0x0005e40008000409 */
[----:B0-----:R-:W0:Y:S02]  /*1f640*/  LDC R195, c[0x0][0x3d8] ;  /* 0x0000f600ffc37b82 */ /* 0x001e240000000800 */
[----:B------:R-:W-:Y:S04]  /*1f650*/  STL.S16 [R1+0x11b4], R17 ;  /* 0x0011b41101007387 */ /* 0x000fe80000100600 */
[----:B------:R3:W-:Y:S02]  /*1f660*/  STS.U16 [R16+UR9+0x17d00], R191 ;  /* 0x017d00bf10007988 */ /* 0x0007e40008000409 */
[----:B--2---:R-:W2:Y:S02]  /*1f670*/  LDC R193, c[0x0][0x3d8] ;  /* 0x0000f600ffc17b82 */ /* 0x004ea40000000800 */
[----:B------:R-:W-:Y:S04]  /*1f680*/  STL [R1+0x2728], R153 ;  /* 0x0027289901007387 */ /* 0x000fe80000100800 */
[----:B------:R-:W-:Y:S02]  /*1f690*/  STL.S16 [R1+0x2c], R15 ;  /* 0x00002c0f01007387 */ /* 0x000fe40000100600 */
[----:B---3--:R-:W3:Y:S02]  /*1f6a0*/  LDC R191, c[0x0][0x3d8] ;  /* 0x0000f600ffbf7b82 */ /* 0x008ee40000000800 */
[----:B------:R-:W-:Y:S04]  /*1f6b0*/  STS.U16 [R3+UR9+0x180], R14 ;  /* 0x0001800e03007988 */ /* 0x000fe80008000409 */
[----:B------:R-:W-:Y:S01]  /*1f6c0*/  STS.U16 [R3+UR9+0x580], R12 ;  /* 0x0005800c03007988 */ /* 0x000fe20008000409 */
[----:B------:R-:W-:-:S02]  /*1f6d0*/  IMAD R73, R0, 0x2e, RZ ;  /* 0x0000002e00497824 */ /* 0x000fc400078e02ff */
[C---:B------:R-:W-:Y:S01]  /*1f6e0*/  IMAD R74, R0.reuse, 0x3c, RZ ;  /* 0x0000003c004a7824 */ /* 0x040fe200078e02ff */
[----:B------:R-:W-:Y:S01]  /*1f6f0*/  STS.U16 [R3+UR9+0x980], R10 ;  /* 0x0009800a03007988 */ /* 0x000fe20008000409 */
[C---:B------:R-:W-:Y:S02]  /*1f700*/  IMAD R75, R0.reuse, 0x3e, RZ ;  /* 0x0000003e004b7824 */ /* 0x040fe400078e02ff */
[C---:B------:R-:W-:Y:S01]  /*1f710*/  IMAD R76, R0.reuse, 0x4c, RZ ;  /* 0x0000004c004c7824 */ /* 0x040fe200078e02ff */
[----:B------:R-:W-:Y:S01]  /*1f720*/  STS.U16 [R3+UR9+0xd80], R8 ;  /* 0x000d800803007988 */ /* 0x000fe20008000409 */
[C---:B------:R-:W-:Y:S02]  /*1f730*/  IMAD R77, R0.reuse, 0x4e, RZ ;  /* 0x0000004e004d7824 */ /* 0x040fe400078e02ff */
[C---:B------:R-:W-:Y:S01]  /*1f740*/  IMAD R78, R0.reuse, 0x5c, RZ ;  /* 0x0000005c004e7824 */ /* 0x040fe200078e02ff */
        /* <DEDUP_REMOVED lines=9> */
[----:B------:R0:W-:Y:S01]  /*1f7e0*/  STS.U16 [R3+UR9+0x1d80], R4 ;  /* 0x001d800403007988 */ /* 0x0001e20008000409 */
[----:B------:R-:W-:-:S02]  /*1f7f0*/  IMAD R85, R0, 0x8c, RZ ;  /* 0x0000008c00557824 */ /* 0x000fc400078e02ff */
[C---:B------:R-:W-:Y:S01]  /*1f800*/  IMAD R86, R0.reuse, 0x8e, RZ ;  /* 0x0000008e00567824 */ /* 0x040fe200078e02ff */
[----:B------:R-:W-:Y:S01]  /*1f810*/  STL.S16 [R1+0x124], R13 ;  /* 0x0001240d01007387 */ /* 0x000fe20000100600 */
[----:B---3--:R-:W-:Y:S02]  /*1f820*/  IMAD R191, R191, 0x3ca, RZ ;  /* 0x000003cabfbf7824 */ /* 0x008fe400078e02ff */
[C---:B------:R-:W-:Y:S01]  /*1f830*/  IMAD R119, R0.reuse, 0x4b, RZ ;  /* 0x0000004b00777824 */ /* 0x040fe200078e02ff */
[----:B------:R-:W-:Y:S01]  /*1f840*/  STL [R1+0x26d8], R96 ;  /* 0x0026d86001007387 */ /* 0x000fe20000100800 */
[----:B--2---:R-:W-:Y:S01]  /*1f850*/  IMAD R193, R193, 0x3ce, RZ ;  /* 0x000003cec1c17824 */ /* 0x004fe200078e02ff */
[----:B0-----:R-:W-:Y:S01]  /*1f860*/  PRMT R3, RZ, 0x7610, R3 ;  /* 0x00007610ff037816 */ /* 0x001fe20000000003 */
[C---:B------:R-:W-:Y:S01]  /*1f870*/  IMAD R87, R0.reuse, 0x96, RZ ;  /* 0x0000009600577824 */ /* 0x040fe200078e02ff */
[----:B------:R-:W-:Y:S01]  /*1f880*/  STL.S16 [R1+0x11b0], R11 ;  /* 0x0011b00b01007387 */ /* 0x000fe20000100600 */
[----:B------:R-:W-:-:S02]  /*1f890*/  IMAD R118, R0, 0x4d, RZ ;  /* 0x0000004d00767824 */ /* 0x000fc400078e02ff */
[C---:B------:R-:W-:Y:S01]  /*1f8a0*/  IMAD R88, R0.reuse, 0x9c, RZ ;  /* 0x0000009c00587824 */ /* 0x040fe200078e02ff */
[----:B------:R0:W-:Y:S01]  /*1f8b0*/  STL [R1+0x26e8], R152 ;  /* 0x0026e89801007387 */ /* 0x0001e20000100800 */
        /* <DEDUP_REMOVED lines=8> */
[----:B------:R2:W-:Y:S01]  /*1f940*/  STL.S16 [R1+0x11ac], R3 ;  /* 0x0011ac0301007387 */ /* 0x0005e20000100600 */
[C---:B------:R-:W-:Y:S02]  /*1f950*/  IMAD R93, R0.reuse, 0xb6, RZ ;  /* 0x000000b6005d7824 */ /* 0x040fe400078e02ff */
[C---:B------:R-:W-:Y:S01]  /*1f960*/  IMAD R171, R0.reuse, 0x5d, RZ ;  /* 0x0000005d00ab7824 */ /* 0x040fe200078e02ff */
[----:B------:R3:W-:Y:S01]  /*1f970*/  STL.64 [R1+0x2380], R150 ;  /* 0x0023809601007387 */ /* 0x0007e20000100a00 */
[C---:B------:R-:W-:Y:S02]  /*1f980*/  IMAD R94, R0.reuse, 0xbc, RZ ;  /* 0x000000bc005e7824 */ /* 0x040fe400078e02ff */
[C---:B------:R-:W-:Y:S01]  /*1f990*/  IMAD R115, R0.reuse, 0x5f, RZ ;  /* 0x0000005f00737824 */ /* 0x040fe200078e02ff */
[----:B------:R-:W-:Y:S01]  /*1f9a0*/  STL [R1+0x23c0], R187 ;  /* 0x0023c0bb01007387 */ /* 0x000fe20000100800 */
        /* <DEDUP_REMOVED lines=47> */
[----:B------:R-:W-:Y:S01]  /*1fca0*/  STL.64 [R1+0x2328], R188 ;  /* 0x002328bc01007387 */ /* 0x000fe20000100a00 */
[C---:B------:R-:W-:Y:S02]  /*1fcb0*/  IMAD R104, R0.reuse, 0x17c, RZ ;  /* 0x0000017c00687824 */ /* 0x040fe400078e02ff */
[C---:B------:R-:W-:Y:S01]  /*1fcc0*/  IMAD R103, R0.reuse, 0xc5, RZ ;  /* 0x000000c500677824 */ /* 0x040fe200078e02ff */
[----:B------:R-:W-:Y:S01]  /*1fcd0*/  STL.64 [R1+0xb08], R202 ;  /* 0x000b08ca01007387 */ /* 0x000fe20000100a00 */
[C---:B------:R-:W-:Y:S02]  /*1fce0*/  IMAD R159, R0.reuse, 0x18e, RZ ;  /* 0x0000018e009f7824 */ /* 0x040fe400078e02ff */
[C---:B------:R-:W-:Y:S02]  /*1fcf0*/  IMAD R102, R0.reuse, 0x196, RZ ;  /* 0x0000019600667824 */ /* 0x040fe400078e02ff */
[----:B------:R-:W-:-:S02]  /*1fd00*/  IMAD R158, R0, 0x198, RZ ;  /* 0x00000198009e7824 */ /* 0x000fc400078e02ff */
[----:B------:R-:W-:Y:S02]  /*1fd10*/  IMAD R66, R0, 0x1d3, RZ ;  /* 0x000001d300427824 */ /* 0x000fe400078e02ff */
[----:B------:R-:W-:Y:S01]  /*1fd20*/  IMAD R64, R46, 0x3fc, RZ ;  /* 0x000003fc2e407824 */ /* 0x000fe200078e02ff */
[-C--:B------:R-:W-:Y:S01]  /*1fd30*/  IADD3 R46, P5, PT, R189, R196.reuse, RZ ;  /* 0x000000c4bd2e7210 */ /* 0x080fe20007fbe0ff */
[----:B------:R-:W-:Y:S02]  /*1fd40*/  IMAD R157, R0, 0xd5, RZ ;  /* 0x000000d5009d7824 */ /* 0x000fe400078e02ff */
[----:B------:R-:W-:Y:S01]  /*1fd50*/  IMAD R67, R33, 0x3a6, RZ ;  /* 0x000003a621437824 */ /* 0x000fe200078e02ff */
[----:B------:R-:W-:Y:S01]  /*1fd60*/  LEA.HI.X.SX32 R33, R192, R197, 0x1, P4 ;  /* 0x000000c5c0217211 */ /* 0x000fe200020f0eff */
[C---:B------:R-:W-:Y:S01]  /*1fd70*/  IMAD R156, R0.reuse, 0x1b6, RZ ;  /* 0x000001b6009c7824 */ /* 0x040fe200078e02ff */
[----:B------:R-:W-:Y:S01]  /*1fd80*/  IADD3 R36, P3, PT, R187, R196, RZ ;  /* 0x000000c4bb247210 */ /* 0x000fe20007f7e0ff */
[C---:B------:R-:W-:Y:S01]  /*1fd90*/  IMAD R99, R0.reuse, 0xdf, RZ ;  /* 0x000000df00637824 */ /* 0x040fe200078e02ff */
[----:B------:R-:W1:Y:S01]  /*1fda0*/  LDC R222, c[0x0][0x3d8] ;  /* 0x0000f600ffde7b82 */ /* 0x000e620000000800 */
[----:B------:R-:W-:-:S02]  /*1fdb0*/  IMAD R153, R0, 0xe3, RZ ;  /* 0x000000e300997824 */ /* 0x000fc400078e02ff */
[C---:B------:R-:W-:Y:S02]  /*1fdc0*/  IMAD R97, R0.reuse, 0xe5, RZ ;  /* 0x000000e500617824 */ /* 0x040fe400078e02ff */
[C---:B0-----:R-:W-:Y:S02]  /*1fdd0*/  IMAD R152, R0.reuse, 0x1cc, RZ ;  /* 0x000001cc00987824 */ /* 0x041fe400078e02ff */
[C---:B------:R-:W-:Y:S01]  /*1fde0*/  IMAD R96, R0.reuse, 0xe7, RZ ;  /* 0x000000e700607824 */ /* 0x040fe200078e02ff */
[----:B------:R-:W0:Y:S01]  /*1fdf0*/  LDC R207, c[0x0][0x3d8] ;  /* 0x0000f600ffcf7b82 */ /* 0x000e220000000800 */
[C---:B------:R-:W-:Y:S02]  /*1fe00*/  IMAD R98, R0.reuse, 0x1ce, RZ ;  /* 0x000001ce00627824 */ /* 0x040fe400078e02ff */
[C---:B--2---:R-:W-:Y:S02]  /*1fe10*/  IMAD R3, R0.reuse, 0x1b6, RZ ;  /* 0x000001b600037824 */ /* 0x044fe400078e02ff */
[----:B------:R-:W-:-:S02]  /*1fe20*/  IMAD R5, R0, 0x1b7, RZ ;  /* 0x000001b700057824 */ /* 0x000fc400078e02ff */
[C---:B------:R-:W-:Y:S01]  /*1fe30*/  IMAD R7, R0.reuse, 0x1bb, RZ ;  /* 0x000001bb00077824 */ /* 0x040fe200078e02ff */
[----:B------:R-:W2:Y:S01]  /*1fe40*/  LDC R4, c[0x0][0x3d8] ;  /* 0x0000f600ff047b82 */ /* 0x000ea20000000800 */
        /* <DEDUP_REMOVED lines=8> */
[----:B------:R-:W-:Y:S01]  /*1fed0*/  IMAD R27, R0, 0x1cf, RZ ;  /* 0x000001cf001b7824 */ /* 0x000fe200078e02ff */
[----:B------:R4:W-:Y:S01]  /*1fee0*/  STL.64 [R1+0xb00], R40 ;  /* 0x000b002801007387 */ /* 0x0009e20000100a00 */
[----:B------:R-:W-:Y:S01]  /*1fef0*/  IMAD R0, R130, 0x1d6, RZ ;  /* 0x000001d682007824 */ /* 0x000fe200078e02ff */
[----:B---3--:R-:W3:Y:S01]  /*1ff00*/  LDC R151, c[0x0][0x3d8] ;  /* 0x0000f600ff977b82 */ /* 0x008ee20000000800 */
[----:B------:R-:W-:Y:S01]  /*1ff10*/  IMAD R130, R133, 0x1dc, RZ ;  /* 0x000001dc85827824 */ /* 0x000fe200078e02ff */
[----:B------:R-:W-:Y:S01]  /*1ff20*/  STL.64 [R1+0x2330], R202 ;  /* 0x002330ca01007387 */ /* 0x000fe20000100a00 */
[----:B------:R-:W-:-:S02]  /*1ff30*/  IMAD R195, R195, 0x3d6, RZ ;  /* 0x000003d6c3c37824 */ /* 0x000fc400078e02ff */
[----:B------:R-:W-:Y:S01]  /*1ff40*/  IMAD R133, R140, 0x1e6, RZ ;  /* 0x000001e68c857824 */ /* 0x000fe200078e02ff */
[----:B------:R-:W-:Y:S01]  /*1ff50*/  STL.64 [R1+0x2338], R190 ;  /* 0x002338be01007387 */ /* 0x000fe20000100a00 */
[----:B------:R-:W-:Y:S01]  /*1ff60*/  IMAD R140, R47, 0x1fe, RZ ;  /* 0x000001fe2f8c7824 */ /* 0x000fe200078e02ff */
[-C--:B------:R-:W-:Y:S01]  /*1ff70*/  LEA.HI.X.SX32 R47, R199, R197.reuse, 0x1, P5 ;  /* 0x000000c5c72f7211 */ /* 0x080fe200028f0eff */
[----:B------:R-:W-:Y:S01]  /*1ff80*/  IMAD R215, R215, 0x1eb, RZ ;  /* 0x000001ebd7d77824 */ /* 0x000fe200078e02ff */
[----:B------:R-:W-:Y:S01]  /*1ff90*/  STL.64 [R1+0x2340], R192 ;  /* 0x002340c001007387 */ /* 0x000fe20000100a00 */
[-C--:B----4-:R-:W-:Y:S01]  /*1ffa0*/  IADD3 R40, P4, PT, R191, R196.reuse, RZ ;  /* 0x000000c4bf287210 */ /* 0x090fe20007f9e0ff */
[----:B-1----:R-:W-:Y:S01]  /*1ffb0*/  IMAD R210, R210, 0x3da, RZ ;  /* 0x000003dad2d27824 */ /* 0x002fe200078e02ff */
[----:B------:R-:W-:Y:S01]  /*1ffc0*/  LEA.HI.X.SX32 R37, R194, R197, 0x1, P3 ;  /* 0x000000c5c2257211 */ /* 0x000fe200018f0eff */
[----:B------:R-:W-:Y:S01]  /*1ffd0*/  STL.64 [R1+0xaf0], R32 ;  /* 0x000af02001007387 */ /* 0x000fe20000100a00 */
[----:B------:R-:W-:Y:S01]  /*1ffe0*/  IMAD R213, R213, 0x1e7, RZ ;  /* 0x000001e7d5d57824 */ /* 0x000fe200078e02ff */
[----:B------:R-:W1:Y:S02]  /*1fff0*/  LDC R187, c[0x0][0x3d8] ;  /* 0x0000f600ffbb7b82 */ /* 0x000e640000000800 */
[----:B------:R4:W-:Y:S01]  /*20000*/  STL.64 [R1+0x2348], R32 ;  /* 0x0023482001007387 */ /* 0x0009e20000100a00 */
[----:B------:R-:W-:Y:S01]  /*20010*/  IMAD R212, R212, 0x3de, RZ ;  /* 0x000003ded4d47824 */ /* 0x000fe200078e02ff */
[----:B------:R-:W-:-:S02]  /*20020*/  IADD3 R200, P3, PT, R193, R196, RZ ;  /* 0x000000c4c1c87210 */ /* 0x000fc40007f7e0ff */
[----:B------:R-:W-:Y:S01]  /*20030*/  STL.64 [R1+0x23a0], R198 ;  /* 0x0023a0c601007387 */ /* 0x000fe20000100a00 */
[----:B------:R-:W-:Y:S01]  /*20040*/  LEA.HI.X.SX32 R41, R211, R197, 0x1, P4 ;  /* 0x000000c5d3297211 */ /* 0x000fe200020f0eff */
[----:B------:R-:W-:Y:S01]  /*20050*/  IMAD R214, R214, 0x3e6, RZ ;  /* 0x000003e6d6d67824 */ /* 0x000fe200078e02ff */
[----:B------:R-:W0:Y:S01]  /*20060*/  LDC R150, c[0x0][0x3d8] ;  /* 0x0000f600ff967b82 */ /* 0x000e220000000800 */
[----:B------:R-:W-:Y:S01]  /*20070*/  STL.64 [R1+0x2388], R194 ;  /* 0x002388c201007387 */ /* 0x000fe20000100a00 */
[----:B----4-:R-:W-:-:S03]  /*20080*/  IADD3 R32, P5, PT, R195, R196, RZ ;  /* 0x000000c4c3207210 */ /* 0x010fc60007fbe0ff */
[----:B------:R4:W-:Y:S01]  /*20090*/  STL.64 [R1+0xad8], R46 ;  /* 0x000ad82e01007387 */ /* 0x0009e20000100a00 */
[-C--:B------:R-:W-:Y:S01]  /*200a0*/  LEA.HI.X.SX32 R201, R213, R197.reuse, 0x1, P3 ;  /* 0x000000c5d5c97211 */ /* 0x080fe200018f0eff */
[----:B------:R-:W-:Y:S01]  /*200b0*/  IMAD R217, R217, 0x1ed, RZ ;  /* 0x000001edd9d97824 */ /* 0x000fe200078e02ff */
[----:B------:R-:W-:Y:S01]  /*200c0*/  LEA.HI.X.SX32 R33, R215, R197, 0x1, P5 ;  /* 0x000000c5d7217211 */ /* 0x000fe200028f0eff */
[----:B------:R-:W-:Y:S01]  /*200d0*/  STL.64 [R1+0xae0], R36 ;  /* 0x000ae02401007387 */ /* 0x000fe20000100a00 */
[----:B------:R-:W-:Y:S01]  /*200e0*/  IMAD R219, R219, 0x1ef, RZ ;  /* 0x000001efdbdb7824 */ /* 0x000fe200078e02ff */
[----:B------:R-:W0:Y:S02]  /*200f0*/  LDC R189, c[0x0][0x3d8] ;  /* 0x0000f600ffbd7b82 */ /* 0x000e240000000800 */
[----:B------:R-:W-:Y:S01]  /*20100*/  STL.64 [R1+0x2350], R36 ;  /* 0x0023502401007387 */ /* 0x000fe20000100a00 */
[----:B------:R-:W-:-:S03]  /*20110*/  IMAD R216, R216, 0x3ea, RZ ;  /* 0x000003ead8d87824 */ /* 0x000fc600078e02ff */
[----:B------:R-:W-:Y:S01]  /*20120*/  STL.64 [R1+0x23f0], R210 ;  /* 0x0023f0d201007387 */ /* 0x000fe20000100a00 */
[----:B------:R-:W-:Y:S01]  /*20130*/  IMAD R60, R50, 0x3f8, RZ ;  /* 0x000003f8323c7824 */ /* 0x000fe200078e02ff */
[-C--:B----4-:R-:W-:Y:S01]  /*20140*/  IADD3 R46, P4, PT, R210, R196.reuse, RZ ;  /* 0x000000c4d22e7210 */ /* 0x090fe20007f9e0ff */
[----:B------:R-:W-:Y:S01]  /*20150*/  IMAD R221, R221, 0x1f3, RZ ;  /* 0x000001f3dddd7824 */ /* 0x000fe200078e02ff */
[----:B------:R-:W-:Y:S01]  /*20160*/  STL.64 [R1+0x2440], R212 ;  /* 0x002440d401007387 */ /* 0x000fe20000100a00 */
[----:B------:R-:W-:Y:S01]  /*20170*/  IMAD R218, R218, 0x3ee, RZ ;  /* 0x000003eedada7824 */ /* 0x000fe200078e02ff */
[----:B------:R-:W-:Y:S01]  /*20180*/  IADD3 R50, P3, PT, R212, R196, RZ ;  /* 0x000000c4d4327210 */ /* 0x000fe20007f7e0ff */
[----:B------:R-:W-:Y:S01]  /*20190*/  IMAD R38, R139, 0x3c8, RZ ;  /* 0x000003c88b267824 */ /* 0x000fe200078e02ff */
[----:B------:R-:W-:Y:S01]  /*201a0*/  STL.64 [R1+0xac8], R40 ;  /* 0x000ac82801007387 */ /* 0x000fe20000100a00 */
[----:B------:R-:W-:Y:S01]  /*201b0*/  IMAD R30, R135, 0x3b8, RZ ;  /* 0x000003b8871e7824 */ /* 0x000fe200078e02ff */
[----:B------:R-:W4:Y:S02]  /*201c0*/  LDC R9, c[0x0][0x3d8] ;  /* 0x0000f600ff097b82 */ /* 0x000f240000000800 */
[----:B------:R-:W-:Y:S01]  /*201d0*/  STL.64 [R1+0x2358], R40 ;  /* 0x0023582801007387 */ /* 0x000fe20000100a00 */
[----:B------:R-:W-:-:S03]  /*201e0*/  IMAD R139, R51, 0x1fc, RZ ;  /* 0x000001fc338b7824 */ /* 0x000fc600078e02ff */
[----:B------:R1:W-:Y:S01]  /*201f0*/  STL.64 [R1+0xab0], R32 ;  /* 0x000ab02001007387 */ /* 0x0003e20000100a00 */
[-C--:B------:R-:W-:Y:S01]  /*20200*/  LEA.HI.X.SX32 R47, R217, R197.reuse, 0x1, P4 ;  /* 0x000000c5d92f7211 */ /* 0x080fe200020f0eff */
[----:B------:R-:W-:Y:S01]  /*20210*/  IMAD R224, R224, 0x1f7, RZ ;  /* 0x000001f7e0e07824 */ /* 0x000fe200078e02ff */
[----:B------:R-:W0:Y:S01]  /*20220*/  LDC R6, c[0x0][0x3d8] ;  /* 0x0000f600ff067b82 */ /* 0x000e220000000800 */
[----:B------:R-:W-:Y:S01]  /*20230*/  STL.64 [R1+0x2490], R214 ;  /* 0x002490d601007387 */ /* 0x000fe20000100a00 */
[----:B------:R-:W-:Y:S01]  /*20240*/  IMAD R135, R58, 0x1ec, RZ ;  /* 0x000001ec3a877824 */ /* 0x000fe200078e02ff */
[-C--:B------:R-:W-:Y:S02]  /*20250*/  LEA.HI.X.SX32 R51, R219, R197.reuse, 0x1, P3 ;  /* 0x000000c5db337211 */ /* 0x080fe400018f0eff */
[----:B------:R-:W-:Y:S01]  /*20260*/  STL.64 [R1+0xab8], R200 ;  /* 0x000ab8c801007387 */ /* 0x000fe20000100a00 */
[----:B------:R-:W-:Y:S02]  /*20270*/  IMAD R220, R220, 0x3f6, RZ ;  /* 0x000003f6dcdc7824 */ /* 0x000fe400078e02ff */
[----:B------:R-:W-:Y:S01]  /*20280*/  IMAD R225, R225, 0x1fb, RZ ;  /* 0x000001fbe1e17824 */ /* 0x000fe200078e02ff */
[-C--:B-1----:R-:W-:Y:S01]  /*20290*/  IADD3 R32, P5, PT, R214, R196.reuse, RZ ;  /* 0x000000c4d6207210 */ /* 0x082fe20007fbe0ff */
[----:B------:R-:W-:Y:S01]  /*202a0*/  STL.64 [R1+0x2368], R200 ;  /* 0x002368c801007387 */ /* 0x000fe20000100a00 */
[----:B------:R-:W-:Y:S01]  /*202b0*/  IADD3 R58, P3, PT, R218, R196, RZ ;  /* 0x000000c4da3a7210 */ /* 0x000fe20007f7e0ff */
[----:B------:R-:W-:Y:S01]  /*202c0*/  IMAD R28, R131, 0x3ac, RZ ;  /* 0x000003ac831c7824 */ /* 0x000fe200078e02ff */
[-C--:B------:R-:W-:Y:S01]  /*202d0*/  LEA.HI.X.SX32 R33, R221, R197.reuse, 0x1, P5 ;  /* 0x000000c5dd217211 */ /* 0x080fe200028f0eff */
[----:B------:R-:W-:Y:S01]  /*202e0*/  STL [R1+0x24c8], R216 ;  /* 0x0024c8d801007387 */ /* 0x000fe20000100800 */
[----:B------:R-:W-:Y:S01]  /*202f0*/  IMAD R223, R223, 0x1f5, RZ ;  /* 0x000001f5dfdf7824 */ /* 0x000fe200078e02ff */
[----:B------:R-:W1:Y:S02]  /*20300*/  LDC R8, c[0x0][0x3d8] ;  /* 0x0000f600ff087b82 */ /* 0x000e640000000800 */
[----:B------:R-:W-:Y:S01]  /*20310*/  STL.64 [R1+0x24f0], R216 ;  /* 0x0024f0d801007387 */ /* 0x000fe20000100a00 */
[----:B------:R-:W-:-:S03]  /*20320*/  LEA.HI.X.SX32 R59, R224, R197, 0x1, P3 ;  /* 0x000000c5e03b7211 */ /* 0x000fc600018f0eff */
[----:B------:R-:W-:Y:S01]  /*20330*/  STL [R1+0x2528], R218 ;  /* 0x002528da01007387 */ /* 0x000fe20000100800 */
[----:B------:R-:W-:Y:S01]  /*20340*/  LEA R36, P3, R226, R196, 0x3 ;  /* 0x000000c4e2247211 */ /* 0x000fe200078618ff */
[----:B------:R-:W-:Y:S01]  /*20350*/  IMAD R34, R137, 0x3bc, RZ ;  /* 0x000003bc89227824 */ /* 0x000fe200078e02ff */
[----:B------:R-:W0:Y:S01]  /*20360*/  LDC R226, c[0x0][0x3d8] ;  /* 0x0000f600ffe27b82 */ /* 0x000e220000000800 */
[----:B------:R-:W-:Y:S04]  /*20370*/  STL.64 [R1+0x2550], R218 ;  /* 0x002550da01007387 */ /* 0x000fe80000100a00 */
[----:B------:R-:W-:Y:S01]  /*20380*/  STL.64 [R1+0xaa0], R46 ;  /* 0x000aa02e01007387 */ /* 0x000fe20000100a00 */
[----:B------:R-:W-:Y:S02]  /*20390*/  IMAD R179, R179, 0x18, RZ ;  /* 0x00000018b3b37824 */ /* 0x000fe400078e02ff */
[----:B------:R-:W-:Y:S01]  /*203a0*/  IMAD R120, R120, 0x26, RZ ;  /* 0x0000002678787824 */ /* 0x000fe200078e02ff */
[----:B------:R-:W-:Y:S01]  /*203b0*/  STL.64 [R1+0x2370], R46 ;  /* 0x0023702e01007387 */ /* 0x000fe20000100a00 */
[----:B------:R-:W-:Y:S01]  /*203c0*/  IMAD R121, R121, 0x5a, RZ ;  /* 0x0000005a79797824 */ /* 0x000fe200078e02ff */
[----:B------:R-:W0:Y:S02]  /*203d0*/  LDC R10, c[0x0][0x3d8] ;  /* 0x0000f600ff0a7b82 */ /* 0x000e240000000800 */
[----:B------:R2:W-:Y:S01]  /*203e0*/  STL.64 [R1+0xa88], R32 ;  /* 0x000a882001007387 */ /* 0x0005e20000100a00 */
[----:B------:R-:W-:-:S02]  /*203f0*/  IMAD R131, R136, 0x1de, RZ ;  /* 0x000001de88837824 */ /* 0x000fc400078e02ff */
[----:B------:R-:W-:Y:S02]  /*20400*/  IMAD R136, R56, 0x1ee, RZ ;  /* 0x000001ee38887824 */ /* 0x000fe400078e02ff */
[----:B------:R-:W-:Y:S01]  /*20410*/  IMAD R177, R177, 0x58, RZ ;  /* 0x00000058b1b17824 */ /* 0x000fe200078e02ff */
[----:B------:R-:W0:Y:S01]  /*20420*/  LDC R12, c[0x0][0x3d8] ;  /* 0x0000f600ff0c7b82 */ /* 0x000e220000000800 */
[----:B--2---:R-:W-:Y:S01]  /*20430*/  IADD3 R32, P5, PT, R220, R196, RZ ;  /* 0x000000c4dc207210 */ /* 0x004fe20007fbe0ff */
[----:B------:R-:W-:-:S06]  /*20440*/  IMAD R174, R174, 0x36, RZ ;  /* 0x00000036aeae7824 */ /* 0x000fcc00078e02ff */
[----:B------:R-:W2:Y:S01]  /*20450*/  LDC R14, c[0x0][0x3d8] ;  /* 0x0000f600ff0e7b82 */ /* 0x000ea20000000800 */
[----:B------:R-:W-:Y:S02]  /*20460*/  LEA.HI.X.SX32 R33, R225, R197, 0x1, P5 ;  /* 0x000000c5e1217211 */ /* 0x000fe400028f0eff */
[----:B------:R-:W-:-:S05]  /*20470*/  IADD3 R40, P5, PT, R227, R196, RZ ;  /* 0x000000c4e3287210 */ /* 0x000fca0007fbe0ff */
[----:B------:R-:W1:Y:S01]  /*20480*/  LDC R227, c[0x0][0x3d8] ;  /* 0x0000f600ffe37b82 */ /* 0x000e620000000800 */
[----:B------:R-:W-:Y:S01]  /*20490*/  IMAD R56, R54, 0x3ec, RZ ;  /* 0x000003ec36387824 */ /* 0x000fe200078e02ff */
[-C--:B------:R-:W-:Y:S01]  /*204a0*/  IADD3 R54, P4, PT, R216, R196.reuse, RZ ;  /* 0x000000c4d8367210 */ /* 0x080fe20007f9e0ff */
[----:B------:R-:W-:Y:S01]  /*204b0*/  IMAD R222, R222, 0x3fa, RZ ;  /* 0x000003fadede7824 */ /* 0x000fe200078e02ff */
[----:B------:R-:W-:Y:S01]  /*204c0*/  STL [R1+0x2588], R220 ;  /* 0x002588dc01007387 */ /* 0x000fe20000100800 */
[----:B------:R-:W-:Y:S01]  /*204d0*/  IMAD R137, R55, 0x1f6, RZ ;  /* 0x000001f637897824 */ /* 0x000fe200078e02ff */
[----:B------:R-:W-:Y:S02]  /*204e0*/  LEA.HI.X.SX32 R55, R223, R197, 0x1, P4 ;  /* 0x000000c5df377211 */ /* 0x000fe400020f0eff */
[----:B------:R-:W-:Y:S01]  /*204f0*/  STL.64 [R1+0x25b0], R220 ;  /* 0x0025b0dc01007387 */ /* 0x000fe20000100a00 */
[----:B------:R-:W-:Y:S01]  /*20500*/  IMAD R175, R175, 0x7a, RZ ;  /* 0x0000007aafaf7824 */ /* 0x000fe200078e02ff */
[----:B------:R-:W2:Y:S02]  /*20510*/  LDC R16, c[0x0][0x3d8] ;  /* 0x0000f600ff107b82 */ /* 0x000ea40000000800 */
[----:B------:R-:W-:Y:S01]  /*20520*/  STL.64 [R1+0xa90], R50 ;  /* 0x000a903201007387 */ /* 0x000fe20000100a00 */
[----:B------:R-:W-:-:S03]  /*20530*/  IADD3 R62, P4, PT, R222, R196, RZ ;  /* 0x000000c4de3e7210 */ /* 0x000fc60007f9e0ff */
[----:B------:R-:W-:Y:S04]  /*20540*/  STL.64 [R1+0x2378], R50 ;  /* 0x0023783201007387 */ /* 0x000fe80000100a00 */
[----:B------:R-:W-:Y:S04]  /*20550*/  STL.64 [R1+0x25d8], R222 ;  /* 0x0025d8de01007387 */ /* 0x000fe80000100a00 */
[----:B------:R-:W-:Y:S04]  /*20560*/  STL [R1+0x2670], R224 ;  /* 0x002670e001007387 */ /* 0x000fe80000100800 */
[----:B------:R-:W-:Y:S01]  /*20570*/  STL.64 [R1+0xa78], R54 ;  /* 0x000a783601007387 */ /* 0x000fe20000100a00 */
[----:B------:R-:W-:-:S03]  /*20580*/  LEA.HI.X.SX32 R63, R232, R197, 0x1, P4 ;  /* 0x000000c5e83f7211 */ /* 0x000fc600020f0eff */
[----:B------:R-:W-:Y:S01]  /*20590*/  STL.64 [R1+0x2390], R54 ;  /* 0x0023903601007387 */ /* 0x000fe20000100a00 */
[----:B0-----:R-:W-:-:S03]  /*205a0*/  IMAD R226, R226, 0x6, RZ ;  /* 0x00000006e2e27824 */ /* 0x001fc600078e02ff */
[----:B------:R-:W-:Y:S01]  /*205b0*/  STL.64 [R1+0x2690], R224 ;  /* 0x002690e001007387 */ /* 0x000fe20000100a00 */
[----:B------:R-:W-:-:S03]  /*205c0*/  LEA.HI.X.SX32 R37, R233, R197, 0x1, P3 ;  /* 0x000000c5e9257211 */ /* 0x000fc600018f0eff */
[----:B------:R-:W-:Y:S04]  /*205d0*/  STL.64 [R1+0xa68], R58 ;  /* 0x000a683a01007387 */ /* 0x000fe80000100a00 */
[----:B------:R0:W-:Y:S01]  /*205e0*/  STL.64 [R1+0xa60], R32 ;  /* 0x000a602001007387 */ /* 0x0001e20000100a00 */
[----:B------:R-:W-:Y:S01]  /*205f0*/  LEA.HI.X.SX32 R41, R234, R197, 0x1, P5 ;  /* 0x000000c5ea297211 */ /* 0x000fe200028f0eff */
[----:B-1----:R-:W-:Y:S02]  /*20600*/  IMAD R227, R227, 0x1a, RZ ;  /* 0x0000001ae3e37824 */ /* 0x002fe400078e02ff */
[----:B------:R-:W-:Y:S04]  /*20610*/  STL.64 [R1+0x2398], R58 ;  /* 0x0023983a01007387 */ /* 0x000fe80000100a00 */
[----:B------:R-:W-:Y:S01]  /*20620*/  STL.64 [R1+0x23a8], R232 ;  /* 0x0023a8e801007387 */ /* 0x000fe20000100a00 */
[----:B0-----:R-:W-:-:S03]  /*20630*/  IADD3 R32, P4, PT, R68, R196, RZ ;  /* 0x000000c444207210 */ /* 0x001fc60007f9e0ff */
[----:B------:R-:W-:Y:S01]  /*20640*/  STL.64 [R1+0xa40], R36 ;  /* 0x000a402401007387 */ /* 0x000fe20000100a00 */
[----:B------:R-:W-:-:S03]  /*20650*/  LEA.HI.X.SX32 R33, R226, R197, 0x1, P4 ;  /* 0x000000c5e2217211 */ /* 0x000fc600020f0eff */
[----:B------:R-:W-:Y:S01]  /*20660*/  STL.64 [R1+0xa50], R62 ;  /* 0x000a503e01007387 */ /* 0x000fe20000100a00 */
[----:B------:R-:W0:Y:S03]  /*20670*/  LDC R226, c[0x0][0x3d8] ;  /* 0x0000f600ffe27b82 */ /* 0x000e260000000800 */
[----:B------:R-:W-:Y:S04]  /*20680*/  STL.64 [R1+0x23b0], R62 ;  /* 0x0023b03e01007387 */ /* 0x000fe80000100a00 */
[----:B------:R-:W-:Y:S04]  /*20690*/  STL.64 [R1+0xa38], R40 ;  /* 0x000a382801007387 */ /* 0x000fe80000100a00 */
[----:B------:R1:W-:Y:S02]  /*206a0*/  STL.64 [R1+0xa30], R32 ;  /* 0x000a302001007387 */ /* 0x0003e40000100a00 */
[----:B-1----:R-:W-:-:S02]  /*206b0*/  IADD3 R32, P4, PT, R227, R196, RZ ;  /* 0x000000c4e3207210 */ /* 0x002fc40007f9e0ff */
[----:B------:R-:W1:Y:S01]  /*206c0*/  LDC R227, c[0x0][0x3d8] ;  /* 0x0000f600ffe37b82 */ /* 0x000e620000000800 */
[-C--:B------:R-:W-:Y:S02]  /*206d0*/  IADD3 R36, P3, PT, R69, R196.reuse, RZ ;  /* 0x000000c445247210 */ /* 0x080fe40007f7e0ff */
[----:B------:R-:W-:Y:S02]  /*206e0*/  IADD3 R40, P5, PT, R179, R196, RZ ;  /* 0x000000c4b3287210 */ /* 0x000fe40007fbe0ff */
[-C--:B------:R-:W-:Y:S02]  /*206f0*/  LEA.HI.X.SX32 R37, R235, R197.reuse, 0x1, P3 ;  /* 0x000000c5eb257211 */ /* 0x080fe400018f0eff */
[-C--:B------:R-:W-:Y:S01]  /*20700*/  LEA.HI.X.SX32 R41, R68, R197.reuse, 0x1, P5 ;  /* 0x000000c544297211 */ /* 0x080fe200028f0eff */
[----:B------:R-:W-:Y:S01]  /*20710*/  STL.64 [R1+0x23b8], R234 ;  /* 0x0023b8ea01007387 */ /* 0x000fe20000100a00 */
[----:B------:R-:W-:Y:S01]  /*20720*/  LEA.HI.X.SX32 R33, R236, R197, 0x1, P4 ;  /* 0x000000c5ec217211 */ /* 0x000fe200020f0eff */
[----:B------:R-:W2:Y:S02]  /*20730*/  LDC R179, c[0x0][0x3d8] ;  /* 0x0000f600ffb37b82 */ /* 0x000ea40000000800 */
[----:B------:R-:W-:Y:S04]  /*20740*/  STL.64 [R1+0xa28], R36 ;  /* 0x000a282401007387 */ /* 0x000fe80000100a00 */
[----:B------:R-:W-:Y:S04]  /*20750*/  STL.64 [R1+0xa20], R40 ;  /* 0x000a202801007387 */ /* 0x000fe80000100a00 */
[----:B------:R0:W-:Y:S01]  /*20760*/  STL.64 [R1+0xa18], R32 ;  /* 0x000a182001007387 */ /* 0x0001e20000100a00 */
[----:B-1----:R-:W-:-:S05]  /*20770*/  IMAD R227, R227, 0x28, RZ ;  /* 0x00000028e3e37824 */ /* 0x002fca00078e02ff */
[-C--:B0-----:R-:W-:Y:S02]  /*20780*/  IADD3 R32, P4, PT, R227, R196.reuse, RZ ;  /* 0x000000c4e3207210 */ /* 0x081fe40007f9e0ff */
[----:B------:R-:W0:Y:S01]  /*20790*/  LDC R227, c[0x0][0x3d8] ;  /* 0x0000f600ffe37b82 */ /* 0x000e220000000800 */
[----:B------:R-:W-:Y:S01]  /*207a0*/  IADD3 R36, P3, PT, R70, R196, RZ ;  /* 0x000000c446247210 */ /* 0x000fe20007f7e0ff */
[----:B------:R-:W-:-:S03]  /*207b0*/  IMAD R226, R226, 0x2a, RZ ;  /* 0x0000002ae2e27824 */ /* 0x000fc600078e02ff */
[----:B------:R-:W-:Y:S01]  /*207c0*/  LEA.HI.X.SX32 R37, R69, R197, 0x1, P3 ;  /* 0x000000c545257211 */ /* 0x000fe200018f0eff */
[----:B------:R-:W-:Y:S01]  /*207d0*/  STL.64 [R1+0x2610], R68 ;  /* 0x0026104401007387 */ /* 0x000fe20000100a00 */
[----:B------:R-:W-:-:S03]  /*207e0*/  IADD3 R40, P5, PT, R71, R196, RZ ;  /* 0x000000c447287210 */ /* 0x000fc60007fbe0ff */
[----:B------:R1:W-:Y:S01]  /*207f0*/  STL.64 [R1+0xa10], R36 ;  /* 0x000a102401007387 */ /* 0x0003e20000100a00 */
[-C--:B------:R-:W-:Y:S01]  /*20800*/  LEA.HI.X.SX32 R41, R237, R197.reuse, 0x1, P5 ;  /* 0x000000c5ed297211 */ /* 0x080fe200028f0eff */
[----:B--2---:R-:W-:Y:S02]  /*20810*/  IMAD R179, R179, 0x38, RZ ;  /* 0x00000038b3b37824 */ /* 0x004fe400078e02ff */
[----:B------:R-:W-:Y:S01]  /*20820*/  STL.64 [R1+0x23c8], R236 ;  /* 0x0023c8ec01007387 */ /* 0x000fe20000100a00 */
[-C--:B-1----:R-:W-:Y:S01]  /*20830*/  IADD3 R36, P3, PT, R226, R196.reuse, RZ ;  /* 0x000000c4e2247210 */ /* 0x082fe20007f7e0ff */
[----:B0-----:R-:W-:Y:S01]  /*20840*/  IMAD R227, R227, 0x14, RZ ;  /* 0x00000014e3e37824 */ /* 0x001fe200078e02ff */
[----:B------:R-:W0:Y:S02]  /*20850*/  LDC R226, c[0x0][0x3d8] ;  /* 0x0000f600ffe27b82 */ /* 0x000e240000000800 */
[-C--:B------:R-:W-:Y:S02]  /*20860*/  LEA.HI.X.SX32 R37, R238, R197.reuse, 0x1, P3 ;  /* 0x000000c5ee257211 */ /* 0x080fe400018f0eff */
[----:B------:R-:W-:Y:S01]  /*20870*/  LEA.HI.X.SX32 R33, R227, R197, 0x1, P4 ;  /* 0x000000c5e3217211 */ /* 0x000fe200020f0eff */
[----:B------:R-:W-:Y:S03]  /*20880*/  STL.64 [R1+0xa08], R40 ;  /* 0x000a082801007387 */ /* 0x000fe60000100a00 */
[----:B------:R-:W1:Y:S01]  /*20890*/  LDC R227, c[0x0][0x3d8] ;  /* 0x0000f600ffe37b82 */ /* 0x000e620000000800 */
[----:B------:R-:W-:Y:S04]  /*208a0*/  STL.64 [R1+0xa00], R32 ;  /* 0x000a002001007387 */ /* 0x000fe80000100a00 */
[----:B------:R2:W-:Y:S02]  /*208b0*/  STL.64 [R1+0x9f8], R36 ;  /* 0x0009f82401007387 */ /* 0x0005e40000100a00 */
[----:B--2---:R-:W-:-:S02]  /*208c0*/  IADD3 R36, P3, PT, R179, R196, RZ ;  /* 0x000000c4b3247210 */ /* 0x004fc40007f7e0ff */
[----:B------:R-:W2:Y:S01]  /*208d0*/  LDC R179, c[0x0][0x3d8] ;  /* 0x0000f600ffb37b82 */ /* 0x000ea20000000800 */
[----:B0-----:R-:W-:Y:S01]  /*208e0*/  IMAD R226, R226, 0x16, RZ ;  /* 0x00000016e2e27824 */ /* 0x001fe200078e02ff */
[----:B------:R-:W-:Y:S01]  /*208f0*/  IADD3 R40, P5, PT, R72, R196, RZ ;  /* 0x000000c448287210 */ /* 0x000fe20007fbe0ff */
[----:B-1----:R-:W-:-:S03]  /*20900*/  IMAD R227, R227, 0x3a, RZ ;  /* 0x0000003ae3e37824 */ /* 0x002fc600078e02ff */
[----:B------:R-:W-:Y:S01]  /*20910*/  LEA.HI.X.SX32 R41, R226, R197, 0x1, P5 ;  /* 0x000000c5e2297211 */ /* 0x000fe200028f0eff */
[----:B------:R-:W-:Y:S01]  /*20920*/  STL.64 [R1+0x23d0], R238 ;  /* 0x0023d0ee01007387 */ /* 0x000fe20000100a00 */
[----:B------:R-:W-:-:S03]  /*20930*/  IADD3 R112, P5, PT, R227, R196, RZ ;  /* 0x000000c4e3707210 */ /* 0x000fc60007fbe0ff */
[----:B------:R0:W-:Y:S01]  /*20940*/  STL.64 [R1+0x9f0], R40 ;  /* 0x0009f02801007387 */ /* 0x0001e20000100a00 */
[----:B------:R-:W-:Y:S01]  /*20950*/  LEA.HI.X.SX32 R113, R240, R197, 0x1, P5 ;  /* 0x000000c5f0717211 */ /* 0x000fe200028f0eff */
[----:B--2---:R-:W-:-:S05]  /*20960*/  IMAD R179, R179, 0x48, RZ ;  /* 0x00000048b3b37824 */ /* 0x004fca00078e02ff */
[-C--:B0-----:R-:W-:Y:S02]  /*20970*/  IADD3 R40, P5, PT, R179, R196.reuse, RZ ;  /* 0x000000c4b3287210 */ /* 0x081fe40007fbe0ff */
[----:B------:R-:W0:Y:S01]  /*20980*/  LDC R179, c[0x0][0x3d8] ;  /* 0x0000f600ffb37b82 */ /* 0x000e220000000800 */
[----:B------:R-:W-:-:S04]  /*20990*/  IADD3 R32, P4, PT, R73, R196, RZ ;  /* 0x000000c449207210 */ /* 0x000fc80007f9e0ff */
[-C--:B------:R-:W-:Y:S02]  /*209a0*/  LEA.HI.X.SX32 R33, R239, R197.reuse, 0x1, P4 ;  /* 0x000000c5ef217211 */ /* 0x080fe400020f0eff */
[----:B------:R-:W-:-:S03]  /*209b0*/  LEA.HI.X.SX32 R37, R70, R197, 0x1, P3 ;  /* 0x000000c546257211 */ /* 0x000fc600018f0eff */
[----:B------:R1:W-:Y:S04]  /*209c0*/  STL.64 [R1+0x9e8], R32 ;  /* 0x0009e82001007387 */ /* 0x0003e80000100a00 */
[----:B------:R2:W-:Y:S01]  /*209d0*/  STL.64 [R1+0x9e0], R36 ;  /* 0x0009e02401007387 */ /* 0x0005e20000100a00 */
[----:B-1----:R-:W-:Y:S01]  /*209e0*/  IADD3 R32, P4, PT, R74, R196, RZ ;  /* 0x000000c44a207210 */ /* 0x002fe20007f9e0ff */
[----:B0-----:R-:W-:-:S03]  /*209f0*/  IMAD R179, R179, 0x4a, RZ ;  /* 0x0000004ab3b37824 */ /* 0x001fc600078e02ff */
[-C--:B------:R-:W-:Y:S02]  /*20a00*/  LEA.HI.X.SX32 R33, R71, R197.reuse, 0x1, P4 ;  /* 0x000000c547217211 */ /* 0x080fe400020f0eff */
[-C--:B--2---:R-:W-:Y:S02]  /*20a10*/  IADD3 R36, P4, PT, R179, R196.reuse, RZ ;  /* 0x000000c4b3247210 */ /* 0x084fe40007f9e0ff */
[----:B------:R-:W0:Y:S01]  /*20a20*/  LDC R179, c[0x0][0x3d8] ;  /* 0x0000f600ffb37b82 */ /* 0x000e220000000800 */
[----:B------:R-:W-:Y:S01]  /*20a30*/  IADD3 R226, P3, PT, R75, R196, RZ ;  /* 0x000000c44be27210 */ /* 0x000fe20007f7e0ff */
[----:B------:R-:W-:Y:S03]  /*20a40*/  STL.64 [R1+0x2618], R70 ;  /* 0x0026184601007387 */ /* 0x000fe60000100a00 */
[-C--:B------:R-:W-:Y:S01]  /*20a50*/  LEA.HI.X.SX32 R227, R241, R197.reuse, 0x1, P3 ;  /* 0x000000c5f1e37211 */ /* 0x080fe200018f0eff */
[----:B------:R-:W-:Y:S01]  /*20a60*/  STL.64 [R1+0x9d8], R112 ;  /* 0x0009d87001007387 */ /* 0x000fe20000100a00 */
[----:B------:R-:W-:-:S03]  /*20a70*/  LEA.HI.X.SX32 R37, R242, R197, 0x1, P4 ;  /* 0x000000c5f2257211 */ /* 0x000fc600020f0eff */
[----:B------:R1:W-:Y:S04]  /*20a80*/  STL.64 [R1+0x9d0], R32 ;  /* 0x0009d02001007387 */ /* 0x0003e80000100a00 */
[----:B------:R-:W-:Y:S01]  /*20a90*/  STL.64 [R1+0x23d8], R240 ;  /* 0x0023d8f001007387 */ /* 0x000fe20000100a00 */
[----:B0-----:R-:W-:Y:S01]  /*20aa0*/  IMAD R179, R179, 0x24, RZ ;  /* 0x00000024b3b37824 */ /* 0x001fe200078e02ff */
[----:B-1----:R-:W-:Y:S02]  /*20ab0*/  IADD3 R32, P3, PT, R76, R196, RZ ;  /* 0x000000c44c207210 */ /* 0x002fe40007f7e0ff */
[----:B------:R-:W-:Y:S02]  /*20ac0*/  STL.64 [R1+0x9c8], R226 ;  /* 0x0009c8e201007387 */ /* 0x000fe40000100a00 */
[----:B------:R-:W-:-:S02]  /*20ad0*/  LEA.HI.X.SX32 R41, R179, R197, 0x1, P5 ;  /* 0x000000c5b3297211 */ /* 0x000fc400028f0eff */
[----:B------:R0:W-:Y:S01]  /*20ae0*/  STL.64 [R1+0x28c0], R226 ;  /* 0x0028c0e201007387 */ /* 0x0001e20000100a00 */
[----:B------:R-:W-:Y:S02]  /*20af0*/  LEA.HI.X.SX32 R33, R120, R197, 0x1, P3 ;  /* 0x000000c578217211 */ /* 0x000fe400018f0eff */
[----:B------:R-:W1:Y:S01]  /*20b00*/  LDC R120, c[0x0][0x3d8] ;  /* 0x0000f600ff787b82 */ /* 0x000e620000000800 */
[----:B------:R-:W-:Y:S04]  /*20b10*/  STL.64 [R1+0x9c0], R40 ;  /* 0x0009c02801007387 */ /* 0x000fe80000100a00 */
[----:B------:R2:W-:Y:S01]  /*20b20*/  STL.64 [R1+0x9b8], R36 ;  /* 0x0009b82401007387 */ /* 0x0005e20000100a00 */
[----:B------:R-:W-:Y:S01]  /*20b30*/  IADD3 R178, P5, PT, R77, R196, RZ ;  /* 0x000000c44db27210 */ /* 0x000fe20007fbe0ff */
[----:B---3--:R-:W-:-:S02]  /*20b40*/  IMAD R151, R151, 0x78, RZ ;  /* 0x0000007897977824 */ /* 0x008fc400078e02ff */
[----:B------:R-:W-:Y:S01]  /*20b50*/  IMAD R187, R187, 0x67, RZ ;  /* 0x00000067bbbb7824 */ /* 0x000fe200078e02ff */
[----:B0-----:R-:W0:Y:S01]  /*20b60*/  LDC R227, c[0x0][0x3d8] ;  /* 0x0000f600ffe37b82 */ /* 0x001e220000000800 */
[----:B--2---:R-:W-:-:S07]  /*20b70*/  IADD3 R36, P3, PT, R121, R196, RZ ;  /* 0x000000c479247210 */ /* 0x004fce0007f7e0ff */
[----:B------:R-:W2:Y:S01]  /*20b80*/  LDC R121, c[0x0][0x3d8] ;  /* 0x0000f600ff797b82 */ /* 0x000ea20000000800 */
[----:B------:R-:W-:Y:S02]  /*20b90*/  IADD3 R40, P4, PT, R177, R196, RZ ;  /* 0x000000c4b1287210 */ /* 0x000fe40007f9e0ff */
[-C--:B------:R-:W-:Y:S02]  /*20ba0*/  LEA.HI.X.SX32 R179, R243, R197.reuse, 0x1, P5 ;  /* 0x000000c5f3b37211 */ /* 0x080fe400028f0eff */
[----:B------:R-:W-:-:S03]  /*20bb0*/  LEA.HI.X.SX32 R41, R72, R197, 0x1, P4 ;  /* 0x000000c548297211 */ /* 0x000fc600020f0eff */
[----:B------:R-:W3:Y:S01]  /*20bc0*/  LDC R177, c[0x0][0x3d8] ;  /* 0x0000f600ffb17b82 */ /* 0x000ee20000000800 */
[----:B------:R-:W-:Y:S01]  /*20bd0*/  STL.64 [R1+0x23e0], R242 ;  /* 0x0023e0f201007387 */ /* 0x000fe20000100a00 */
[----:B------:R-:W-:Y:S01]  /*20be0*/  LEA.HI.X.SX32 R37, R244, R197, 0x1, P3 ;  /* 0x000000c5f4257211 */ /* 0x000fe200018f0eff */
[----:B-1----:R-:W-:Y:S02]  /*20bf0*/  IMAD R120, R120, 0x68, RZ ;  /* 0x0000006878787824 */ /* 0x002fe400078e02ff */
[----:B------:R1:W-:Y:S04]  /*20c00*/  STL.64 [R1+0x9b0], R32 ;  /* 0x0009b02001007387 */ /* 0x0003e80000100a00 */
[----:B------:R-:W-:Y:S04]  /*20c10*/  STL.64 [R1+0x9a8], R178 ;  /* 0x0009a8b201007387 */ /* 0x000fe80000100a00 */
[----:B------:R0:W-:Y:S01]  /*20c20*/  STL.64 [R1+0x9a0], R40 ;  /* 0x0009a02801007387 */ /* 0x0001e20000100a00 */
[----:B-1----:R-:W-:Y:S01]  /*20c30*/  IADD3 R32, P5, PT, R78, R196, RZ ;  /* 0x000000c44e207210 */ /* 0x002fe20007fbe0ff */
[----:B--2---:R-:W-:-:S02]  /*20c40*/  IMAD R121, R121, 0x6a, RZ ;  /* 0x0000006a79797824 */ /* 0x004fc400078e02ff */
[----:B------:R1:W-:Y:S01]  /*20c50*/  STL.64 [R1+0x998], R36 ;  /* 0x0009982401007387 */ /* 0x0003e20000100a00 */
[-C--:B------:R-:W-:Y:S02]  /*20c60*/  LEA.HI.X.SX32 R33, R73, R197.reuse, 0x1, P5 ;  /* 0x000000c549217211 */ /* 0x080fe400028f0eff */
[-C--:B0-----:R-:W-:Y:S01]  /*20c70*/  IADD3 R40, P4, PT, R79, R196.reuse, RZ ;  /* 0x000000c44f287210 */ /* 0x081fe20007f9e0ff */
[----:B------:R-:W-:Y:S03]  /*20c80*/  STL.64 [R1+0x2640], R72 ;  /* 0x0026404801007387 */ /* 0x000fe60000100a00 */
[----:B------:R-:W-:Y:S02]  /*20c90*/  LEA.HI.X.SX32 R41, R245, R197, 0x1, P4 ;  /* 0x000000c5f5297211 */ /* 0x000fe400020f0eff */
[-C--:B-1----:R-:W-:Y:S02]  /*20ca0*/  IADD3 R36, P3, PT, R120, R196.reuse, RZ ;  /* 0x000000c478247210 */ /* 0x082fe40007f7e0ff */
[-C--:B------:R-:W-:Y:S01]  /*20cb0*/  IADD3 R120, P4, PT, R80, R196.reuse, RZ ;  /* 0x000000c450787210 */ /* 0x080fe20007f9e0ff */
[----:B------:R0:W-:Y:S04]  /*20cc0*/  STL.64 [R1+0x990], R32 ;  /* 0x0009902001007387 */ /* 0x0001e80000100a00 */
[----:B------:R-:W-:Y:S04]  /*20cd0*/  STL.64 [R1+0x23f8], R244 ;  /* 0x0023f8f401007387 */ /* 0x000fe80000100a00 */
[----:B------:R1:W-:Y:S01]  /*20ce0*/  STL.64 [R1+0x988], R40 ;  /* 0x0009882801007387 */ /* 0x0003e20000100a00 */
[----:B0-----:R-:W-:-:S02]  /*20cf0*/  IADD3 R32, P5, PT, R121, R196, RZ ;  /* 0x000000c479207210 */ /* 0x001fc40007fbe0ff */
[-C--:B------:R-:W-:Y:S01]  /*20d00*/  LEA.HI.X.SX32 R121, R174, R197.reuse, 0x1, P4 ;  /* 0x000000c5ae797211 */ /* 0x080fe200020f0eff */
[----:B---3--:R-:W-:Y:S01]  /*20d10*/  IMAD R177, R177, 0x34, RZ ;  /* 0x00000034b1b17824 */ /* 0x008fe200078e02ff */
[----:B------:R-:W-:Y:S01]  /*20d20*/  LEA.HI.X.SX32 R33, R246, R197, 0x1, P5 ;  /* 0x000000c5f6217211 */ /* 0x000fe200028f0eff */
[----:B------:R-:W0:Y:S01]  /*20d30*/  LDC R174, c[0x0][0x3d8] ;  /* 0x0000f600ffae7b82 */ /* 0x000e220000000800 */
[----:B-1----:R-:W-:-:S07]  /*20d40*/  IADD3 R40, P4, PT, R175, R196, RZ ;  /* 0x000000c4af287210 */ /* 0x002fce0007f9e0ff */
[----:B------:R-:W1:Y:S01]  /*20d50*/  LDC R175, c[0x0][0x3d8] ;  /* 0x0000f600ffaf7b82 */ /* 0x000e620000000800 */
[----:B------:R-:W-:Y:S02]  /*20d60*/  LEA.HI.X.SX32 R37, R177, R197, 0x1, P3 ;  /* 0x000000c5b1257211 */ /* 0x000fe400018f0eff */
[----:B------:R-:W-:-:S03]  /*20d70*/  IADD3 R176, P3, PT, R81, R196, RZ ;  /* 0x000000c451b07210 */ /* 0x000fc60007f7e0ff */
[----:B------:R2:W-:Y:S01]  /*20d80*/  STL.64 [R1+0x980], R36 ;  /* 0x0009802401007387 */ /* 0x0005e20000100a00 */
[----:B------:R-:W-:-:S03]  /*20d90*/  LEA.HI.X.SX32 R177, R247, R197, 0x1, P3 ;  /* 0x000000c5f7b17211 */ /* 0x000fc600018f0eff */
[----:B------:R3:W-:Y:S01]  /*20da0*/  STL.64 [R1+0x978], R32 ;  /* 0x0009782001007387 */ /* 0x0007e20000100a00 */
[----:B------:R-:W-:-:S03]  /*20db0*/  LEA.HI.X.SX32 R41, R248, R197, 0x1, P4 ;  /* 0x000000c5f8297211 */ /* 0x000fc600020f0eff */
[----:B------:R-:W-:Y:S01]  /*20dc0*/  STL.64 [R1+0x2400], R246 ;  /* 0x002400f601007387 */ /* 0x000fe20000100a00 */
[-C--:B--2---:R-:W-:Y:S02]  /*20dd0*/  IADD3 R36, P3, PT, R82, R196.reuse, RZ ;  /* 0x000000c452247210 */ /* 0x084fe40007f7e0ff */
[-C--:B---3--:R-:W-:Y:S01]  /*20de0*/  IADD3 R32, P5, PT, R151, R196.reuse, RZ ;  /* 0x000000c497207210 */ /* 0x088fe20007fbe0ff */
[----:B------:R-:W-:Y:S01]  /*20df0*/  STL.64 [R1+0x970], R120 ;  /* 0x0009707801007387 */ /* 0x000fe20000100a00 */
[-C--:B------:R-:W-:Y:S01]  /*20e00*/  LEA.HI.X.SX32 R37, R75, R197.reuse, 0x1, P3 ;  /* 0x000000c54b257211 */ /* 0x080fe200018f0eff */
[----:B-1----:R-:W-:Y:S01]  /*20e10*/  IMAD R175, R175, 0x88, RZ ;  /* 0x00000088afaf7824 */ /* 0x002fe200078e02ff */
[----:B------:R-:W-:Y:S01]  /*20e20*/  LEA.HI.X.SX32 R33, R74, R197, 0x1, P5 ;  /* 0x000000c54a217211 */ /* 0x000fe200028f0eff */
[----:B------:R-:W-:Y:S01]  /*20e30*/  STL.64 [R1+0x968], R176 ;  /* 0x000968b001007387 */ /* 0x000fe20000100a00 */
[----:B0-----:R-:W-:Y:S01]  /*20e40*/  IMAD R174, R174, 0x8a, RZ ;  /* 0x0000008aaeae7824 */ /* 0x001fe200078e02ff */
[----:B------:R-:W0:Y:S02]  /*20e50*/  LDC R151, c[0x0][0x3d8] ;  /* 0x0000f600ff977b82 */ /* 0x000e240000000800 */
[----:B------:R-:W-:Y:S04]  /*20e60*/  STL.64 [R1+0x960], R32 ;  /* 0x0009602001007387 */ /* 0x000fe80000100a00 */
[----:B------:R-:W-:Y:S04]  /*20e70*/  STL.64 [R1+0x958], R40 ;  /* 0x0009582801007387 */ /* 0x000fe80000100a00 */
[----:B------:R-:W-:Y:S04]  /*20e80*/  STL.64 [R1+0x2668], R74 ;  /* 0x0026684a01007387 */ /* 0x000fe80000100a00 */
[----:B------:R1:W-:Y:S02]  /*20e90*/  STL.64 [R1+0x950], R36 ;  /* 0x0009502401007387 */ /* 0x0003e40000100a00 */
[----:B-1----:R-:W-:-:S02]  /*20ea0*/  IADD3 R36, P3, PT, R175, R196, RZ ;  /* 0x000000c4af247210 */ /* 0x002fc40007f7e0ff */
[----:B------:R-:W1:Y:S01]  /*20eb0*/  LDC R175, c[0x0][0x3d8] ;  /* 0x0000f600ffaf7b82 */ /* 0x000e620000000800 */
[----:B------:R-:W-:-:S04]  /*20ec0*/  IADD3 R32, P5, PT, R83, R196, RZ ;  /* 0x000000c453207210 */ /* 0x000fc80007fbe0ff */
[-C--:B------:R-:W-:Y:S01]  /*20ed0*/  LEA.HI.X.SX32 R33, R249, R197.reuse, 0x1, P5 ;  /* 0x000000c5f9217211 */ /* 0x080fe200028f0eff */
[----:B------:R-:W-:Y:S04]  /*20ee0*/  STL.64 [R1+0x2418], R248 ;  /* 0x002418f801007387 */ /* 0x000fe80000100a00 */
[----:B------:R2:W-:Y:S02]  /*20ef0*/  STL.64 [R1+0x948], R32 ;  /* 0x0009482001007387 */ /* 0x0005e40000100a00 */
[----:B--2---:R-:W-:Y:S01]  /*20f00*/  IADD3 R32, P5, PT, R174, R196, RZ ;  /* 0x000000c4ae207210 */ /* 0x004fe20007fbe0ff */
[----:B-1----:R-:W-:Y:S01]  /*20f10*/  IMAD R175, R175, 0x44, RZ ;  /* 0x00000044afaf7824 */ /* 0x002fe200078e02ff */
[----:B------:R-:W1:Y:S04]  /*20f20*/  LDC R174, c[0x0][0x3d8] ;  /* 0x0000f600ffae7b82 */ /* 0x000e680000000800 */
[----:B------:R-:W-:-:S04]  /*20f30*/  LEA.HI.X.SX32 R37, R175, R197, 0x1, P3 ;  /* 0x000000c5af257211 */ /* 0x000fc800018f0eff */
[----:B------:R-:W2:Y:S01]  /*20f40*/  LDC R175, c[0x0][0x3d8] ;  /* 0x0000f600ffaf7b82 */ /* 0x000ea20000000800 */
[----:B------:R-:W-:-:S04]  /*20f50*/  IADD3 R40, P4, PT, R84, R196, RZ ;  /* 0x000000c454287210 */ /* 0x000fc80007f9e0ff */
[-C--:B------:R-:W-:Y:S02]  /*20f60*/  LEA.HI.X.SX32 R41, R250, R197.reuse, 0x1, P4 ;  /* 0x000000c5fa297211 */ /* 0x080fe400020f0eff */
[----:B------:R-:W-:-:S03]  /*20f70*/  LEA.HI.X.SX32 R33, R251, R197, 0x1, P5 ;  /* 0x000000c5fb217211 */ /* 0x000fc600028f0eff */
[----:B------:R3:W-:Y:S01]  /*20f80*/  STL.64 [R1+0x940], R40 ;  /* 0x0009402801007387 */ /* 0x0007e20000100a00 */
[----:B-1----:R-:W-:Y:S01]  /*20f90*/  IMAD R174, R174, 0x46, RZ ;  /* 0x00000046aeae7824 */ /* 0x002fe200078e02ff */
[-C--:B---3--:R-:W-:Y:S02]  /*20fa0*/  IADD3 R40, P4, PT, R85, R196.reuse, RZ ;  /* 0x000000c455287210 */ /* 0x088fe40007f9e0ff */
[----:B------:R-:W-:Y:S01]  /*20fb0*/  STL.64 [R1+0x938], R36 ;  /* 0x0009382401007387 */ /* 0x000fe20000100a00 */
[----:B--2---:R-:W-:Y:S01]  /*20fc0*/  IMAD R175, R175, 0x98, RZ ;  /* 0x00000098afaf7824 */ /* 0x004fe200078e02ff */
[----:B------:R-:W-:Y:S02]  /*20fd0*/  LEA.HI.X.SX32 R41, R174, R197, 0x1, P4 ;  /* 0x000000c5ae297211 */ /* 0x000fe400020f0eff */
[----:B------:R1:W-:Y:S04]  /*20fe0*/  STL.64 [R1+0x930], R32 ;  /* 0x0009302001007387 */ /* 0x0003e80000100a00 */
[----:B------:R-:W-:Y:S04]  /*20ff0*/  STL.64 [R1+0x2468], R250 ;  /* 0x002468fa01007387 */ /* 0x000fe80000100a00 */
[----:B------:R2:W-:Y:S01]  /*21000*/  STL.64 [R1+0x928], R40 ;  /* 0x0009282801007387 */ /* 0x0005e20000100a00 */
[----:B-1----:R-:W-:-:S02]  /*21010*/  IADD3 R32, P5, PT, R87, R196, RZ ;  /* 0x000000c457207210 */ /* 0x002fc40007fbe0ff */
[-C--:B--2---:R-:W-:Y:S02]  /*21020*/  IADD3 R40, P4, PT, R175, R196.reuse, RZ ;  /* 0x000000c4af287210 */ /* 0x084fe40007f9e0ff */
[----:B------:R-:W1:Y:S01]  /*21030*/  LDC R175, c[0x0][0x3d8] ;  /* 0x0000f600ffaf7b82 */ /* 0x000e620000000800 */
[----:B------:R-:W-:Y:S02]  /*21040*/  LEA.HI.X.SX32 R33, R119, R197, 0x1, P5 ;  /* 0x000000c577217211 */ /* 0x000fe400028f0eff */
[----:B------:R-:W-:-:S05]  /*21050*/  IADD3 R36, P3, PT, R86, R196, RZ ;  /* 0x000000c456247210 */ /* 0x000fca0007f7e0ff */
[----:B------:R-:W2:Y:S01]  /*21060*/  LDC R119, c[0x0][0x3d8] ;  /* 0x0000f600ff777b82 */ /* 0x000ea20000000800 */
[----:B------:R-:W-:Y:S01]  /*21070*/  LEA.HI.X.SX32 R37, R252, R197, 0x1, P3 ;  /* 0x000000c5fc257211 */ /* 0x000fe200018f0eff */
[----:B------:R-:W-:Y:S04]  /*21080*/  STL [R1+0x2498], R252 ;  /* 0x002498fc01007387 */ /* 0x000fe80000100800 */
[----:B------:R-:W-:Y:S04]  /*21090*/  STL [R1+0x24f8], R252 ;  /* 0x0024f8fc01007387 */ /* 0x000fe80000100800 */
[----:B------:R3:W-:Y:S01]  /*210a0*/  STL.64 [R1+0x920], R36 ;  /* 0x0009202401007387 */ /* 0x0007e20000100a00 */
[----:B-1----:R-:W-:-:S03]  /*210b0*/  IMAD R175, R175, 0x9a, RZ ;  /* 0x0000009aafaf7824 */ /* 0x002fc600078e02ff */
[----:B------:R-:W-:Y:S04]  /*210c0*/  STL [R1+0x2558], R252 ;  /* 0x002558fc01007387 */ /* 0x000fe80000100800 */
[----:B------:R-:W-:Y:S01]  /*210d0*/  STL [R1+0x25b8], R252 ;  /* 0x0025b8fc01007387 */ /* 0x000fe20000100800 */
[----:B---3--:R-:W-:-:S03]  /*210e0*/  IADD3 R36, P3, PT, R175, R196, RZ ;  /* 0x000000c4af247210 */ /* 0x008fc60007f7e0ff */
[----:B------:R-:W-:Y:S01]  /*210f0*/  STL [R1+0x26a8], R252 ;  /* 0x0026a8fc01007387 */ /* 0x000fe20000100800 */
[----:B------:R-:W-:-:S03]  /*21100*/  LEA.HI.X.SX32 R41, R76, R197, 0x1, P4 ;  /* 0x000000c54c297211 */ /* 0x000fc600020f0eff */
[----:B------:R1:W-:Y:S01]  /*21110*/  STL.64 [R1+0x918], R32 ;  /* 0x0009182001007387 */ /* 0x0003e20000100a00 */
[----:B------:R-:W-:Y:S01]  /*21120*/  LEA.HI.X.SX32 R37, R118, R197, 0x1, P3 ;  /* 0x000000c576257211 */ /* 0x000fe200018f0eff */
[----:B--2---:R-:W-:Y:S02]  /*21130*/  IMAD R119, R119, 0xa8, RZ ;  /* 0x000000a877777824 */ /* 0x004fe400078e02ff */
[----:B------:R-:W-:Y:S01]  /*21140*/  STL.64 [R1+0x910], R40 ;  /* 0x0009102801007387 */ /* 0x000fe20000100a00 */
[----:B-1----:R-:W-:-:S03]  /*21150*/  IADD3 R32, P5, PT, R88, R196, RZ ;  /* 0x000000c458207210 */ /* 0x002fc60007fbe0ff */
[----:B------:R-:W-:Y:S01]  /*21160*/  STL.64 [R1+0x908], R36 ;  /* 0x0009082401007387 */ /* 0x000fe20000100a00 */
[----:B------:R-:W-:-:S03]  /*21170*/  LEA.HI.X.SX32 R33, R77, R197, 0x1, P5 ;  /* 0x000000c54d217211 */ /* 0x000fc600028f0eff */
[----:B------:R-:W-:Y:S04]  /*21180*/  STL [R1+0x26b8], R77 ;  /* 0x0026b84d01007387 */ /* 0x000fe80000100800 */
[----:B------:R1:W-:Y:S02]  /*21190*/  STL.64 [R1+0x900], R32 ;  /* 0x0009002001007387 */ /* 0x0003e40000100a00 */
[-C--:B-1----:R-:W-:Y:S02]  /*211a0*/  IADD3 R32, P5, PT, R119, R196.reuse, RZ ;  /* 0x000000c477207210 */ /* 0x082fe40007fbe0ff */
[----:B------:R-:W1:Y:S01]  /*211b0*/  LDC R119, c[0x0][0x3d8] ;  /* 0x0000f600ff777b82 */ /* 0x000e620000000800 */
[----:B------:R-:W-:-:S04]  /*211c0*/  IADD3 R40, P4, PT, R89, R196, RZ ;  /* 0x000000c459287210 */ /* 0x000fc80007f9e0ff */
[----:B------:R-:W-:-:S03]  /*211d0*/  LEA.HI.X.SX32 R41, R117, R197, 0x1, P4 ;  /* 0x000000c575297211 */ /* 0x000fc600020f0eff */
[----:B------:R-:W2:Y:S01]  /*211e0*/  LDC R117, c[0x0][0x3d8] ;  /* 0x0000f600ff757b82 */ /* 0x000ea20000000800 */
[----:B-1----:R-:W-:-:S05]  /*211f0*/  IMAD R119, R119, 0xaa, RZ ;  /* 0x000000aa77777824 */ /* 0x002fca00078e02ff */
[----:B------:R-:W-:-:S04]  /*21200*/  IADD3 R174, P4, PT, R119, R196, RZ ;  /* 0x000000c477ae7210 */ /* 0x000fc80007f9e0ff */
[----:B------:R-:W-:Y:S02]  /*21210*/  LEA.HI.X.SX32 R175, R173, R197, 0x1, P4 ;  /* 0x000000c5adaf7211 */ /* 0x000fe400020f0eff */
[----:B------:R-:W1:Y:S01]  /*21220*/  LDC R173, c[0x0][0x3d8] ;  /* 0x0000f600ffad7b82 */ /* 0x000e620000000800 */
[----:B------:R-:W-:Y:S01]  /*21230*/  IADD3 R36, P3, PT, R90, R196, RZ ;  /* 0x000000c45a247210 */ /* 0x000fe20007f7e0ff */
[----:B--2---:R-:W-:-:S03]  /*21240*/  IMAD R117, R117, 0x54, RZ ;  /* 0x0000005475757824 */ /* 0x004fc600078e02ff */
[-C--:B------:R-:W-:Y:S02]  /*21250*/  LEA.HI.X.SX32 R37, R116, R197.reuse, 0x1, P3 ;  /* 0x000000c574257211 */ /* 0x080fe400018f0eff */
[----:B------:R-:W-:Y:S01]  /*21260*/  LEA.HI.X.SX32 R33, R117, R197, 0x1, P5 ;  /* 0x000000c575217211 */ /* 0x000fe200028f0eff */
[----:B------:R-:W2:Y:S01]  /*21270*/  LDC R116, c[0x0][0x3d8] ;  /* 0x0000f600ff747b82 */ /* 0x000ea20000000800 */
[----:B------:R-:W-:Y:S04]  /*21280*/  STL.64 [R1+0x8f8], R40 ;  /* 0x0008f82801007387 */ /* 0x000fe80000100a00 */
[----:B------:R3:W-:Y:S03]  /*21290*/  STL.64 [R1+0x8f0], R36 ;  /* 0x0008f02401007387 */ /* 0x0007e60000100a00 */
[----:B------:R-:W2:Y:S01]  /*212a0*/  LDC R117, c[0x0][0x3d8] ;  /* 0x0000f600ff757b82 */ /* 0x000ea20000000800 */
[----:B-1----:R-:W-:Y:S01]  /*212b0*/  IMAD R173, R173, 0xba, RZ ;  /* 0x000000baadad7824 */ /* 0x002fe200078e02ff */
[----:B---3--:R-:W-:-:S04]  /*212c0*/  IADD3 R36, P5, PT, R92, R196, RZ ;  /* 0x000000c45c247210 */ /* 0x008fc80007fbe0ff */
[----:B------:R-:W-:Y:S02]  /*212d0*/  LEA.HI.X.SX32 R37, R172, R197, 0x1, P5 ;  /* 0x000000c5ac257211 */ /* 0x000fe400028f0eff */
[----:B------:R-:W-:-:S04]  /*212e0*/  IADD3 R172, P5, PT, R173, R196, RZ ;  /* 0x000000c4adac7210 */ /* 0x000fc80007fbe0ff */
[----:B------:R-:W-:Y:S02]  /*212f0*/  LEA.HI.X.SX32 R173, R171, R197, 0x1, P5 ;  /* 0x000000c5abad7211 */ /* 0x000fe400028f0eff */
[----:B------:R-:W1:Y:S01]  /*21300*/  LDC R171, c[0x0][0x3d8] ;  /* 0x0000f600ffab7b82 */ /* 0x000e620000000800 */
[----:B------:R3:W-:Y:S01]  /*21310*/  STL.64 [R1+0x8e8], R32 ;  /* 0x0008e82001007387 */ /* 0x0007e20000100a00 */
[----:B0-----:R-:W-:Y:S01]  /*21320*/  IMAD R151, R151, 0x5b, RZ ;  /* 0x0000005b97977824 */ /* 0x001fe200078e02ff */
[-C--:B------:R-:W-:Y:S01]  /*21330*/  IADD3 R118, P3, PT, R91, R196.reuse, RZ ;  /* 0x000000c45b767210 */ /* 0x080fe20007f7e0ff */
[----:B--2---:R-:W-:Y:S02]  /*21340*/  IMAD R116, R116, 0x56, RZ ;  /* 0x0000005674747824 */ /* 0x004fe400078e02ff */
[----:B------:R-:W-:Y:S01]  /*21350*/  IMAD R117, R117, 0xb8, RZ ;  /* 0x000000b875757824 */ /* 0x000fe200078e02ff */
[----:B---3--:R-:W-:-:S04]  /*21360*/  IADD3 R32, P4, PT, R93, R196, RZ ;  /* 0x000000c45d207210 */ /* 0x008fc80007f9e0ff */
[-C--:B------:R-:W-:Y:S02]  /*21370*/  LEA.HI.X.SX32 R33, R151, R197.reuse, 0x1, P4 ;  /* 0x000000c597217211 */ /* 0x080fe400020f0eff */
[----:B------:R-:W0:Y:S01]  /*21380*/  LDC R151, c[0x0][0x3d8] ;  /* 0x0000f600ff977b82 */ /* 0x000e220000000800 */
[-C--:B------:R-:W-:Y:S02]  /*21390*/  LEA.HI.X.SX32 R119, R116, R197.reuse, 0x1, P3 ;  /* 0x000000c574777211 */ /* 0x080fe400018f0eff */
[-C--:B------:R-:W-:Y:S01]  /*213a0*/  IADD3 R116, P3, PT, R117, R196.reuse, RZ ;  /* 0x000000c475747210 */ /* 0x080fe20007f7e0ff */
[----:B------:R-:W-:Y:S01]  /*213b0*/  STL.64 [R1+0x8e0], R174 ;  /* 0x0008e0ae01007387 */ /* 0x000fe20000100a00 */
[----:B------:R-:W-:Y:S02]  /*213c0*/  IADD3 R40, P4, PT, R94, R196, RZ ;  /* 0x000000c45e287210 */ /* 0x000fe40007f9e0ff */
[-C--:B------:R-:W-:Y:S01]  /*213d0*/  LEA.HI.X.SX32 R117, R78, R197.reuse, 0x1, P3 ;  /* 0x000000c54e757211 */ /* 0x080fe200018f0eff */
[----:B------:R-:W-:Y:S01]  /*213e0*/  STL.64 [R1+0x8d8], R118 ;  /* 0x0008d87601007387 */ /* 0x000fe20000100a00 */
[----:B------:R-:W-:Y:S01]  /*213f0*/  LEA.HI.X.SX32 R41, R79, R197, 0x1, P4 ;  /* 0x000000c54f297211 */ /* 0x000fe200020f0eff */
[----:B-1----:R-:W-:-:S02]  /*21400*/  IMAD R171, R171, 0xc8, RZ ;  /* 0x000000c8abab7824 */ /* 0x002fc400078e02ff */
[----:B------:R1:W-:Y:S04]  /*21410*/  STL.64 [R1+0x8d0], R36 ;  /* 0x0008d02401007387 */ /* 0x0003e80000100a00 */
[----:B------:R2:W-:Y:S04]  /*21420*/  STL.64 [R1+0x8c8], R32 ;  /* 0x0008c82001007387 */ /* 0x0005e80000100a00 */
[----:B------:R-:W-:Y:S01]  /*21430*/  STL.64 [R1+0x8c0], R116 ;  /* 0x0008c07401007387 */ /* 0x000fe20000100a00 */
[----:B-1----:R-:W-:-:S03]  /*21440*/  IADD3 R36, P3, PT, R95, R196, RZ ;  /* 0x000000c45f247210 */ /* 0x002fc60007f7e0ff */
[----:B------:R-:W-:Y:S01]  /*21450*/  STL.64 [R1+0x25e0], R78 ;  /* 0x0025e04e01007387 */ /* 0x000fe20000100a00 */
[----:B--2---:R-:W-:-:S03]  /*21460*/  IADD3 R32, P5, PT, R123, R196, RZ ;  /* 0x000000c47b207210 */ /* 0x004fc60007fbe0ff */
[----:B------:R-:W-:Y:S01]  /*21470*/  STL.64 [R1+0x8b8], R172 ;  /* 0x0008b8ac01007387 */ /* 0x000fe20000100a00 */
[-C--:B------:R-:W-:Y:S02]  /*21480*/  LEA.HI.X.SX32 R37, R115, R197.reuse, 0x1, P3 ;  /* 0x000000c573257211 */ /* 0x080fe400018f0eff */
[----:B------:R-:W-:Y:S01]  /*21490*/  LEA.HI.X.SX32 R33, R114, R197, 0x1, P5 ;  /* 0x000000c572217211 */ /* 0x000fe200028f0eff */
[----:B------:R1:W-:Y:S01]  /*214a0*/  STL.64 [R1+0x8b0], R40 ;  /* 0x0008b02801007387 */ /* 0x0003e20000100a00 */
[----:B0-----:R-:W-:Y:S01]  /*214b0*/  IMAD R151, R151, 0x66, RZ ;  /* 0x0000006697977824 */ /* 0x001fe200078e02ff */
[----:B------:R-:W0:Y:S02]  /*214c0*/  LDC R115, c[0x0][0x3d8] ;  /* 0x0000f600ff737b82 */ /* 0x000e240000000800 */
[----:B------:R-:W-:Y:S04]  /*214d0*/  STL.64 [R1+0x8a8], R36 ;  /* 0x0008a82401007387 */ /* 0x000fe80000100a00 */
[----:B------:R2:W-:Y:S01]  /*214e0*/  STL.64 [R1+0x8a0], R32 ;  /* 0x0008a02001007387 */ /* 0x0005e20000100a00 */
[----:B-1----:R-:W-:-:S02]  /*214f0*/  IADD3 R40, P4, PT, R171, R196, RZ ;  /* 0x000000c4ab287210 */ /* 0x002fc40007f9e0ff */
[----:B------:R-:W1:Y:S01]  /*21500*/  LDC R171, c[0x0][0x3d8] ;  /* 0x0000f600ffab7b82 */ /* 0x000e620000000800 */
[----:B--2---:R-:W-:-:S04]  /*21510*/  IADD3 R32, P5, PT, R124, R196, RZ ;  /* 0x000000c47c207210 */ /* 0x004fc80007fbe0ff */
[----:B------:R-:W-:-:S03]  /*21520*/  LEA.HI.X.SX32 R33, R151, R197, 0x1, P5 ;  /* 0x000000c597217211 */ /* 0x000fc600028f0eff */
[----:B------:R-:W2:Y:S01]  /*21530*/  LDC R151, c[0x0][0x3d8] ;  /* 0x0000f600ff977b82 */ /* 0x000ea20000000800 */
[----:B-1----:R-:W-:-:S05]  /*21540*/  IMAD R171, R171, 0xca, RZ ;  /* 0x000000caabab7824 */ /* 0x002fca00078e02ff */
[----:B------:R-:W-:-:S04]  /*21550*/  IADD3 R36, P3, PT, R171, R196, RZ ;  /* 0x000000c4ab247210 */ /* 0x000fc80007f7e0ff */
[----:B------:R-:W-:Y:S02]  /*21560*/  LEA.HI.X.SX32 R37, R170, R197, 0x1, P3 ;  /* 0x000000c5aa257211 */ /* 0x000fe400018f0eff */
[----:B------:R-:W-:Y:S01]  /*21570*/  IADD3 R170, P3, PT, R126, R196, RZ ;  /* 0x000000c47eaa7210 */ /* 0x000fe20007f7e0ff */
[----:B--2---:R-:W-:-:S05]  /*21580*/  IMAD R151, R151, 0x6b, RZ ;  /* 0x0000006b97977824 */ /* 0x004fca00078e02ff */
[----:B------:R-:W-:Y:S02]  /*21590*/  LEA.HI.X.SX32 R171, R151, R197, 0x1, P3 ;  /* 0x000000c597ab7211 */ /* 0x000fe400018f0eff */
[----:B------:R-:W1:Y:S01]  /*215a0*/  LDC R151, c[0x0][0x3d8] ;  /* 0x0000f600ff977b82 */ /* 0x000e620000000800 */
[----:B0-----:R-:W-:Y:S02]  /*215b0*/  IMAD R115, R115, 0x64, RZ ;  /* 0x0000006473737824 */ /* 0x001fe400078e02ff */
[----:B------:R-:W-:-:S03]  /*215c0*/  IMAD R150, R150, 0xda, RZ ;  /* 0x000000da96967824 */ /* 0x000fc600078e02ff */
[----:B------:R-:W-:Y:S02]  /*215d0*/  LEA.HI.X.SX32 R41, R115, R197, 0x1, P4 ;  /* 0x000000c573297211 */ /* 0x000fe400020f0eff */
[----:B------:R-:W-:-:S03]  /*215e0*/  IADD3 R114, P4, PT, R125, R196, RZ ;  /* 0x000000c47d727210 */ /* 0x000fc60007f9e0ff */
[----:B------:R0:W-:Y:S01]  /*215f0*/  STL.64 [R1+0x898], R40 ;  /* 0x0008982801007387 */ /* 0x0001e20000100a00 */
[-C--:B------:R-:W-:Y:S01]  /*21600*/  LEA.HI.X.SX32 R115, R187, R197.reuse, 0x1, P4 ;  /* 0x000000c5bb737211 */ /* 0x080fe200020f0eff */
[----:B------:R-:W-:Y:S01]  /*21610*/  IMAD R189, R189, 0xd8, RZ ;  /* 0x000000d8bdbd7824 */ /* 0x000fe200078e02ff */
[----:B------:R-:W2:Y:S01]  /*21620*/  LDC R187, c[0x0][0x3d8] ;  /* 0x0000f600ffbb7b82 */ /* 0x000ea20000000800 */
[----:B0-----:R-:W-:Y:S01]  /*21630*/  IADD3 R40, P4, PT, R150, R196, RZ ;  /* 0x000000c496287210 */ /* 0x001fe20007f9e0ff */
[----:B-1----:R-:W-:Y:S01]  /*21640*/  IMAD R151, R151, 0x6d, RZ ;  /* 0x0000006d97977824 */ /* 0x002fe200078e02ff */
[----:B------:R0:W-:Y:S05]  /*21650*/  STL.64 [R1+0x890], R36 ;  /* 0x0008902401007387 */ /* 0x0001ea0000100a00 */
[----:B------:R-:W1:Y:S01]  /*21660*/  LDC R150, c[0x0][0x3d8] ;  /* 0x0000f600ff967b82 */ /* 0x000e620000000800 */
[----:B------:R-:W-:-:S07]  /*21670*/  LEA.HI.X.SX32 R41, R151, R197, 0x1, P4 ;  /* 0x000000c597297211 */ /* 0x000fce00020f0eff */
[----:B------:R-:W3:Y:S01]  /*21680*/  LDC R151, c[0x0][0x3d8] ;  /* 0x0000f600ff977b82 */ /* 0x000ee20000000800 */
[----:B------:R2:W-:Y:S01]  /*21690*/  STL.64 [R1+0x888], R32 ;  /* 0x0008882001007387 */ /* 0x0005e20000100a00 */
[----:B0-----:R-:W-:-:S03]  /*216a0*/  IADD3 R36, P3, PT, R127, R196, RZ ;  /* 0x000000c47f247210 */ /* 0x001fc60007f7e0ff */
[----:B------:R-:W-:Y:S01]  /*216b0*/  STL.64 [R1+0x880], R114 ;  /* 0x0008807201007387 */ /* 0x000fe20000100a00 */
[----:B--2---:R-:W-:Y:S02]  /*216c0*/  IADD3 R32, P5, PT, R189, R196, RZ ;  /* 0x000000c4bd207210 */ /* 0x004fe40007fbe0ff */
[-C--:B------:R-:W-:Y:S01]  /*216d0*/  LEA.HI.X.SX32 R37, R81, R197.reuse, 0x1, P3 ;  /* 0x000000c551257211 */ /* 0x080fe200018f0eff */
[----:B-1----:R-:W-:Y:S01]  /*216e0*/  IMAD R150, R150, 0xea, RZ ;  /* 0x000000ea96967824 */ /* 0x002fe200078e02ff */
[----:B------:R-:W-:Y:S01]  /*216f0*/  LEA.HI.X.SX32 R33, R80, R197, 0x1, P5 ;  /* 0x000000c550217211 */ /* 0x000fe200028f0eff */
[----:B------:R-:W-:Y:S01]  /*21700*/  IMAD R187, R187, 0x12a, RZ ;  /* 0x0000012abbbb7824 */ /* 0x000fe200078e02ff */
[----:B------:R-:W0:Y:S03]  /*21710*/  LDC R189, c[0x0][0x3d8] ;  /* 0x0000f600ffbd7b82 */ /* 0x000e260000000800 */
[----:B------:R1:W-:Y:S01]  /*21720*/  STL.64 [R1+0x870], R32 ;  /* 0x0008702001007387 */ /* 0x0003e20000100a00 */
[----:B---3--:R-:W-:-:S03]  /*21730*/  IMAD R151, R151, 0xe8, RZ ;  /* 0x000000e897977824 */ /* 0x008fc600078e02ff */
[----:B------:R-:W-:Y:S04]  /*21740*/  STL.64 [R1+0x878], R170 ;  /* 0x000878aa01007387 */ /* 0x000fe80000100a00 */
[----:B------:R-:W-:Y:S04]  /*21750*/  STL.64 [R1+0x868], R40 ;  /* 0x0008682801007387 */ /* 0x000fe80000100a00 */
[----:B------:R-:W-:Y:S04]  /*21760*/  STL.64 [R1+0x25e8], R80 ;  /* 0x0025e85001007387 */ /* 0x000fe80000100a00 */
[----:B------:R2:W-:Y:S01]  /*21770*/  STL.64 [R1+0x860], R36 ;  /* 0x0008602401007387 */ /* 0x0005e20000100a00 */
[----:B-1----:R-:W-:-:S04]  /*21780*/  IADD3 R32, P5, PT, R128, R196, RZ ;  /* 0x000000c480207210 */ /* 0x002fc80007fbe0ff */
[----:B------:R-:W-:Y:S02]  /*21790*/  LEA.HI.X.SX32 R33, R169, R197, 0x1, P5 ;  /* 0x000000c5a9217211 */ /* 0x000fe400028f0eff */
[----:B------:R-:W1:Y:S01]  /*217a0*/  LDC R169, c[0x0][0x3d8] ;  /* 0x0000f600ffa97b82 */ /* 0x000e620000000800 */
[----:B--2---:R-:W-:-:S07]  /*217b0*/  IADD3 R36, P3, PT, R151, R196, RZ ;  /* 0x000000c497247210 */ /* 0x004fce0007f7e0ff */
[----:B------:R-:W2:Y:S01]  /*217c0*/  LDC R151, c[0x0][0x3d8] ;  /* 0x0000f600ff977b82 */ /* 0x000ea20000000800 */
[----:B------:R-:W-:Y:S01]  /*217d0*/  IADD3 R40, P4, PT, R129, R196, RZ ;  /* 0x000000c481287210 */ /* 0x000fe20007f9e0ff */
[----:B-1----:R-:W-:Y:S02]  /*217e0*/  IMAD R169, R169, 0x74, RZ ;  /* 0x00000074a9a97824 */ /* 0x002fe400078e02ff */
[----:B--2---:R-:W-:-:S05]  /*217f0*/  IMAD R151, R151, 0x73, RZ ;  /* 0x0000007397977824 */ /* 0x004fca00078e02ff */
[-C--:B------:R-:W-:Y:S02]  /*21800*/  LEA.HI.X.SX32 R41, R151, R197.reuse, 0x1, P4 ;  /* 0x000000c597297211 */ /* 0x080fe400020f0eff */
[----:B------:R-:W1:Y:S01]  /*21810*/  LDC R151, c[0x0][0x3d8] ;  /* 0x0000f600ff977b82 */ /* 0x000e620000000800 */
[----:B------:R-:W-:-:S07]  /*21820*/  LEA.HI.X.SX32 R37, R169, R197, 0x1, P3 ;  /* 0x000000c5a9257211 */ /* 0x000fce00018f0eff */
[----:B------:R-:W2:Y:S01]  /*21830*/  LDC R169, c[0x0][0x3d8] ;  /* 0x0000f600ffa97b82 */ /* 0x000ea20000000800 */
[----:B------:R3:W-:Y:S04]  /*21840*/  STL.64 [R1+0x858], R32 ;  /* 0x0008582001007387 */ /* 0x0007e80000100a00 */
[----:B------:R0:W-:Y:S01]  /*21850*/  STL.64 [R1+0x850], R40 ;  /* 0x0008502801007387 */ /* 0x0001e20000100a00 */
[----:B---3--:R-:W-:-:S03]  /*21860*/  IADD3 R32, P5, PT, R150, R196, RZ ;  /* 0x000000c496207210 */ /* 0x008fc60007fbe0ff */
[----:B------:R3:W-:Y:S01]  /*21870*/  STL.64 [R1+0x848], R36 ;  /* 0x0008482401007387 */ /* 0x0007e20000100a00 */
[----:B------:R-:W4:Y:S01]  /*21880*/  LDC R150, c[0x0][0x3d8] ;  /* 0x0000f600ff967b82 */ /* 0x000f220000000800 */
[----:B-1----:R-:W-:Y:S01]  /*21890*/  IMAD R151, R151, 0x76, RZ ;  /* 0x0000007697977824 */ /* 0x002fe200078e02ff */
[----:B------:R-:W-:Y:S02]  /*218a0*/  LEA.HI.X.SX32 R33, R168, R197, 0x1, P5 ;  /* 0x000000c5a8217211 */ /* 0x000fe400028f0eff */
[----:B0-----:R-:W-:-:S04]  /*218b0*/  IADD3 R40, P4, PT, R132, R196, RZ ;  /* 0x000000c484287210 */ /* 0x001fc80007f9e0ff */
[----:B------:R-:W0:Y:S01]  /*218c0*/  LDC R168, c[0x0][0x3d8] ;  /* 0x0000f600ffa87b82 */ /* 0x000e220000000800 */
[-C--:B---3--:R-:W-:Y:S02]  /*218d0*/  IADD3 R36, P3, PT, R134, R196.reuse, RZ ;  /* 0x000000c486247210 */ /* 0x088fe40007f7e0ff */
[-C--:B------:R-:W-:Y:S01]  /*218e0*/  LEA.HI.X.SX32 R41, R151, R197.reuse, 0x1, P4 ;  /* 0x000000c597297211 */ /* 0x080fe200020f0eff */
[----:B--2---:R-:W-:Y:S01]  /*218f0*/  IMAD R169, R169, 0xfa, RZ ;  /* 0x000000faa9a97824 */ /* 0x004fe200078e02ff */
[----:B------:R-:W-:Y:S01]  /*21900*/  LEA.HI.X.SX32 R37, R167, R197, 0x1, P3 ;  /* 0x000000c5a7257211 */ /* 0x000fe200018f0eff */
[----:B------:R-:W-:Y:S02]  /*21910*/  STL.64 [R1+0x840], R32 ;  /* 0x0008402001007387 */ /* 0x000fe40000100a00 */
[----:B------:R-:W1:Y:S02]  /*21920*/  LDC R151, c[0x0][0x3d8] ;  /* 0x0000f600ff977b82 */ /* 0x000e640000000800 */
[----:B------:R-:W-:Y:S04]  /*21930*/  STL.64 [R1+0x838], R40 ;  /* 0x0008382801007387 */ /* 0x000fe80000100a00 */
[----:B------:R2:W-:Y:S02]  /*21940*/  STL.64 [R1+0x830], R36 ;  /* 0x0008302401007387 */ /* 0x0005e40000100a00 */
[----:B--2---:R-:W-:-:S02]  /*21950*/  IADD3 R36, P3, PT, R169, R196, RZ ;  /* 0x000000c4a9247210 */ /* 0x004fc40007f7e0ff */
[----:B------:R-:W2:Y:S01]  /*21960*/  LDC R169, c[0x0][0x3d8] ;  /* 0x0000f600ffa97b82 */ /* 0x000ea20000000800 */
[----:B------:R-:W-:Y:S01]  /*21970*/  IADD3 R32, P5, PT, R138, R196, RZ ;  /* 0x000000c48a207210 */ /* 0x000fe20007fbe0ff */
[----:B0-----:R-:W-:-:S03]  /*21980*/  IMAD R168, R168, 0xf8, RZ ;  /* 0x000000f8a8a87824 */ /* 0x001fc600078e02ff */
[-C--:B------:R-:W-:Y:S02]  /*21990*/  LEA.HI.X.SX32 R33, R163, R197.reuse, 0x1, P5 ;  /* 0x000000c5a3217211 */ /* 0x080fe400028f0eff */
[-C--:B------:R-:W-:Y:S02]  /*219a0*/  IADD3 R40, P4, PT, R168, R196.reuse, RZ ;  /* 0x000000c4a8287210 */ /* 0x080fe40007f9e0ff */
[-C--:B------:R-:W-:Y:S01]  /*219b0*/  LEA.HI.X.SX32 R37, R162, R197.reuse, 0x1, P3 ;  /* 0x000000c5a2257211 */ /* 0x080fe200018f0eff */
[----:B------:R0:W-:Y:S01]  /*219c0*/  STL.64 [R1+0x828], R32 ;  /* 0x0008282001007387 */ /* 0x0001e20000100a00 */
[----:B------:R-:W-:Y:S01]  /*219d0*/  LEA.HI.X.SX32 R41, R82, R197, 0x1, P4 ;  /* 0x000000c552297211 */ /* 0x000fe200020f0eff */
[----:B------:R-:W3:Y:S04]  /*219e0*/  LDC R168, c[0x0][0x3d8] ;  /* 0x0000f600ffa87b82 */ /* 0x000ee80000000800 */
[----:B------:R-:W-:Y:S01]  /*219f0*/  STL.64 [R1+0x820], R40 ;  /* 0x0008202801007387 */ /* 0x000fe20000100a00 */
[----:B0-----:R-:W-:Y:S01]  /*21a00*/  IADD3 R32, P5, PT, R141, R196, RZ ;  /* 0x000000c48d207210 */ /* 0x001fe20007fbe0ff */
[----:B--2---:R-:W-:-:S03]  /*21a10*/  IMAD R169, R169, 0x108, RZ ;  /* 0x00000108a9a97824 */ /* 0x004fc600078e02ff */
[----:B------:R-:W-:Y:S01]  /*21a20*/  LEA.HI.X.SX32 R33, R83, R197, 0x1, P5 ;  /* 0x000000c553217211 */ /* 0x000fe200028f0eff */
[----:B------:R-:W-:Y:S04]  /*21a30*/  STL.64 [R1+0x818], R36 ;  /* 0x0008182401007387 */ /* 0x000fe80000100a00 */
[----:B------:R-:W-:Y:S04]  /*21a40*/  STL.64 [R1+0x25f0], R82 ;  /* 0x0025f05201007387 */ /* 0x000fe80000100a00 */
[----:B------:R0:W-:Y:S02]  /*21a50*/  STL.64 [R1+0x810], R32 ;  /* 0x0008102001007387 */ /* 0x0001e40000100a00 */
[----:B0-----:R-:W-:-:S02]  /*21a60*/  IADD3 R32, P5, PT, R169, R196, RZ ;  /* 0x000000c4a9207210 */ /* 0x001fc40007fbe0ff */
[----:B------:R-:W0:Y:S01]  /*21a70*/  LDC R169, c[0x0][0x3d8] ;  /* 0x0000f600ffa97b82 */ /* 0x000e220000000800 */
[----:B------:R-:W-:-:S04]  /*21a80*/  IADD3 R40, P4, PT, R142, R196, RZ ;  /* 0x000000c48e287210 */ /* 0x000fc80007f9e0ff */
[----:B------:R-:W-:-:S05]  /*21a90*/  LEA.HI.X.SX32 R41, R107, R197, 0x1, P4 ;  /* 0x000000c56b297211 */ /* 0x000fca00020f0eff */
[----:B------:R-:W-:Y:S01]  /*21aa0*/  STL.64 [R1+0x808], R40 ;  /* 0x0008082801007387 */ /* 0x000fe20000100a00 */
[----:B0-----:R-:W-:-:S05]  /*21ab0*/  IMAD R169, R169, 0x84, RZ ;  /* 0x00000084a9a97824 */ /* 0x001fca00078e02ff */
[----:B------:R-:W-:-:S05]  /*21ac0*/  LEA.HI.X.SX32 R33, R169, R197, 0x1, P5 ;  /* 0x000000c5a9217211 */ /* 0x000fca00028f0eff */
[----:B------:R0:W-:Y:S02]  /*21ad0*/  STL.64 [R1+0x7f8], R32 ;  /* 0x0007f82001007387 */ /* 0x0001e40000100a00 */
[-C--:B0-----:R-:W-:Y:S02]  /*21ae0*/  IADD3 R32, P5, PT, R111, R196.reuse, RZ ;  /* 0x000000c46f207210 */ /* 0x081fe40007fbe0ff */
[----:B------:R-:W0:Y:S01]  /*21af0*/  LDC R111, c[0x0][0x3d8] ;  /* 0x0000f600ff6f7b82 */ /* 0x000e220000000800 */
[----:B------:R-:W-:Y:S01]  /*21b00*/  IADD3 R36, P3, PT, R143, R196, RZ ;  /* 0x000000c48f247210 */ /* 0x000fe20007f7e0ff */
[----:B---3--:R-:W-:-:S03]  /*21b10*/  IMAD R168, R168, 0x10a, RZ ;  /* 0x0000010aa8a87824 */ /* 0x008fc600078e02ff */
[-C--:B------:R-:W-:Y:S02]  /*21b20*/  LEA.HI.X.SX32 R37, R106, R197.reuse, 0x1, P3 ;  /* 0x000000c56a257211 */ /* 0x080fe400018f0eff */
[-C--:B------:R-:W-:Y:S02]  /*21b30*/  IADD3 R162, P4, PT, R168, R196.reuse, RZ ;  /* 0x000000c4a8a27210 */ /* 0x080fe40007f9e0ff */
[-C--:B------:R-:W-:Y:S01]  /*21b40*/  IADD3 R106, P3, PT, R144, R196.reuse, RZ ;  /* 0x000000c4906a7210 */ /* 0x080fe20007f7e0ff */
[----:B-1----:R-:W-:Y:S01]  /*21b50*/  IMAD R151, R151, 0x8b, RZ ;  /* 0x0000008b97977824 */ /* 0x002fe200078e02ff */
[-C--:B------:R-:W-:Y:S02]  /*21b60*/  LEA.HI.X.SX32 R163, R166, R197.reuse, 0x1, P4 ;  /* 0x000000c5a6a37211 */ /* 0x080fe400020f0eff */
[----:B------:R-:W-:Y:S02]  /*21b70*/  LEA.HI.X.SX32 R107, R84, R197, 0x1, P3 ;  /* 0x000000c5546b7211 */ /* 0x000fe400018f0eff */
[----:B------:R-:W-:Y:S01]  /*21b80*/  IADD3 R168, P4, PT, R145, R196, RZ ;  /* 0x000000c491a87210 */ /* 0x000fe20007f9e0ff */
[----:B0-----:R-:W-:-:S03]  /*21b90*/  IMAD R111, R111, 0x118, RZ ;  /* 0x000001186f6f7824 */ /* 0x001fc600078e02ff */
[----:B------:R-:W-:Y:S02]  /*21ba0*/  LEA.HI.X.SX32 R169, R151, R197, 0x1, P4 ;  /* 0x000000c597a97211 */ /* 0x000fe400020f0eff */
[----:B------:R-:W0:Y:S01]  /*21bb0*/  LDC R151, c[0x0][0x3d8] ;  /* 0x0000f600ff977b82 */ /* 0x000e220000000800 */
[----:B------:R-:W-:-:S07]  /*21bc0*/  IADD3 R166, P3, PT, R111, R196, RZ ;  /* 0x000000c46fa67210 */ /* 0x000fce0007f7e0ff */
[----:B------:R-:W1:Y:S01]  /*21bd0*/  LDC R111, c[0x0][0x3d8] ;  /* 0x0000f600ff6f7b82 */ /* 0x000e620000000800 */
[----:B------:R-:W-:Y:S01]  /*21be0*/  LEA.HI.X.SX32 R33, R110, R197, 0x1, P5 ;  /* 0x000000c56e217211 */ /* 0x000fe200028f0eff */
[----:B0-----:R-:W-:Y:S02]  /*21bf0*/  IMAD R151, R151, 0x8d, RZ ;  /* 0x0000008d97977824 */ /* 0x001fe400078e02ff */
[----:B-1----:R-:W-:-:S05]  /*21c00*/  IMAD R111, R111, 0x11a, RZ ;  /* 0x0000011a6f6f7824 */ /* 0x002fca00078e02ff */
[----:B------:R-:W-:-:S04]  /*21c10*/  IADD3 R110, P5, PT, R111, R196, RZ ;  /* 0x000000c46f6e7210 */ /* 0x000fc80007fbe0ff */
[-C--:B------:R-:W-:Y:S02]  /*21c20*/  LEA.HI.X.SX32 R111, R151, R197.reuse, 0x1, P5 ;  /* 0x000000c5976f7211 */ /* 0x080fe400028f0eff */
[----:B------:R-:W0:Y:S01]  /*21c30*/  LDC R151, c[0x0][0x3d8] ;  /* 0x0000f600ff977b82 */ /* 0x000e220000000800 */
[----:B------:R-:W-:Y:S01]  /*21c40*/  IADD3 R40, P4, PT, R146, R196, RZ ;  /* 0x000000c492287210 */ /* 0x000fe20007f9e0ff */
[----:B------:R-:W-:Y:S01]  /*21c50*/  STL.64 [R1+0x800], R36 ;  /* 0x0008002401007387 */ /* 0x000fe20000100a00 */
[----:B------:R-:W-:-:S03]  /*21c60*/  LEA.HI.X.SX32 R167, R85, R197, 0x1, P3 ;  /* 0x000000c555a77211 */ /* 0x000fc600018f0eff */
[----:B------:R-:W-:Y:S01]  /*21c70*/  STL.64 [R1+0x7f0], R162 ;  /* 0x0007f0a201007387 */ /* 0x000fe20000100a00 */
[----:B------:R-:W-:-:S03]  /*21c80*/  LEA.HI.X.SX32 R41, R86, R197, 0x1, P4 ;  /* 0x000000c556297211 */ /* 0x000fc600020f0eff */
[----:B------:R-:W-:Y:S04]  /*21c90*/  STL.64 [R1+0x7e8], R106 ;  /* 0x0007e86a01007387 */ /* 0x000fe80000100a00 */
[----:B------:R-:W-:Y:S04]  /*21ca0*/  STL.64 [R1+0x7e0], R32 ;  /* 0x0007e02001007387 */ /* 0x000fe80000100a00 */
[----:B------:R-:W-:Y:S04]  /*21cb0*/  STL.64 [R1+0x25f8], R84 ;  /* 0x0025f85401007387 */ /* 0x000fe80000100a00 */
[----:B------:R-:W-:Y:S01]  /*21cc0*/  STL.64 [R1+0x7d8], R168 ;  /* 0x0007d8a801007387 */ /* 0x000fe20000100a00 */
[----:B0-----:R-:W-:-:S03]  /*21cd0*/  IMAD R151, R151, 0x128, RZ ;  /* 0x0000012897977824 */ /* 0x001fc600078e02ff */
[----:B------:R-:W-:Y:S04]  /*21ce0*/  STL.64 [R1+0x2850], R168 ;  /* 0x002850a801007387 */ /* 0x000fe80000100a00 */
[----:B------:R-:W-:Y:S04]  /*21cf0*/  STL.64 [R1+0x7d0], R166 ;  /* 0x0007d0a601007387 */ /* 0x000fe80000100a00 */
[----:B------:R0:W-:Y:S02]  /*21d00*/  STL.64 [R1+0x7c0], R40 ;  /* 0x0007c02801007387 */ /* 0x0001e40000100a00 */
[----:B0-----:R-:W-:-:S02]  /*21d10*/  IADD3 R40, P4, PT, R151, R196, RZ ;  /* 0x000000c497287210 */ /* 0x001fc40007f9e0ff */
[----:B------:R-:W0:Y:S01]  /*21d20*/  LDC R151, c[0x0][0x3d8] ;  /* 0x0000f600ff977b82 */ /* 0x000e220000000800 */
[-C--:B------:R-:W-:Y:S01]  /*21d30*/  IADD3 R36, P3, PT, R147, R196.reuse, RZ ;  /* 0x000000c493247210 */ /* 0x080fe20007f7e0ff */
[----:B----4-:R-:W-:Y:S01]  /*21d40*/  IMAD R150, R150, 0x93, RZ ;  /* 0x0000009396967824 */ /* 0x010fe200078e02ff */
[----:B------:R-:W-:Y:S02]  /*21d50*/  IADD3 R32, P5, PT, R148, R196, RZ ;  /* 0x000000c494207210 */ /* 0x000fe40007fbe0ff */
[-C--:B------:R-:W-:Y:S02]  /*21d60*/  LEA.HI.X.SX32 R37, R109, R197.reuse, 0x1, P3 ;  /* 0x000000c56d257211 */ /* 0x080fe400018f0eff */
[----:B------:R-:W-:Y:S01]  /*21d70*/  LEA.HI.X.SX32 R33, R150, R197, 0x1, P5 ;  /* 0x000000c596217211 */ /* 0x000fe200028f0eff */
[----:B------:R-:W1:Y:S01]  /*21d80*/  LDC R109, c[0x0][0x3d8] ;  /* 0x0000f600ff6d7b82 */ /* 0x000e620000000800 */
[----:B------:R-:W-:Y:S04]  /*21d90*/  STL.64 [R1+0x7c8], R110 ;  /* 0x0007c86e01007387 */ /* 0x000fe80000100a00 */
[----:B------:R-:W-:Y:S03]  /*21da0*/  STL.64 [R1+0x7b8], R36 ;  /* 0x0007b82401007387 */ /* 0x000fe60000100a00 */
[----:B------:R-:W2:Y:S01]  /*21db0*/  LDC R150, c[0x0][0x3d8] ;  /* 0x0000f600ff967b82 */ /* 0x000ea20000000800 */
[----:B------:R3:W-:Y:S01]  /*21dc0*/  STL.64 [R1+0x7b0], R32 ;  /* 0x0007b02001007387 */ /* 0x0007e20000100a00 */
[----:B0-----:R-:W-:-:S05]  /*21dd0*/  IMAD R151, R151, 0x12c, RZ ;  /* 0x0000012c97977824 */ /* 0x001fca00078e02ff */
[----:B---3--:R-:W-:Y:S02]  /*21de0*/  IADD3 R32, P5, PT, R151, R196, RZ ;  /* 0x000000c497207210 */ /* 0x008fe40007fbe0ff */
[----:B------:R-:W0:Y:S01]  /*21df0*/  LDC R151, c[0x0][0x3d8] ;  /* 0x0000f600ff977b82 */ /* 0x000e220000000800 */
[----:B-1----:R-:W-:-:S05]  /*21e00*/  IMAD R109, R109, 0x94, RZ ;  /* 0x000000946d6d7824 */ /* 0x002fca00078e02ff */
[-C--:B------:R-:W-:Y:S02]  /*21e10*/  LEA.HI.X.SX32 R41, R109, R197.reuse, 0x1, P4 ;  /* 0x000000c56d297211 */ /* 0x080fe400020f0eff */
[----:B------:R-:W-:Y:S02]  /*21e20*/  IADD3 R36, P3, PT, R187, R196, RZ ;  /* 0x000000c4bb247210 */ /* 0x000fe40007f7e0ff */
[----:B------:R-:W-:Y:S01]  /*21e30*/  LEA.HI.X.SX32 R33, R87, R197, 0x1, P5 ;  /* 0x000000c557217211 */ /* 0x000fe200028f0eff */
[----:B------:R1:W-:Y:S01]  /*21e40*/  STL.64 [R1+0x7a8], R40 ;  /* 0x0007a82801007387 */ /* 0x0003e20000100a00 */
[----:B------:R-:W3:Y:S01]  /*21e50*/  LDC R187, c[0x0][0x3d8] ;  /* 0x0000f600ffbb7b82 */ /* 0x000ee20000000800 */
[----:B0-----:R-:W-:-:S05]  /*21e60*/  IMAD R151, R151, 0x138, RZ ;  /* 0x0000013897977824 */ /* 0x001fca00078e02ff */
[-C--:B-1----:R-:W-:Y:S02]  /*21e70*/  IADD3 R40, P5, PT, R151, R196.reuse, RZ ;  /* 0x000000c497287210 */ /* 0x082fe40007fbe0ff */
[----:B------:R-:W0:Y:S01]  /*21e80*/  LDC R151, c[0x0][0x3d8] ;  /* 0x0000f600ff977b82 */ /* 0x000e220000000800 */
[-C--:B------:R-:W-:Y:S01]  /*21e90*/  LEA.HI.X.SX32 R37, R165, R197.reuse, 0x1, P3 ;  /* 0x000000c5a5257211 */ /* 0x080fe200018f0eff */
[----:B--2---:R-:W-:Y:S01]  /*21ea0*/  IMAD R150, R150, 0x9b, RZ ;  /* 0x0000009b96967824 */ /* 0x004fe200078e02ff */
[-C--:B------:R-:W-:Y:S01]  /*21eb0*/  IADD3 R164, P3, PT, R164, R196.reuse, RZ ;  /* 0x000000c4a4a47210 */ /* 0x080fe20007f7e0ff */
[----:B------:R-:W-:Y:S01]  /*21ec0*/  IMAD R189, R189, 0x97, RZ ;  /* 0x00000097bdbd7824 */ /* 0x000fe200078e02ff */
[----:B------:R-:W-:Y:S01]  /*21ed0*/  IADD3 R108, P4, PT, R108, R196, RZ ;  /* 0x000000c46c6c7210 */ /* 0x000fe20007f9e0ff */
[----:B---3--:R-:W-:Y:S01]  /*21ee0*/  IMAD R187, R187, 0x13a, RZ ;  /* 0x0000013abbbb7824 */ /* 0x008fe200078e02ff */
[-C--:B------:R-:W-:Y:S02]  /*21ef0*/  LEA.HI.X.SX32 R165, R150, R197.reuse, 0x1, P3 ;  /* 0x000000c596a57211 */ /* 0x080fe400018f0eff */
[----:B------:R-:W1:Y:S01]  /*21f00*/  LDC R150, c[0x0][0x3d8] ;  /* 0x0000f600ff967b82 */ /* 0x000e620000000800 */
[----:B------:R2:W-:Y:S01]  /*21f10*/  STL.64 [R1+0x7a0], R36 ;  /* 0x0007a02401007387 */ /* 0x0005e20000100a00 */
[----:B------:R-:W-:-:S03]  /*21f20*/  LEA.HI.X.SX32 R109, R189, R197, 0x1, P4 ;  /* 0x000000c5bd6d7211 */ /* 0x000fc600020f0eff */
[----:B------:R-:W-:Y:S01]  /*21f30*/  STL.64 [R1+0x2600], R86 ;  /* 0x0026005601007387 */ /* 0x000fe20000100a00 */
[----:B------:R-:W-:Y:S01]  /*21f40*/  LEA.HI.X.SX32 R41, R88, R197, 0x1, P5 ;  /* 0x000000c558297211 */ /* 0x000fe200028f0eff */
[----:B------:R-:W-:Y:S01]  /*21f50*/  IMAD R44, R44, 0x3d8, RZ ;  /* 0x000003d82c2c7824 */ /* 0x000fe200078e02ff */
[----:B------:R-:W3:Y:S01]  /*21f60*/  LDC R189, c[0x0][0x3d8] ;  /* 0x0000f600ffbd7b82 */ /* 0x000ee20000000800 */
[----:B------:R4:W-:Y:S01]  /*21f70*/  STL.64 [R1+0x798], R32 ;  /* 0x0007982001007387 */ /* 0x0009e20000100a00 */
[----:B0-----:R-:W-:Y:S01]  /*21f80*/  IMAD R151, R151, 0x13c, RZ ;  /* 0x0000013c97977824 */ /* 0x001fe200078e02ff */
[----:B--2---:R-:W-:-:S05]  /*21f90*/  IADD3 R36, P4, PT, R187, R196, RZ ;  /* 0x000000c4bb247210 */ /* 0x004fca0007f9e0ff */
[----:B------:R-:W0:Y:S01]  /*21fa0*/  LDC R187, c[0x0][0x3d8] ;  /* 0x0000f600ffbb7b82 */ /* 0x000e220000000800 */
[----:B----4-:R-:W-:-:S07]  /*21fb0*/  IADD3 R32, P3, PT, R151, R196, RZ ;  /* 0x000000c497207210 */ /* 0x010fce0007f7e0ff */
[----:B------:R-:W2:Y:S01]  /*21fc0*/  LDC R151, c[0x0][0x3d8] ;  /* 0x0000f600ff977b82 */ /* 0x000ea20000000800 */
[----:B-1----:R-:W-:Y:S01]  /*21fd0*/  IMAD R150, R150, 0x9d, RZ ;  /* 0x0000009d96967824 */ /* 0x002fe200078e02ff */
[----:B------:R-:W-:Y:S01]  /*21fe0*/  STL.64 [R1+0x790], R108 ;  /* 0x0007906c01007387 */ /* 0x000fe20000100a00 */
[----:B------:R-:W-:-:S03]  /*21ff0*/  LEA.HI.X.SX32 R33, R89, R197, 0x1, P3 ;  /* 0x000000c559217211 */ /* 0x000fc600018f0eff */
[----:B------:R-:W-:Y:S01]  /*22000*/  LEA.HI.X.SX32 R37, R150, R197, 0x1, P4 ;  /* 0x000000c596257211 */ /* 0x000fe200020f0eff */
[----:B------:R1:W-:Y:S01]  /*22010*/  STL.64 [R1+0x780], R40 ;  /* 0x0007802801007387 */ /* 0x0003e20000100a00 */
[----:B------:R-:W-:Y:S01]  /*22020*/  IMAD R48, R48, 0x3dc, RZ ;  /* 0x000003dc30307824 */ /* 0x000fe200078e02ff */
[----:B------:R-:W4:Y:S02]  /*22030*/  LDC R150, c[0x0][0x3d8] ;  /* 0x0000f600ff967b82 */ /* 0x000f240000000800 */
[----:B------:R-:W-:Y:S01]  /*22040*/  STL.64 [R1+0x788], R164 ;  /* 0x000788a401007387 */ /* 0x000fe20000100a00 */
[----:B0-----:R-:W-:-:S03]  /*22050*/  IMAD R187, R187, 0x13e, RZ ;  /* 0x0000013ebbbb7824 */ /* 0x001fc600078e02ff */
[----:B------:R0:W-:Y:S01]  /*22060*/  STL.64 [R1+0x778], R36 ;  /* 0x0007782401007387 */ /* 0x0001e20000100a00 */
[----:B--2---:R-:W-:Y:S01]  /*22070*/  IMAD R151, R151, 0x146, RZ ;  /* 0x0000014697977824 */ /* 0x004fe200078e02ff */
[-C--:B-1----:R-:W-:Y:S02]  /*22080*/  IADD3 R40, P5, PT, R187, R196.reuse, RZ ;  /* 0x000000c4bb287210 */ /* 0x082fe40007fbe0ff */
[----:B------:R-:W-:Y:S01]  /*22090*/  STL.64 [R1+0x2608], R88 ;  /* 0x0026085801007387 */ /* 0x000fe20000100a00 */
[----:B------:R-:W-:Y:S01]  /*220a0*/  IMAD R42, R42, 0x3cc, RZ ;  /* 0x000003cc2a2a7824 */ /* 0x000fe200078e02ff */
[----:B------:R-:W1:Y:S01]  /*220b0*/  LDC R187, c[0x0][0x3d8] ;  /* 0x0000f600ffbb7b82 */ /* 0x000e620000000800 */
[----:B0-----:R-:W-:Y:S01]  /*220c0*/  IADD3 R36, P4, PT, R151, R196, RZ ;  /* 0x000000c497247210 */ /* 0x001fe20007f9e0ff */
[----:B------:R0:W-:Y:S01]  /*220d0*/  STL.64 [R1+0x770], R32 ;  /* 0x0007702001007387 */ /* 0x0001e20000100a00 */
[-C--:B------:R-:W-:Y:S02]  /*220e0*/  LEA.HI.X.SX32 R41, R57, R197.reuse, 0x1, P5 ;  /* 0x000000c539297211 */ /* 0x080fe400028f0eff */
[----:B------:R-:W-:-:S03]  /*220f0*/  LEA.HI.X.SX32 R37, R45, R197, 0x1, P4 ;  /* 0x000000c52d257211 */ /* 0x000fc600020f0eff */
[----:B------:R-:W2:Y:S01]  /*22100*/  LDC R151, c[0x0][0x3d8] ;  /* 0x0000f600ff977b82 */ /* 0x000ea20000000800 */
[-C--:B0-----:R-:W-:Y:S01]  /*22110*/  IADD3 R32, P3, PT, R61, R196.reuse, RZ ;  /* 0x000000c43d207210 */ /* 0x081fe20007f7e0ff */
[----:B------:R0:W-:Y:S03]  /*22120*/  STL.64 [R1+0x768], R40 ;  /* 0x0007682801007387 */ /* 0x0001e60000100a00 */
[----:B------:R-:W-:Y:S01]  /*22130*/  LEA.HI.X.SX32 R33, R39, R197, 0x1, P3 ;  /* 0x000000c527217211 */ /* 0x000fe200018f0eff */
[----:B------:R-:W-:Y:S04]  /*22140*/  STL.64 [R1+0x760], R36 ;  /* 0x0007602401007387 */ /* 0x000fe80000100a00 */
[----:B------:R3:W-:Y:S01]  /*22150*/  STL.64 [R1+0x758], R32 ;  /* 0x0007582001007387 */ /* 0x0007e20000100a00 */
[----:B0-----:R-:W-:-:S02]  /*22160*/  IADD3 R40, P5, PT, R53, R196, RZ ;  /* 0x000000c435287210 */ /* 0x001fc40007fbe0ff */
[----:B---3--:R-:W-:-:S04]  /*22170*/  IADD3 R32, P3, PT, R31, R196, RZ ;  /* 0x000000c41f207210 */ /* 0x008fc80007f7e0ff */
[-C--:B------:R-:W-:Y:S02]  /*22180*/  LEA.HI.X.SX32 R33, R35, R197.reuse, 0x1, P3 ;  /* 0x000000c523217211 */ /* 0x080fe400018f0eff */
[-C--:B------:R-:W-:Y:S02]  /*22190*/  IADD3 R34, P3, PT, R34, R196.reuse, RZ ;  /* 0x000000c422227210 */ /* 0x080fe40007f7e0ff */
[-C--:B------:R-:W-:Y:S02]  /*221a0*/  IADD3 R36, P4, PT, R43, R196.reuse, RZ ;  /* 0x000000c42b247210 */ /* 0x080fe40007f9e0ff */
[-C--:B------:R-:W-:Y:S02]  /*221b0*/  LEA.HI.X.SX32 R35, R131, R197.reuse, 0x1, P3 ;  /* 0x000000c583237211 */ /* 0x080fe400018f0eff */
[----:B------:R-:W-:Y:S02]  /*221c0*/  IADD3 R44, P3, PT, R44, R196, RZ ;  /* 0x000000c42c2c7210 */ /* 0x000fe40007f7e0ff */
[----:B------:R-:W-:-:S02]  /*221d0*/  LEA.HI.X.SX32 R41, R29, R197, 0x1, P5 ;  /* 0x000000c51d297211 */ /* 0x000fc400028f0eff */
[-C--:B------:R-:W-:Y:S01]  /*221e0*/  LEA.HI.X.SX32 R37, R90, R197.reuse, 0x1, P4 ;  /* 0x000000c55a257211 */ /* 0x080fe200020f0eff */
[----:B--2---:R-:W-:Y:S01]  /*221f0*/  IMAD R151, R151, 0x156, RZ ;  /* 0x0000015697977824 */ /* 0x004fe200078e02ff */
[-C--:B------:R-:W-:Y:S02]  /*22200*/  LEA.HI.X.SX32 R45, R135, R197.reuse, 0x1, P3 ;  /* 0x000000c5872d7211 */ /* 0x080fe400018f0eff */
[-C--:B------:R-:W-:Y:S01]  /*22210*/  IADD3 R56, P3, PT, R56, R196.reuse, RZ ;  /* 0x000000c438387210 */ /* 0x080fe20007f7e0ff */
[----:B------:R-:W-:Y:S03]  /*22220*/  STL.64 [R1+0x750], R40 ;  /* 0x0007502801007387 */ /* 0x000fe60000100a00 */
[----:B------:R-:W-:Y:S01]  /*22230*/  LEA.HI.X.SX32 R57, R137, R197, 0x1, P3 ;  /* 0x000000c589397211 */ /* 0x000fe200018f0eff */
[----:B------:R-:W-:Y:S04]  /*22240*/  STL.64 [R1+0x748], R36 ;  /* 0x0007482401007387 */ /* 0x000fe80000100a00 */
[----:B------:R0:W-:Y:S01]  /*22250*/  STL.64 [R1+0x740], R32 ;  /* 0x0007402001007387 */ /* 0x0001e20000100a00 */
[----:B------:R-:W-:-:S02]  /*22260*/  IADD3 R28, P5, PT, R28, R196, RZ ;  /* 0x000000c41c1c7210 */ /* 0x000fc40007fbe0ff */
[-C--:B0-----:R-:W-:Y:S02]  /*22270*/  IADD3 R32, P3, PT, R151, R196.reuse, RZ ;  /* 0x000000c497207210 */ /* 0x081fe40007f7e0ff */
[----:B------:R-:W0:Y:S01]  /*22280*/  LDC R151, c[0x0][0x3d8] ;  /* 0x0000f600ff977b82 */ /* 0x000e220000000800 */
[----:B------:R-:W-:Y:S02]  /*22290*/  LEA.HI.X.SX32 R29, R0, R197, 0x1, P5 ;  /* 0x000000c5001d7211 */ /* 0x000fe400028f0eff */
[----:B------:R-:W-:-:S04]  /*222a0*/  IADD3 R38, P5, PT, R38, R196, RZ ;  /* 0x000000c426267210 */ /* 0x000fc80007fbe0ff */
[----:B------:R-:W-:Y:S02]  /*222b0*/  LEA.HI.X.SX32 R39, R49, R197, 0x1, P5 ;  /* 0x000000c531277211 */ /* 0x000fe400028f0eff */
[----:B------:R-:W-:-:S04]  /*222c0*/  IADD3 R48, P5, PT, R48, R196, RZ ;  /* 0x000000c430307210 */ /* 0x000fc80007fbe0ff */
[-C--:B------:R-:W-:Y:S02]  /*222d0*/  LEA.HI.X.SX32 R49, R136, R197.reuse, 0x1, P5 ;  /* 0x000000c588317211 */ /* 0x080fe400028f0eff */
[----:B------:R-:W-:Y:S01]  /*222e0*/  IADD3 R60, P5, PT, R60, R196, RZ ;  /* 0x000000c43c3c7210 */ /* 0x000fe20007fbe0ff */
[----:B------:R-:W-:Y:S03]  /*222f0*/  STL.64 [R1+0xb10], R28 ;  /* 0x000b101c01007387 */ /* 0x000fe60000100a00 */
[----:B------:R-:W-:Y:S01]  /*22300*/  LEA.HI.X.SX32 R61, R139, R197, 0x1, P5 ;  /* 0x000000c58b3d7211 */ /* 0x000fe200028f0eff */
[----:B------:R2:W-:Y:S01]  /*22310*/  STL.64 [R1+0x2408], R28 ;  /* 0x0024081c01007387 */ /* 0x0005e20000100a00 */
[----:B0-----:R-:W-:-:S05]  /*22320*/  IMAD R151, R151, 0x158, RZ ;  /* 0x0000015897977824 */ /* 0x001fca00078e02ff */
[-C--:B--2---:R-:W-:Y:S02]  /*22330*/  IADD3 R28, P5, PT, R151, R196.reuse, RZ ;  /* 0x000000c4971c7210 */ /* 0x084fe40007fbe0ff */
[----:B------:R-:W0:Y:S01]  /*22340*/  LDC R151, c[0x0][0x3d8] ;  /* 0x0000f600ff977b82 */ /* 0x000e220000000800 */
[----:B------:R-:W-:Y:S01]  /*22350*/  IADD3 R30, P4, PT, R30, R196, RZ ;  /* 0x000000c41e1e7210 */ /* 0x000fe20007f9e0ff */
[----:B------:R-:W-:-:S03]  /*22360*/  IMAD R52, R52, 0x3e8, RZ ;  /* 0x000003e834347824 */ /* 0x000fc600078e02ff */
[----:B------:R-:W-:Y:S02]  /*22370*/  LEA.HI.X.SX32 R31, R130, R197, 0x1, P4 ;  /* 0x000000c5821f7211 */ /* 0x000fe400020f0eff */
[----:B------:R-:W-:-:S04]  /*22380*/  IADD3 R42, P4, PT, R42, R196, RZ ;  /* 0x000000c42a2a7210 */ /* 0x000fc80007f9e0ff */
[----:B------:R-:W-:Y:S02]  /*22390*/  LEA.HI.X.SX32 R43, R133, R197, 0x1, P4 ;  /* 0x000000c5852b7211 */ /* 0x000fe400020f0eff */
[----:B------:R-:W-:-:S04]  /*223a0*/  IADD3 R52, P4, PT, R52, R196, RZ ;  /* 0x000000c434347210 */ /* 0x000fc80007f9e0ff */
[----:B------:R-:W-:Y:S02]  /*223b0*/  LEA.HI.X.SX32 R53, R65, R197, 0x1, P4 ;  /* 0x000000c541357211 */ /* 0x000fe400020f0eff */
[----:B------:R-:W-:Y:S01]  /*223c0*/  IADD3 R64, P4, PT, R64, R196, RZ ;  /* 0x000000c440407210 */ /* 0x000fe20007f9e0ff */
[----:B------:R-:W-:Y:S01]  /*223d0*/  STL.64 [R1+0xaf8], R30 ;  /* 0x000af81e01007387 */ /* 0x000fe20000100a00 */
[----:B0-----:R-:W-:-:S03]  /*223e0*/  IMAD R151, R151, 0x15a, RZ ;  /* 0x0000015a97977824 */ /* 0x001fc600078e02ff */
[----:B------:R0:W-:Y:S01]  /*223f0*/  STL.64 [R1+0x2420], R30 ;  /* 0x0024201e01007387 */ /* 0x0001e20000100a00 */
[----:B------:R-:W-:Y:S02]  /*22400*/  LEA.HI.X.SX32 R65, R140, R197, 0x1, P4 ;  /* 0x000000c58c417211 */ /* 0x000fe400020f0eff */
[----:B0-----:R-:W-:Y:S02]  /*22410*/  IADD3 R30, P4, PT, R151, R196, RZ ;  /* 0x000000c4971e7210 */ /* 0x001fe40007f9e0ff */
[----:B------:R-:W0:Y:S01]  /*22420*/  LDC R151, c[0x0][0x3d8] ;  /* 0x0000f600ff977b82 */ /* 0x000e220000000800 */
[----:B------:R-:W-:Y:S04]  /*22430*/  STL.64 [R1+0xae8], R34 ;  /* 0x000ae82201007387 */ /* 0x000fe80000100a00 */
[----:B------:R-:W-:Y:S04]  /*22440*/  STL.64 [R1+0x2428], R34 ;  /* 0x0024282201007387 */ /* 0x000fe80000100a00 */
[----:B------:R-:W-:Y:S01]  /*22450*/  STL.64 [R1+0xad0], R38 ;  /* 0x000ad02601007387 */ /* 0x000fe20000100a00 */
[----:B----4-:R-:W-:-:S03]  /*22460*/  IMAD R150, R150, 0xab, RZ ;  /* 0x000000ab96967824 */ /* 0x010fc600078e02ff */
[----:B------:R-:W-:Y:S04]  /*22470*/  STL.64 [R1+0x2430], R38 ;  /* 0x0024302601007387 */ /* 0x000fe80000100a00 */
[----:B------:R-:W-:Y:S04]  /*22480*/  STL.64 [R1+0xac0], R42 ;  /* 0x000ac02a01007387 */ /* 0x000fe80000100a00 */
[----:B------:R-:W-:Y:S04]  /*22490*/  STL.64 [R1+0x2448], R42 ;  /* 0x0024482a01007387 */ /* 0x000fe80000100a00 */
[----:B------:R-:W-:Y:S04]  /*224a0*/  STL.64 [R1+0xaa8], R44 ;  /* 0x000aa82c01007387 */ /* 0x000fe80000100a00 */
[----:B------:R-:W-:Y:S01]  /*224b0*/  STL.64 [R1+0x2450], R44 ;  /* 0x0024502c01007387 */ /* 0x000fe20000100a00 */
[----:B------:R-:W-:Y:S01]  /*224c0*/  LEA.HI.X.SX32 R33, R150, R197, 0x1, P3 ;  /* 0x000000c596217211 */ /* 0x000fe200018f0eff */
[----:B0-----:R-:W-:Y:S01]  /*224d0*/  IMAD R151, R151, 0x15c, RZ ;  /* 0x0000015c97977824 */ /* 0x001fe200078e02ff */
[----:B------:R-:W0:Y:S01]  /*224e0*/  LDC R150, c[0x0][0x3d8] ;  /* 0x0000f600ff967b82 */ /* 0x000e220000000800 */
        /* <DEDUP_REMOVED lines=8> */
[----:B------:R2:W-:Y:S02]  /*22570*/  STL.64 [R1+0x738], R32 ;  /* 0x0007382001007387 */ /* 0x0005e40000100a00 */
[----:B--2---:R-:W-:-:S02]  /*22580*/  IADD3 R32, P3, PT, R151, R196, RZ ;  /* 0x000000c497207210 */ /* 0x004fc40007f7e0ff */
[----:B------:R-:W2:Y:S01]  /*22590*/  LDC R151, c[0x0][0x3d8] ;  /* 0x0000f600ff977b82 */ /* 0x000ea20000000800 */
[----:B0-----:R-:W-:Y:S01]  /*225a0*/  IMAD R150, R150, 0xad, RZ ;  /* 0x000000ad96967824 */ /* 0x001fe200078e02ff */
[-C--:B------:R-:W-:Y:S01]  /*225b0*/  LEA.HI.X.SX32 R29, R91, R197.reuse, 0x1, P5 ;  /* 0x000000c55b1d7211 */ /* 0x080fe200028f0eff */
[----:B------:R-:W-:Y:S03]  /*225c0*/  STL.64 [R1+0xa48], R64 ;  /* 0x000a484001007387 */ /* 0x000fe60000100a00 */
[----:B------:R-:W-:Y:S01]  /*225d0*/  LEA.HI.X.SX32 R31, R150, R197, 0x1, P4 ;  /* 0x000000c5961f7211 */ /* 0x000fe200020f0eff */
[----:B------:R-:W-:Y:S01]  /*225e0*/  STL.64 [R1+0x24a0], R64 ;  /* 0x0024a04001007387 */ /* 0x000fe20000100a00 */
[----:B------:R-:W0:Y:S03]  /*225f0*/  LDC R150, c[0x0][0x3d8] ;  /* 0x0000f600ff967b82 */ /* 0x000e260000000800 */
[----:B------:R-:W-:Y:S04]  /*22600*/  STL.64 [R1+0x730], R28 ;  /* 0x0007301c01007387 */ /* 0x000fe80000100a00 */
[----:B------:R-:W-:Y:S04]  /*22610*/  STL.64 [R1+0x2620], R90 ;  /* 0x0026205a01007387 */ /* 0x000fe80000100a00 */
[----:B------:R3:W-:Y:S01]  /*22620*/  STL.64 [R1+0x728], R30 ;  /* 0x0007281e01007387 */ /* 0x0007e20000100a00 */
[----:B--2---:R-:W-:-:S05]  /*22630*/  IMAD R151, R151, 0x166, RZ ;  /* 0x0000016697977824 */ /* 0x004fca00078e02ff */
[----:B---3--:R-:W-:Y:S02]  /*22640*/  IADD3 R30, P4, PT, R151, R196, RZ ;  /* 0x000000c4971e7210 */ /* 0x008fe40007f9e0ff */
[----:B------:R-:W2:Y:S01]  /*22650*/  LDC R151, c[0x0][0x3d8] ;  /* 0x0000f600ff977b82 */ /* 0x000ea20000000800 */
[----:B-1----:R-:W-:Y:S02]  /*22660*/  IMAD R187, R187, 0x15e, RZ ;  /* 0x0000015ebbbb7824 */ /* 0x002fe400078e02ff */
[----:B0-----:R-:W-:-:S03]  /*22670*/  IMAD R150, R150, 0xaf, RZ ;  /* 0x000000af96967824 */ /* 0x001fc600078e02ff */
[----:B------:R-:W-:Y:S02]  /*22680*/  IADD3 R28, P5, PT, R187, R196, RZ ;  /* 0x000000c4bb1c7210 */ /* 0x000fe40007fbe0ff */
[-C--:B------:R-:W-:Y:S01]  /*22690*/  LEA.HI.X.SX32 R33, R92, R197.reuse, 0x1, P3 ;  /* 0x000000c55c217211 */ /* 0x080fe200018f0eff */
[----:B------:R-:W0:Y:S01]  /*226a0*/  LDC R187, c[0x0][0x3d8] ;  /* 0x0000f600ffbb7b82 */ /* 0x000e220000000800 */
[----:B------:R-:W-:-:S03]  /*226b0*/  LEA.HI.X.SX32 R29, R150, R197, 0x1, P5 ;  /* 0x000000c5961d7211 */ /* 0x000fc600028f0eff */
[----:B------:R-:W-:Y:S04]  /*226c0*/  STL.64 [R1+0x720], R32 ;  /* 0x0007202001007387 */ /* 0x000fe80000100a00 */
[----:B------:R-:W1:Y:S01]  /*226d0*/  LDC R150, c[0x0][0x3d8] ;  /* 0x0000f600ff967b82 */ /* 0x000e620000000800 */
[----:B------:R3:W-:Y:S01]  /*226e0*/  STL.64 [R1+0x718], R28 ;  /* 0x0007181c01007387 */ /* 0x0007e20000100a00 */
[----:B--2---:R-:W-:-:S05]  /*226f0*/  IMAD R151, R151, 0x16a, RZ ;  /* 0x0000016a97977824 */ /* 0x004fca00078e02ff */
[----:B---3--:R-:W-:Y:S02]  /*22700*/  IADD3 R28, P5, PT, R151, R196, RZ ;  /* 0x000000c4971c7210 */ /* 0x008fe40007fbe0ff */
[----:B------:R-:W2:Y:S01]  /*22710*/  LDC R151, c[0x0][0x3d8] ;  /* 0x0000f600ff977b82 */ /* 0x000ea20000000800 */
[----:B------:R-:W-:-:S07]  /*22720*/  LEA.HI.X.SX32 R31, R155, R197, 0x1, P4 ;  /* 0x000000c59b1f7211 */ /* 0x000fce00020f0eff */
[----:B------:R-:W3:Y:S01]  /*22730*/  LDC R155, c[0x0][0x3d8] ;  /* 0x0000f600ff9b7b82 */ /* 0x000ee20000000800 */
[----:B-1----:R-:W-:Y:S01]  /*22740*/  IMAD R150, R150, 0x16c, RZ ;  /* 0x0000016c96967824 */ /* 0x002fe200078e02ff */
[----:B------:R1:W-:Y:S01]  /*22750*/  STL.64 [R1+0x710], R30 ;  /* 0x0007101e01007387 */ /* 0x0003e20000100a00 */
[----:B0-----:R-:W-:-:S03]  /*22760*/  IMAD R187, R187, 0x168, RZ ;  /* 0x00000168bbbb7824 */ /* 0x001fc600078e02ff */
[----:B-1----:R-:W-:Y:S01]  /*22770*/  IADD3 R30, P4, PT, R150, R196, RZ ;  /* 0x000000c4961e7210 */ /* 0x002fe20007f9e0ff */
[----:B--2---:R-:W-:Y:S01]  /*22780*/  IMAD R151, R151, 0xb5, RZ ;  /* 0x000000b597977824 */ /* 0x004fe200078e02ff */
[----:B------:R-:W0:Y:S04]  /*22790*/  LDC R150, c[0x0][0x3d8] ;  /* 0x0000f600ff967b82 */ /* 0x000e280000000800 */
[----:B------:R-:W-:-:S04]  /*227a0*/  LEA.HI.X.SX32 R29, R151, R197, 0x1, P5 ;  /* 0x000000c5971d7211 */ /* 0x000fc800028f0eff */
[----:B------:R-:W1:Y:S01]  /*227b0*/  LDC R151, c[0x0][0x3d8] ;  /* 0x0000f600ff977b82 */ /* 0x000e620000000800 */
[----:B---3--:R-:W-:Y:S01]  /*227c0*/  IMAD R155, R155, 0xb4, RZ ;  /* 0x000000b49b9b7824 */ /* 0x008fe200078e02ff */
[----:B------:R-:W-:-:S04]  /*227d0*/  IADD3 R32, P3, PT, R187, R196, RZ ;  /* 0x000000c4bb207210 */ /* 0x000fc80007f7e0ff */
[-C--:B------:R-:W-:Y:S02]  /*227e0*/  LEA.HI.X.SX32 R33, R155, R197.reuse, 0x1, P3 ;  /* 0x000000c59b217211 */ /* 0x080fe400018f0eff */
[-C--:B------:R-:W-:Y:S01]  /*227f0*/  IADD3 R154, P3, PT, R154, R196.reuse, RZ ;  /* 0x000000c49a9a7210 */ /* 0x080fe20007f7e0ff */
[----:B------:R-:W2:Y:S03]  /*22800*/  LDC R187, c[0x0][0x3d8] ;  /* 0x0000f600ffbb7b82 */ /* 0x000ea60000000800 */
[-C--:B------:R-:W-:Y:S02]  /*22810*/  LEA.HI.X.SX32 R155, R161, R197.reuse, 0x1, P3 ;  /* 0x000000c5a19b7211 */ /* 0x080fe400018f0eff */
[----:B------:R-:W-:Y:S01]  /*22820*/  IADD3 R160, P3, PT, R160, R196, RZ ;  /* 0x000000c4a0a07210 */ /* 0x000fe20007f7e0ff */
[----:B0-----:R-:W-:Y:S01]  /*22830*/  IMAD R150, R150, 0xbd, RZ ;  /* 0x000000bd96967824 */ /* 0x001fe200078e02ff */
[-C--:B------:R-:W-:Y:S01]  /*22840*/  LEA.HI.X.SX32 R31, R93, R197.reuse, 0x1, P4 ;  /* 0x000000c55d1f7211 */ /* 0x080fe200020f0eff */
[----:B------:R-:W-:Y:S03]  /*22850*/  STL.64 [R1+0x700], R28 ;  /* 0x0007001c01007387 */ /* 0x000fe60000100a00 */
[----:B------:R-:W-:-:S02]  /*22860*/  LEA.HI.X.SX32 R161, R150, R197, 0x1, P3 ;  /* 0x000000c596a17211 */ /* 0x000fc400018f0eff */
[----:B------:R-:W0:Y:S01]  /*22870*/  LDC R150, c[0x0][0x3d8] ;  /* 0x0000f600ff967b82 */ /* 0x000e220000000800 */
[----:B-1----:R-:W-:Y:S01]  /*22880*/  IMAD R151, R151, 0x186, RZ ;  /* 0x0000018697977824 */ /* 0x002fe200078e02ff */
[----:B------:R-:W-:Y:S04]  /*22890*/  STL.64 [R1+0x708], R32 ;  /* 0x0007082001007387 */ /* 0x000fe80000100a00 */
[----:B------:R-:W-:Y:S04]  /*228a0*/  STL.64 [R1+0x2630], R92 ;  /* 0x0026305c01007387 */ /* 0x000fe80000100a00 */
[----:B------:R1:W-:Y:S02]  /*228b0*/  STL.64 [R1+0x6f8], R30 ;  /* 0x0006f81e01007387 */ /* 0x0003e40000100a00 */
[----:B-1----:R-:W-:-:S02]  /*228c0*/  IADD3 R30, P3, PT, R151, R196, RZ ;  /* 0x000000c4971e7210 */ /* 0x002fc40007f7e0ff */
[----:B------:R-:W1:Y:S01]  /*228d0*/  LDC R151, c[0x0][0x3d8] ;  /* 0x0000f600ff977b82 */ /* 0x000e620000000800 */
[-C--:B------:R-:W-:Y:S01]  /*228e0*/  IADD3 R100, P4, PT, R100, R196.reuse, RZ ;  /* 0x000000c464647210 */ /* 0x080fe20007f9e0ff */
[----:B--2---:R-:W-:Y:S01]  /*228f0*/  IMAD R187, R187, 0x17e, RZ ;  /* 0x0000017ebbbb7824 */ /* 0x004fe200078e02ff */
[-C--:B------:R-:W-:Y:S02]  /*22900*/  IADD3 R28, P5, PT, R101, R196.reuse, RZ ;  /* 0x000000c4651c7210 */ /* 0x080fe40007fbe0ff */
[-C--:B------:R-:W-:Y:S01]  /*22910*/  LEA.HI.X.SX32 R101, R94, R197.reuse, 0x1, P4 ;  /* 0x000000c55e657211 */ /* 0x080fe200020f0eff */
[----:B0-----:R-:W-:Y:S01]  /*22920*/  IMAD R150, R150, 0x188, RZ ;  /* 0x0000018896967824 */ /* 0x001fe200078e02ff */
[-C--:B------:R-:W-:Y:S02]  /*22930*/  LEA.HI.X.SX32 R29, R105, R197.reuse, 0x1, P5 ;  /* 0x000000c5691d7211 */ /* 0x080fe400028f0eff */
[-C--:B------:R-:W-:Y:S02]  /*22940*/  IADD3 R32, P4, PT, R187, R196.reuse, RZ ;  /* 0x000000c4bb207210 */ /* 0x080fe40007f9e0ff */
[----:B------:R-:W-:Y:S01]  /*22950*/  IADD3 R104, P5, PT, R104, R196, RZ ;  /* 0x000000c468687210 */ /* 0x000fe20007fbe0ff */
[----:B------:R-:W0:Y:S01]  /*22960*/  LDC R187, c[0x0][0x3d8] ;  /* 0x0000f600ffbb7b82 */ /* 0x000e220000000800 */
[----:B------:R-:W-:Y:S02]  /*22970*/  STL.64 [R1+0x6f0], R154 ;  /* 0x0006f09a01007387 */ /* 0x000fe40000100a00 */
[----:B------:R-:W-:-:S02]  /*22980*/  LEA.HI.X.SX32 R105, R95, R197, 0x1, P5 ;  /* 0x000000c55f697211 */ /* 0x000fc400028f0eff */
[----:B------:R2:W-:Y:S01]  /*22990*/  STL.64 [R1+0x6e8], R28 ;  /* 0x0006e81c01007387 */ /* 0x0005e20000100a00 */
[----:B-1----:R-:W-:Y:S01]  /*229a0*/  IMAD R151, R151, 0xbf, RZ ;  /* 0x000000bf97977824 */ /* 0x002fe200078e02ff */
[----:B--2---:R-:W-:Y:S02]  /*229b0*/  IADD3 R28, P5, PT, R150, R196, RZ ;  /* 0x000000c4961c7210 */ /* 0x004fe40007fbe0ff */
[----:B------:R-:W1:Y:S02]  /*229c0*/  LDC R150, c[0x0][0x3d8] ;  /* 0x0000f600ff967b82 */ /* 0x000e640000000800 */
[----:B------:R-:W-:-:S06]  /*229d0*/  LEA.HI.X.SX32 R33, R151, R197, 0x1, P4 ;  /* 0x000000c597217211 */ /* 0x000fcc00020f0eff */
[----:B------:R-:W2:Y:S01]  /*229e0*/  LDC R151, c[0x0][0x3d8] ;  /* 0x0000f600ff977b82 */ /* 0x000ea20000000800 */
[----:B0-----:R-:W-:Y:S01]  /*229f0*/  IMAD R187, R187, 0xc3, RZ ;  /* 0x000000c3bbbb7824 */ /* 0x001fe200078e02ff */
[----:B------:R-:W-:Y:S01]  /*22a00*/  STL.64 [R1+0x6e0], R100 ;  /* 0x0006e06401007387 */ /* 0x000fe20000100a00 */
[----:B------:R-:W-:-:S03]  /*22a10*/  IMAD R189, R189, 0x18a, RZ ;  /* 0x0000018abdbd7824 */ /* 0x000fc600078e02ff */
[----:B------:R-:W-:Y:S01]  /*22a20*/  STL.64 [R1+0x2808], R100 ;  /* 0x0028086401007387 */ /* 0x000fe20000100a00 */
[----:B------:R-:W-:Y:S02]  /*22a30*/  LEA.HI.X.SX32 R31, R187, R197, 0x1, P3 ;  /* 0x000000c5bb1f7211 */ /* 0x000fe400018f0eff */
[----:B------:R-:W0:Y:S01]  /*22a40*/  LDC R187, c[0x0][0x3d8] ;  /* 0x0000f600ffbb7b82 */ /* 0x000e220000000800 */
[----:B------:R-:W-:Y:S04]  /*22a50*/  STL.64 [R1+0x2648], R94 ;  /* 0x0026485e01007387 */ /* 0x000fe80000100a00 */
[----:B------:R-:W-:Y:S01]  /*22a60*/  STL.64 [R1+0x6d8], R160 ;  /* 0x0006d8a001007387 */ /* 0x000fe20000100a00 */
[----:B-1----:R-:W-:-:S03]  /*22a70*/  IMAD R150, R150, 0x18c, RZ ;  /* 0x0000018c96967824 */ /* 0x002fc600078e02ff */
[----:B------:R-:W-:Y:S04]  /*22a80*/  STL.64 [R1+0x6d0], R104 ;  /* 0x0006d06801007387 */ /* 0x000fe80000100a00 */
[----:B------:R1:W-:Y:S01]  /*22a90*/  STL.64 [R1+0x6c8], R32 ;  /* 0x0006c82001007387 */ /* 0x0003e20000100a00 */
[----:B--2---:R-:W-:-:S03]  /*22aa0*/  IMAD R151, R151, 0xc4, RZ ;  /* 0x000000c497977824 */ /* 0x004fc600078e02ff */
[----:B------:R2:W-:Y:S01]  /*22ab0*/  STL.64 [R1+0x6c0], R30 ;  /* 0x0006c01e01007387 */ /* 0x0005e20000100a00 */
[-C--:B-1----:R-:W-:Y:S02]  /*22ac0*/  IADD3 R32, P4, PT, R189, R196.reuse, RZ ;  /* 0x000000c4bd207210 */ /* 0x082fe40007f9e0ff */
[----:B------:R-:W1:Y:S01]  /*22ad0*/  LDC R189, c[0x0][0x3d8] ;  /* 0x0000f600ffbd7b82 */ /* 0x000e620000000800 */
[----:B--2---:R-:W-:-:S07]  /*22ae0*/  IADD3 R30, P3, PT, R150, R196, RZ ;  /* 0x000000c4961e7210 */ /* 0x004fce0007f7e0ff */
[----:B------:R-:W2:Y:S01]  /*22af0*/  LDC R150, c[0x0][0x3d8] ;  /* 0x0000f600ff967b82 */ /* 0x000ea20000000800 */
[----:B------:R-:W-:-:S07]  /*22b00*/  LEA.HI.X.SX32 R29, R151, R197, 0x1, P5 ;  /* 0x000000c5971d7211 */ /* 0x000fce00028f0eff */
[----:B------:R-:W3:Y:S01]  /*22b10*/  LDC R151, c[0x0][0x3d8] ;  /* 0x0000f600ff977b82 */ /* 0x000ee20000000800 */
[----:B------:R4:W-:Y:S01]  /*22b20*/  STL.64 [R1+0x6b8], R28 ;  /* 0x0006b81c01007387 */ /* 0x0009e20000100a00 */
[-C--:B------:R-:W-:Y:S02]  /*22b30*/  LEA.HI.X.SX32 R33, R103, R197.reuse, 0x1, P4 ;  /* 0x000000c567217211 */ /* 0x080fe400020f0eff */
[-C--:B------:R-:W-:Y:S01]  /*22b40*/  IADD3 R102, P4, PT, R102, R196.reuse, RZ ;  /* 0x000000c466667210 */ /* 0x080fe20007f9e0ff */
[----:B-1----:R-:W-:Y:S01]  /*22b50*/  IMAD R189, R189, 0xc7, RZ ;  /* 0x000000c7bdbd7824 */ /* 0x002fe200078e02ff */
[----:B------:R-:W-:Y:S02]  /*22b60*/  LEA.HI.X.SX32 R31, R123, R197, 0x1, P3 ;  /* 0x000000c57b1f7211 */ /* 0x000fe400018f0eff */
[----:B----4-:R-:W-:Y:S01]  /*22b70*/  IADD3 R28, P5, PT, R159, R196, RZ ;  /* 0x000000c49f1c7210 */ /* 0x010fe20007fbe0ff */
[----:B--2---:R-:W-:-:S03]  /*22b80*/  IMAD R150, R150, 0xcb, RZ ;  /* 0x000000cb96967824 */ /* 0x004fc600078e02ff */
[-C--:B------:R-:W-:Y:S01]  /*22b90*/  LEA.HI.X.SX32 R29, R189, R197.reuse, 0x1, P5 ;  /* 0x000000c5bd1d7211 */ /* 0x080fe200028f0eff */
[----:B------:R-:W-:Y:S01]  /*22ba0*/  STL [R1+0x26f8], R123 ;  /* 0x0026f87b01007387 */ /* 0x000fe20000100800 */
[----:B---3--:R-:W-:Y:S01]  /*22bb0*/  IMAD R151, R151, 0x19c, RZ ;  /* 0x0000019c97977824 */ /* 0x008fe200078e02ff */
[----:B------:R-:W-:Y:S01]  /*22bc0*/  LEA.HI.X.SX32 R103, R150, R197, 0x1, P4 ;  /* 0x000000c596677211 */ /* 0x000fe200020f0eff */
[----:B0-----:R-:W-:Y:S01]  /*22bd0*/  IMAD R187, R187, 0x19a, RZ ;  /* 0x0000019abbbb7824 */ /* 0x001fe200078e02ff */
[----:B------:R-:W0:Y:S01]  /*22be0*/  LDC R150, c[0x0][0x3d8] ;  /* 0x0000f600ff967b82 */ /* 0x000e220000000800 */
[----:B------:R-:W-:Y:S04]  /*22bf0*/  STL.64 [R1+0x6b0], R32 ;  /* 0x0006b02001007387 */ /* 0x000fe80000100a00 */
[----:B------:R-:W-:Y:S01]  /*22c00*/  STL.64 [R1+0x6a8], R30 ;  /* 0x0006a81e01007387 */ /* 0x000fe20000100a00 */
[----:B------:R-:W-:-:S02]  /*22c10*/  IADD3 R158, P3, PT, R158, R196, RZ ;  /* 0x000000c49e9e7210 */ /* 0x000fc40007f7e0ff */
[----:B------:R-:W1:Y:S01]  /*22c20*/  LDC R189, c[0x0][0x3d8] ;  /* 0x0000f600ffbd7b82 */ /* 0x000e620000000800 */
[----:B------:R2:W-:Y:S02]  /*22c30*/  STL.64 [R1+0x6a0], R28 ;  /* 0x0006a01c01007387 */ /* 0x0005e40000100a00 */
[----:B--2---:R-:W-:-:S05]  /*22c40*/  IADD3 R28, P4, PT, R151, R196, RZ ;  /* 0x000000c4971c7210 */ /* 0x004fca0007f9e0ff */
[----:B------:R-:W2:Y:S01]  /*22c50*/  LDC R151, c[0x0][0x3d8] ;  /* 0x0000f600ff977b82 */ /* 0x000ea20000000800 */
[----:B0-----:R-:W-:Y:S01]  /*22c60*/  IMAD R150, R150, 0xcd, RZ ;  /* 0x000000cd96967824 */ /* 0x001fe200078e02ff */
[----:B------:R-:W-:-:S06]  /*22c70*/  IADD3 R30, P5, PT, R187, R196, RZ ;  /* 0x000000c4bb1e7210 */ /* 0x000fcc0007fbe0ff */
[----:B------:R-:W0:Y:S01]  /*22c80*/  LDC R187, c[0x0][0x3d8] ;  /* 0x0000f600ffbb7b82 */ /* 0x000e220000000800 */
[----:B------:R-:W-:Y:S01]  /*22c90*/  LEA.HI.X.SX32 R31, R150, R197, 0x1, P5 ;  /* 0x000000c5961f7211 */ /* 0x000fe200028f0eff */
[----:B------:R-:W-:Y:S06]  /*22ca0*/  STL.64 [R1+0x698], R102 ;  /* 0x0006986601007387 */ /* 0x000fec0000100a00 */
[----:B------:R-:W3:Y:S01]  /*22cb0*/  LDC R150, c[0x0][0x3d8] ;  /* 0x0000f600ff967b82 */ /* 0x000ee20000000800 */
[----:B------:R4:W-:Y:S01]  /*22cc0*/  STL.64 [R1+0x688], R30 ;  /* 0x0006881e01007387 */ /* 0x0009e20000100a00 */
[----:B--2---:R-:W-:-:S05]  /*22cd0*/  IMAD R151, R151, 0x1a6, RZ ;  /* 0x000001a697977824 */ /* 0x004fca00078e02ff */
[-C--:B----4-:R-:W-:Y:S02]  /*22ce0*/  IADD3 R30, P5, PT, R151, R196.reuse, RZ ;  /* 0x000000c4971e7210 */ /* 0x090fe40007fbe0ff */
[----:B------:R-:W2:Y:S01]  /*22cf0*/  LDC R151, c[0x0][0x3d8] ;  /* 0x0000f600ff977b82 */ /* 0x000ea20000000800 */
[----:B0-----:R-:W-:Y:S01]  /*22d00*/  IMAD R187, R187, 0x19e, RZ ;  /* 0x0000019ebbbb7824 */ /* 0x001fe200078e02ff */
[-C--:B------:R-:W-:Y:S02]  /*22d10*/  LEA.HI.X.SX32 R159, R124, R197.reuse, 0x1, P3 ;  /* 0x000000c57c9f7211 */ /* 0x080fe400018f0eff */
[-C--:B------:R-:W-:Y:S02]  /*22d20*/  LEA.HI.X.SX32 R29, R125, R197.reuse, 0x1, P4 ;  /* 0x000000c57d1d7211 */ /* 0x080fe400020f0eff */
[----:B------:R-:W-:Y:S02]  /*22d30*/  IADD3 R32, P3, PT, R187, R196, RZ ;  /* 0x000000c4bb207210 */ /* 0x000fe40007f7e0ff */
[----:B------:R-:W0:Y:S01]  /*22d40*/  LDC R187, c[0x0][0x3d8] ;  /* 0x0000f600ffbb7b82 */ /* 0x000e220000000800 */
[----:B---3--:R-:W-:Y:S01]  /*22d50*/  IMAD R150, R150, 0xcf, RZ ;  /* 0x000000cf96967824 */ /* 0x008fe200078e02ff */
[----:B------:R-:W-:Y:S04]  /*22d60*/  STL.64 [R1+0x690], R158 ;  /* 0x0006909e01007387 */ /* 0x000fe80000100a00 */
[----:B------:R-:W-:-:S02]  /*22d70*/  LEA.HI.X.SX32 R33, R150, R197, 0x1, P3 ;  /* 0x000000c596217211 */ /* 0x000fc400018f0eff */
[----:B------:R-:W3:Y:S01]  /*22d80*/  LDC R150, c[0x0][0x3d8] ;  /* 0x0000f600ff967b82 */ /* 0x000ee20000000800 */
[----:B------:R-:W-:Y:S04]  /*22d90*/  STL.64 [R1+0x680], R28 ;  /* 0x0006801c01007387 */ /* 0x000fe80000100a00 */
[----:B------:R-:W-:Y:S01]  /*22da0*/  STL.64 [R1+0x24a8], R124 ;  /* 0x0024a87c01007387 */ /* 0x000fe20000100a00 */
[----:B--2---:R-:W-:-:S03]  /*22db0*/  IMAD R151, R151, 0x1aa, RZ ;  /* 0x000001aa97977824 */ /* 0x004fc600078e02ff */
[----:B------:R2:W-:Y:S02]  /*22dc0*/  STL.64 [R1+0x678], R32 ;  /* 0x0006782001007387 */ /* 0x0005e40000100a00 */
[-C--:B--2---:R-:W-:Y:S02]  /*22dd0*/  IADD3 R32, P3, PT, R151, R196.reuse, RZ ;  /* 0x000000c497207210 */ /* 0x084fe40007f7e0ff */
[----:B------:R-:W2:Y:S01]  /*22de0*/  LDC R151, c[0x0][0x3d8] ;  /* 0x0000f600ff977b82 */ /* 0x000ea20000000800 */
[----:B0-----:R-:W-:Y:S02]  /*22df0*/  IMAD R187, R187, 0x1a8, RZ ;  /* 0x000001a8bbbb7824 */ /* 0x001fe400078e02ff */
[----:B-1----:R-:W-:Y:S02]  /*22e00*/  IMAD R189, R189, 0xd3, RZ ;  /* 0x000000d3bdbd7824 */ /* 0x002fe400078e02ff */
[----:B---3--:R-:W-:Y:S01]  /*22e10*/  IMAD R150, R150, 0xd4, RZ ;  /* 0x000000d496967824 */ /* 0x008fe200078e02ff */
[----:B------:R-:W-:-:S02]  /*22e20*/  IADD3 R28, P4, PT, R187, R196, RZ ;  /* 0x000000c4bb1c7210 */ /* 0x000fc40007f9e0ff */
[-C--:B------:R-:W-:Y:S01]  /*22e30*/  LEA.HI.X.SX32 R31, R189, R197.reuse, 0x1, P5 ;  /* 0x000000c5bd1f7211 */ /* 0x080fe200028f0eff */
[----:B------:R-:W0:Y:S01]  /*22e40*/  LDC R187, c[0x0][0x3d8] ;  /* 0x0000f600ffbb7b82 */ /* 0x000e220000000800 */
[----:B------:R-:W-:-:S03]  /*22e50*/  LEA.HI.X.SX32 R29, R150, R197, 0x1, P4 ;  /* 0x000000c5961d7211 */ /* 0x000fc600020f0eff */
[----:B------:R-:W-:Y:S04]  /*22e60*/  STL.64 [R1+0x670], R30 ;  /* 0x0006701e01007387 */ /* 0x000fe80000100a00 */
[----:B------:R1:W-:Y:S01]  /*22e70*/  STL.64 [R1+0x668], R28 ;  /* 0x0006681c01007387 */ /* 0x0003e20000100a00 */
[----:B------:R-:W-:Y:S01]  /*22e80*/  LEA.HI.X.SX32 R33, R157, R197, 0x1, P3 ;  /* 0x000000c59d217211 */ /* 0x000fe200018f0eff */
[----:B------:R-:W3:Y:S01]  /*22e90*/  LDC R189, c[0x0][0x3d8] ;  /* 0x0000f600ffbd7b82 */ /* 0x000ee20000000800 */
[----:B--2---:R-:W-:-:S07]  /*22ea0*/  IMAD R151, R151, 0x1ae, RZ ;  /* 0x000001ae97977824 */ /* 0x004fce00078e02ff */
[----:B------:R-:W2:Y:S01]  /*22eb0*/  LDC R150, c[0x0][0x3d8] ;  /* 0x0000f600ff967b82 */ /* 0x000ea20000000800 */
[----:B-1----:R-:W-:-:S07]  /*22ec0*/  IADD3 R28, P4, PT, R151, R196, RZ ;  /* 0x000000c4971c7210 */ /* 0x002fce0007f9e0ff */
[----:B------:R-:W1:Y:S01]  /*22ed0*/  LDC R151, c[0x0][0x3d8] ;  /* 0x0000f600ff977b82 */ /* 0x000e620000000800 */
[----:B0-----:R-:W-:Y:S01]  /*22ee0*/  IMAD R187, R187, 0x1ac, RZ ;  /* 0x000001acbbbb7824 */ /* 0x001fe200078e02ff */
[----:B------:R0:W-:Y:S04]  /*22ef0*/  STL.64 [R1+0x660], R32 ;  /* 0x0006602001007387 */ /* 0x0001e80000100a00 */
[----:B------:R-:W-:Y:S01]  /*22f00*/  IADD3 R30, P5, PT, R187, R196, RZ ;  /* 0x000000c4bb1e7210 */ /* 0x000fe20007fbe0ff */
[----:B---3--:R-:W-:Y:S01]  /*22f10*/  IMAD R189, R189, 0xd7, RZ ;  /* 0x000000d7bdbd7824 */ /* 0x008fe200078e02ff */
[----:B------:R-:W3:Y:S02]  /*22f20*/  LDC R187, c[0x0][0x3d8] ;  /* 0x0000f600ffbb7b82 */ /* 0x000ee40000000800 */
[----:B------:R-:W-:Y:S01]  /*22f30*/  LEA.HI.X.SX32 R31, R126, R197, 0x1, P5 ;  /* 0x000000c57e1f7211 */ /* 0x000fe200028f0eff */
[----:B-1----:R-:W-:-:S05]  /*22f40*/  IMAD R151, R151, 0x1b8, RZ ;  /* 0x000001b897977824 */ /* 0x002fca00078e02ff */
[-C--:B0-----:R-:W-:Y:S02]  /*22f50*/  IADD3 R32, P5, PT, R151, R196.reuse, RZ ;  /* 0x000000c497207210 */ /* 0x081fe40007fbe0ff */
[----:B------:R-:W0:Y:S01]  /*22f60*/  LDC R151, c[0x0][0x3d8] ;  /* 0x0000f600ff977b82 */ /* 0x000e220000000800 */
[----:B--2---:R-:W-:Y:S01]  /*22f70*/  IMAD R150, R150, 0xdb, RZ ;  /* 0x000000db96967824 */ /* 0x004fe200078e02ff */
[-C--:B------:R-:W-:Y:S02]  /*22f80*/  LEA.HI.X.SX32 R29, R189, R197.reuse, 0x1, P4 ;  /* 0x000000c5bd1d7211 */ /* 0x080fe400020f0eff */
[----:B------:R-:W-:Y:S01]  /*22f90*/  IADD3 R156, P3, PT, R156, R196, RZ ;  /* 0x000000c49c9c7210 */ /* 0x000fe20007f7e0ff */
[----:B------:R-:W-:Y:S03]  /*22fa0*/  STL.64 [R1+0x658], R30 ;  /* 0x0006581e01007387 */ /* 0x000fe60000100a00 */
[-C--:B------:R-:W-:Y:S01]  /*22fb0*/  LEA.HI.X.SX32 R157, R150, R197.reuse, 0x1, P3 ;  /* 0x000000c5969d7211 */ /* 0x080fe200018f0eff */
[----:B------:R1:W-:Y:S01]  /*22fc0*/  STL.64 [R1+0x650], R28 ;  /* 0x0006501c01007387 */ /* 0x0003e20000100a00 */
[----:B---3--:R-:W-:Y:S01]  /*22fd0*/  IMAD R187, R187, 0x1ba, RZ ;  /* 0x000001babbbb7824 */ /* 0x008fe200078e02ff */
[----:B------:R-:W-:Y:S01]  /*22fe0*/  LEA.HI.X.SX32 R33, R127, R197, 0x1, P5 ;  /* 0x000000c57f217211 */ /* 0x000fe200028f0eff */
[----:B------:R-:W2:Y:S01]  /*22ff0*/  LDC R150, c[0x0][0x3d8] ;  /* 0x0000f600ff967b82 */ /* 0x000ea20000000800 */
[----:B0-----:R-:W-:-:S07]  /*23000*/  IMAD R151, R151, 0x1bc, RZ ;  /* 0x000001bc97977824 */ /* 0x001fce00078e02ff */
[----:B------:R-:W0:Y:S01]  /*23010*/  LDC R189, c[0x0][0x3d8] ;  /* 0x0000f600ffbd7b82 */ /* 0x000e220000000800 */
[----:B-1----:R-:W-:-:S07]  /*23020*/  IADD3 R28, P3, PT, R151, R196, RZ ;  /* 0x000000c4971c7210 */ /* 0x002fce0007f7e0ff */
[----:B------:R-:W1:Y:S01]  /*23030*/  LDC R151, c[0x0][0x3d8] ;  /* 0x0000f600ff977b82 */ /* 0x000e620000000800 */
[----:B------:R-:W-:Y:S01]  /*23040*/  IADD3 R30, P4, PT, R187, R196, RZ ;  /* 0x000000c4bb1e7210 */ /* 0x000fe20007f9e0ff */
[----:B------:R-:W-:Y:S06]  /*23050*/  STL.64 [R1+0x24b0], R126 ;  /* 0x0024b07e01007387 */ /* 0x000fec0000100a00 */
[----:B------:R-:W3:Y:S01]  /*23060*/  LDC R187, c[0x0][0x3d8] ;  /* 0x0000f600ffbb7b82 */ /* 0x000ee20000000800 */
[----:B------:R-:W-:Y:S04]  /*23070*/  STL.64 [R1+0x648], R156 ;  /* 0x0006489c01007387 */ /* 0x000fe80000100a00 */
[----:B------:R4:W-:Y:S01]  /*23080*/  STL.64 [R1+0x640], R32 ;  /* 0x0006402001007387 */ /* 0x0009e20000100a00 */
[----:B-1----:R-:W-:-:S05]  /*23090*/  IMAD R151, R151, 0x1be, RZ ;  /* 0x000001be97977824 */ /* 0x002fca00078e02ff */
[----:B----4-:R-:W-:Y:S02]  /*230a0*/  IADD3 R32, P5, PT, R151, R196, RZ ;  /* 0x000000c497207210 */ /* 0x010fe40007fbe0ff */
[----:B------:R-:W1:Y:S01]  /*230b0*/  LDC R151, c[0x0][0x3d8] ;  /* 0x0000f600ff977b82 */ /* 0x000e620000000800 */
[----:B---3--:R-:W-:Y:S01]  /*230c0*/  IMAD R187, R187, 0xdd, RZ ;  /* 0x000000ddbbbb7824 */ /* 0x008fe200078e02ff */
[----:B------:R-:W-:-:S04]  /*230d0*/  LEA.HI.X.SX32 R29, R128, R197, 0x1, P3 ;  /* 0x000000c5801d7211 */ /* 0x000fc800018f0eff */
[-C--:B------:R-:W-:Y:S02]  /*230e0*/  LEA.HI.X.SX32 R31, R187, R197.reuse, 0x1, P4 ;  /* 0x000000c5bb1f7211 */ /* 0x080fe400020f0eff */
[----:B------:R-:W-:Y:S01]  /*230f0*/  LEA.HI.X.SX32 R33, R99, R197, 0x1, P5 ;  /* 0x000000c563217211 */ /* 0x000fe200028f0eff */
[----:B--2---:R-:W-:Y:S01]  /*23100*/  IMAD R150, R150, 0x1c6, RZ ;  /* 0x000001c696967824 */ /* 0x004fe200078e02ff */
[----:B------:R-:W2:Y:S01]  /*23110*/  LDC R99, c[0x0][0x3d8] ;  /* 0x0000f600ff637b82 */ /* 0x000ea20000000800 */
[----:B------:R-:W-:Y:S04]  /*23120*/  STL.64 [R1+0x638], R30 ;  /* 0x0006381e01007387 */ /* 0x000fe80000100a00 */
[----:B------:R3:W-:Y:S03]  /*23130*/  STL.64 [R1+0x630], R28 ;  /* 0x0006301c01007387 */ /* 0x0007e60000100a00 */
[----:B------:R-:W4:Y:S01]  /*23140*/  LDC R187, c[0x0][0x3d8] ;  /* 0x0000f600ffbb7b82 */ /* 0x000f220000000800 */
[----:B-1----:R-:W-:-:S05]  /*23150*/  IMAD R151, R151, 0x1c8, RZ ;  /* 0x000001c897977824 */ /* 0x002fca00078e02ff */
[-C--:B---3--:R-:W-:Y:S02]  /*23160*/  IADD3 R28, P3, PT, R151, R196.reuse, RZ ;  /* 0x000000c4971c7210 */ /* 0x088fe40007f7e0ff */
[----:B------:R-:W1:Y:S01]  /*23170*/  LDC R151, c[0x0][0x3d8] ;  /* 0x0000f600ff977b82 */ /* 0x000e620000000800 */
[----:B------:R3:W-:Y:S01]  /*23180*/  STL.64 [R1+0x628], R32 ;  /* 0x0006282001007387 */ /* 0x0007e20000100a00 */
[----:B------:R-:W-:Y:S01]  /*23190*/  IADD3 R30, P4, PT, R150, R196, RZ ;  /* 0x000000c4961e7210 */ /* 0x000fe20007f9e0ff */
[----:B--2---:R-:W-:Y:S02]  /*231a0*/  IMAD R99, R99, 0xe4, RZ ;  /* 0x000000e463637824 */ /* 0x004fe400078e02ff */
[----:B-1----:R-:W-:-:S03]  /*231b0*/  IMAD R151, R151, 0x1ca, RZ ;  /* 0x000001ca97977824 */ /* 0x002fc600078e02ff */
[----:B------:R-:W1:Y:S02]  /*231c0*/  LDC R150, c[0x0][0x3d8] ;  /* 0x0000f600ff967b82 */ /* 0x000e640000000800 */
[----:B---3--:R-:W-:-:S06]  /*231d0*/  IADD3 R32, P5, PT, R151, R196, RZ ;  /* 0x000000c497207210 */ /* 0x008fcc0007fbe0ff */
[----:B------:R-:W2:Y:S01]  /*231e0*/  LDC R151, c[0x0][0x3d8] ;  /* 0x0000f600ff977b82 */ /* 0x000ea20000000800 */
[-C--:B------:R-:W-:Y:S02]  /*231f0*/  LEA.HI.X.SX32 R31, R153, R197.reuse, 0x1, P4 ;  /* 0x000000c5991f7211 */ /* 0x080fe400020f0eff */
[-C--:B------:R-:W-:Y:S02]  /*23200*/  LEA.HI.X.SX32 R29, R99, R197.reuse, 0x1, P3 ;  /* 0x000000c5631d7211 */ /* 0x080fe400018f0eff */
[----:B------:R-:W-:Y:S01]  /*23210*/  LEA.HI.X.SX32 R33, R97, R197, 0x1, P5 ;  /* 0x000000c561217211 */ /* 0x000fe200028f0eff */
[----:B------:R3:W-:Y:S02]  /*23220*/  STL.64 [R1+0x620], R30 ;  /* 0x0006201e01007387 */ /* 0x0007e40000100a00 */
[----:B------:R-:W0:Y:S02]  /*23230*/  LDC R99, c[0x0][0x3d8] ;  /* 0x0000f600ff637b82 */ /* 0x000e240000000800 */
[----:B------:R4:W-:Y:S01]  /*23240*/  STL.64 [R1+0x618], R28 ;  /* 0x0006181c01007387 */ /* 0x0009e20000100a00 */
[----:B---3--:R-:W-:-:S02]  /*23250*/  IADD3 R30, P4, PT, R152, R196, RZ ;  /* 0x000000c4981e7210 */ /* 0x008fc40007f9e0ff */
[-C--:B------:R-:W-:Y:S02]  /*23260*/  IADD3 R152, P5, PT, R0, R196.reuse, RZ ;  /* 0x000000c400987210 */ /* 0x080fe40007fbe0ff */
[----:B----4-:R-:W-:Y:S01]  /*23270*/  IADD3 R28, P3, PT, R98, R196, RZ ;  /* 0x000000c4621c7210 */ /* 0x010fe20007f7e0ff */
[----:B--2---:R-:W-:Y:S01]  /*23280*/  IMAD R151, R151, 0xeb, RZ ;  /* 0x000000eb97977824 */ /* 0x004fe200078e02ff */
[----:B------:R-:W2:Y:S04]  /*23290*/  LDC R98, c[0x0][0x3d8] ;  /* 0x0000f600ff627b82 */ /* 0x000ea80000000800 */
[----:B------:R-:W-:-:S04]  /*232a0*/  LEA.HI.X.SX32 R153, R151, R197, 0x1, P5 ;  /* 0x000000c597997211 */ /* 0x000fc800028f0eff */
[----:B------:R-:W3:Y:S01]  /*232b0*/  LDC R151, c[0x0][0x3d8] ;  /* 0x0000f600ff977b82 */ /* 0x000ee20000000800 */
[----:B------:R-:W-:Y:S01]  /*232c0*/  LEA.HI.X.SX32 R29, R96, R197, 0x1, P3 ;  /* 0x000000c5601d7211 */ /* 0x000fe200018f0eff */
[----:B0-----:R-:W-:Y:S02]  /*232d0*/  IMAD R99, R99, 0x1d8, RZ ;  /* 0x000001d863637824 */ /* 0x001fe400078e02ff */
[----:B--2---:R-:W-:-:S05]  /*232e0*/  IMAD R97, R98, 0x1da, RZ ;  /* 0x000001da62617824 */ /* 0x004fca00078e02ff */
[----:B------:R-:W-:Y:S01]  /*232f0*/  IADD3 R96, P3, PT, R97, R196, RZ ;  /* 0x000000c461607210 */ /* 0x000fe20007f7e0ff */
[----:B---3--:R-:W-:-:S05]  /*23300*/  IMAD R151, R151, 0xed, RZ ;  /* 0x000000ed97977824 */ /* 0x008fca00078e02ff */
[-C--:B------:R-:W-:Y:S02]  /*23310*/  LEA.HI.X.SX32 R97, R151, R197.reuse, 0x1, P3 ;  /* 0x000000c597617211 */ /* 0x080fe400018f0eff */
[----:B------:R-:W0:Y:S01]  /*23320*/  LDC R151, c[0x0][0x3d8] ;  /* 0x0000f600ff977b82 */ /* 0x000e220000000800 */
[----:B------:R-:W-:Y:S01]  /*23330*/  LEA.HI.X.SX32 R31, R129, R197, 0x1, P4 ;  /* 0x000000c5811f7211 */ /* 0x000fe200020f0eff */
[----:B------:R2:W-:Y:S01]  /*23340*/  STL [R1+0x2738], R0 ;  /* 0x0027380001007387 */ /* 0x0005e20000100800 */
[----:B------:R-:W-:-:S03]  /*23350*/  IADD3 R98, P4, PT, R99, R196, RZ ;  /* 0x000000c463627210 */ /* 0x000fc60007f9e0ff */
[----:B------:R-:W-:Y:S01]  /*23360*/  STL.64 [R1+0x610], R32 ;  /* 0x0006102001007387 */ /* 0x000fe20000100a00 */
[----:B------:R-:W-:Y:S01]  /*23370*/  LEA.HI.X.SX32 R99, R132, R197, 0x1, P4 ;  /* 0x000000c584637211 */ /* 0x000fe200020f0eff */
[----:B------:R-:W-:Y:S02]  /*23380*/  IMAD R187, R187, 0xef, RZ ;  /* 0x000000efbbbb7824 */ /* 0x000fe400078e02ff */
[----:B------:R-:W-:Y:S01]  /*23390*/  STL.64 [R1+0x24c0], R128 ;  /* 0x0024c08001007387 */ /* 0x000fe20000100a00 */
[----:B-1----:R-:W-:Y:S01]  /*233a0*/  IMAD R150, R150, 0x1ea, RZ ;  /* 0x000001ea96967824 */ /* 0x002fe200078e02ff */
[----:B--2---:R-:W1:Y:S02]  /*233b0*/  LDC R0, c[0x0][0x3d8] ;  /* 0x0000f600ff007b82 */ /* 0x004e640000000800 */
[----:B------:R2:W-:Y:S04]  /*233c0*/  STL.64 [R1+0x608], R30 ;  /* 0x0006081e01007387 */ /* 0x0005e80000100a00 */
[----:B------:R3:W-:Y:S04]  /*233d0*/  STL.64 [R1+0x600], R28 ;  /* 0x0006001c01007387 */ /* 0x0007e80000100a00 */
[----:B------:R-:W-:Y:S01]  /*233e0*/  STL.64 [R1+0x5f8], R152 ;  /* 0x0005f89801007387 */ /* 0x000fe20000100a00 */
[----:B--2---:R-:W-:-:S02]  /*233f0*/  IADD3 R30, P5, PT, R130, R196, RZ ;  /* 0x000000c4821e7210 */ /* 0x004fc40007fbe0ff */
[-C--:B---3--:R-:W-:Y:S01]  /*23400*/  IADD3 R28, P4, PT, R131, R196.reuse, RZ ;  /* 0x000000c4831c7210 */ /* 0x088fe20007f9e0ff */
[----:B------:R-:W-:Y:S01]  /*23410*/  STL.64 [R1+0x2500], R130 ;  /* 0x0025008201007387 */ /* 0x000fe20000100a00 */
[-C--:B------:R-:W-:Y:S02]  /*23420*/  LEA.HI.X.SX32 R31, R134, R197.reuse, 0x1, P5 ;  /* 0x000000c5861f7211 */ /* 0x080fe400028f0eff */
[-C--:B------:R-:W-:Y:S01]  /*23430*/  LEA.HI.X.SX32 R29, R187, R197.reuse, 0x1, P4 ;  /* 0x000000c5bb1d7211 */ /* 0x080fe200020f0eff */
[----:B------:R-:W-:Y:S01]  /*23440*/  STL.64 [R1+0x5f0], R98 ;  /* 0x0005f06201007387 */ /* 0x000fe20000100a00 */
[----:B0-----:R-:W-:Y:S01]  /*23450*/  IMAD R151, R151, 0xf3, RZ ;  /* 0x000000f397977824 */ /* 0x001fe200078e02ff */
[----:B------:R-:W-:Y:S01]  /*23460*/  IADD3 R32, P3, PT, R133, R196, RZ ;  /* 0x000000c485207210 */ /* 0x000fe20007f7e0ff */
[----:B------:R-:W-:Y:S01]  /*23470*/  IMAD R189, R189, 0x1e8, RZ ;  /* 0x000001e8bdbd7824 */ /* 0x000fe200078e02ff */
[----:B------:R-:W-:Y:S01]  /*23480*/  STL.64 [R1+0x2560], R132 ;  /* 0x0025608401007387 */ /* 0x000fe20000100a00 */
[----:B------:R-:W0:Y:S03]  /*23490*/  LDC R187, c[0x0][0x3d8] ;  /* 0x0000f600ffbb7b82 */ /* 0x000e260000000800 */
[----:B------:R-:W-:Y:S04]  /*234a0*/  STL.64 [R1+0x5e8], R96 ;  /* 0x0005e86001007387 */ /* 0x000fe80000100a00 */
[----:B------:R-:W-:Y:S04]  /*234b0*/  STL.64 [R1+0x5e0], R30 ;  /* 0x0005e01e01007387 */ /* 0x000fe80000100a00 */
[----:B------:R2:W-:Y:S01]  /*234c0*/  STL.64 [R1+0x5d8], R28 ;  /* 0x0005d81c01007387 */ /* 0x0005e20000100a00 */
[----:B------:R-:W-:-:S02]  /*234d0*/  LEA.HI.X.SX32 R33, R151, R197, 0x1, P3 ;  /* 0x000000c597217211 */ /* 0x000fc400018f0eff */
[----:B------:R-:W3:Y:S01]  /*234e0*/  LDC R151, c[0x0][0x3d8] ;  /* 0x0000f600ff977b82 */ /* 0x000ee20000000800 */
[----:B--2---:R-:W-:-:S07]  /*234f0*/  IADD3 R28, P4, PT, R150, R196, RZ ;  /* 0x000000c4961c7210 */ /* 0x004fce0007f9e0ff */
[----:B------:R-:W2:Y:S01]  /*23500*/  LDC R150, c[0x0][0x3d8] ;  /* 0x0000f600ff967b82 */ /* 0x000ea20000000800 */
[----:B------:R-:W-:Y:S01]  /*23510*/  IADD3 R30, P5, PT, R189, R196, RZ ;  /* 0x000000c4bd1e7210 */ /* 0x000fe20007fbe0ff */
[----:B------:R4:W-:Y:S01]  /*23520*/  STL.64 [R1+0x5d0], R32 ;  /* 0x0005d02001007387 */ /* 0x0009e20000100a00 */
[----:B---3--:R-:W-:-:S05]  /*23530*/  IMAD R151, R151, 0xf5, RZ ;  /* 0x000000f597977824 */ /* 0x008fca00078e02ff */
[----:B------:R-:W3:Y:S01]  /*23540*/  LDC R189, c[0x0][0x3d8] ;  /* 0x0000f600ffbd7b82 */ /* 0x000ee20000000800 */
[----:B--2---:R-:W-:-:S05]  /*23550*/  IMAD R150, R150, 0xf4, RZ ;  /* 0x000000f496967824 */ /* 0x004fca00078e02ff */
[-C--:B------:R-:W-:Y:S02]  /*23560*/  LEA.HI.X.SX32 R31, R150, R197.reuse, 0x1, P5 ;  /* 0x000000c5961f7211 */ /* 0x080fe400028f0eff */
[----:B------:R-:W2:Y:S01]  /*23570*/  LDC R150, c[0x0][0x3d8] ;  /* 0x0000f600ff967b82 */ /* 0x000ea20000000800 */
[----:B------:R-:W-:-:S07]  /*23580*/  LEA.HI.X.SX32 R29, R151, R197, 0x1, P4 ;  /* 0x000000c5971d7211 */ /* 0x000fce00020f0eff */
[----:B------:R-:W1:Y:S01]  /*23590*/  LDC R151, c[0x0][0x3d8] ;  /* 0x0000f600ff977b82 */ /* 0x000e620000000800 */
[----:B------:R-:W-:Y:S01]  /*235a0*/  STL.64 [R1+0x25c0], R134 ;  /* 0x0025c08601007387 */ /* 0x000fe20000100a00 */
[----:B----4-:R-:W-:Y:S01]  /*235b0*/  IADD3 R32, P3, PT, R135, R196, RZ ;  /* 0x000000c487207210 */ /* 0x010fe20007f7e0ff */
[----:B0-----:R-:W-:Y:S02]  /*235c0*/  IMAD R187, R187, 0xf7, RZ ;  /* 0x000000f7bbbb7824 */ /* 0x001fe400078e02ff */
[----:B------:R0:W-:Y:S01]  /*235d0*/  STL.64 [R1+0x5c8], R30 ;  /* 0x0005c81e01007387 */ /* 0x0001e20000100a00 */
[----:B------:R-:W-:-:S03]  /*235e0*/  LEA.HI.X.SX32 R33, R138, R197, 0x1, P3 ;  /* 0x000000c58a217211 */ /* 0x000fc600018f0eff */
[----:B------:R4:W-:Y:S01]  /*235f0*/  STL.64 [R1+0x5c0], R28 ;  /* 0x0005c01c01007387 */ /* 0x0009e20000100a00 */
[----:B0-----:R-:W-:Y:S01]  /*23600*/  IADD3 R30, P5, PT, R136, R196, RZ ;  /* 0x000000c4881e7210 */ /* 0x001fe20007fbe0ff */
[----:B--2---:R-:W-:-:S03]  /*23610*/  IMAD R150, R150, 0x1fa, RZ ;  /* 0x000001fa96967824 */ /* 0x004fc600078e02ff */
[-C--:B------:R-:W-:Y:S01]  /*23620*/  LEA.HI.X.SX32 R31, R187, R197.reuse, 0x1, P5 ;  /* 0x000000c5bb1f7211 */ /* 0x080fe200028f0eff */
[----:B------:R-:W-:Y:S01]  /*23630*/  STL.64 [R1+0x2650], R136 ;  /* 0x0026508801007387 */ /* 0x000fe20000100a00 */
[----:B----4-:R-:W-:Y:S01]  /*23640*/  IADD3 R28, P4, PT, R137, R196, RZ ;  /* 0x000000c4891c7210 */ /* 0x010fe20007f9e0ff */
[----:B-1----:R-:W-:Y:S01]  /*23650*/  IMAD R151, R151, 0xfb, RZ ;  /* 0x000000fb97977824 */ /* 0x002fe200078e02ff */
[----:B------:R-:W0:Y:S01]  /*23660*/  LDC R187, c[0x0][0x3d8] ;  /* 0x0000f600ffbb7b82 */ /* 0x000e220000000800 */
[----:B------:R-:W-:Y:S04]  /*23670*/  STL.64 [R1+0x5b8], R32 ;  /* 0x0005b82001007387 */ /* 0x000fe80000100a00 */
[----:B------:R1:W-:Y:S01]  /*23680*/  STL.64 [R1+0x5b0], R30 ;  /* 0x0005b01e01007387 */ /* 0x0003e20000100a00 */
[----:B------:R-:W-:-:S02]  /*23690*/  LEA.HI.X.SX32 R29, R151, R197, 0x1, P4 ;  /* 0x000000c5971d7211 */ /* 0x000fc400020f0eff */
[----:B------:R-:W2:Y:S01]  /*236a0*/  LDC R151, c[0x0][0x3d8] ;  /* 0x0000f600ff977b82 */ /* 0x000ea20000000800 */
[----:B-1----:R-:W-:-:S07]  /*236b0*/  IADD3 R30, P5, PT, R150, R196, RZ ;  /* 0x000000c4961e7210 */ /* 0x002fce0007fbe0ff */
[----:B------:R-:W1:Y:S01]  /*236c0*/  LDC R150, c[0x0][0x3d8] ;  /* 0x0000f600ff967b82 */ /* 0x000e620000000800 */
[----:B---3--:R-:W-:-:S05]  /*236d0*/  IMAD R189, R189, 0x1f8, RZ ;  /* 0x000001f8bdbd7824 */ /* 0x008fca00078e02ff */
[----:B------:R-:W-:Y:S01]  /*236e0*/  IADD3 R32, P3, PT, R189, R196, RZ ;  /* 0x000000c4bd207210 */ /* 0x000fe20007f7e0ff */
[----:B------:R-:W-:Y:S01]  /*236f0*/  STL.64 [R1+0x5a8], R28 ;  /* 0x0005a81c01007387 */ /* 0x000fe20000100a00 */
[----:B------:R-:W3:Y:S02]  /*23700*/  LDC R189, c[0x0][0x3d8] ;  /* 0x0000f600ffbd7b82 */ /* 0x000ee40000000800 */
[----:B------:R-:W-:Y:S01]  /*23710*/  LEA.HI.X.SX32 R33, R141, R197, 0x1, P3 ;  /* 0x000000c58d217211 */ /* 0x000fe200018f0eff */
[----:B------:R-:W-:Y:S01]  /*23720*/  STL.64 [R1+0x26a0], R138 ;  /* 0x0026a08a01007387 */ /* 0x000fe20000100a00 */
[----:B--2---:R-:W-:-:S03]  /*23730*/  IMAD R151, R151, 0x206, RZ ;  /* 0x0000020697977824 */ /* 0x004fc600078e02ff */
[----:B------:R-:W-:Y:S01]  /*23740*/  STL.64 [R1+0x5a0], R32 ;  /* 0x0005a02001007387 */ /* 0x000fe20000100a00 */
[----:B-1----:R-:W-:-:S03]  /*23750*/  IMAD R150, R150, 0xfd, RZ ;  /* 0x000000fd96967824 */ /* 0x002fc600078e02ff */
[----:B------:R-:W-:Y:S02]  /*23760*/  STL.64 [R1+0x24d0], R140 ;  /* 0x0024d08c01007387 */ /* 0x000fe40000100a00 */
[----:B------:R-:W-:Y:S02]  /*23770*/  LEA.HI.X.SX32 R31, R150, R197, 0x1, P5 ;  /* 0x000000c5961f7211 */ /* 0x000fe400028f0eff */
[----:B------:R-:W1:Y:S03]  /*23780*/  LDC R150, c[0x0][0x3d8] ;  /* 0x0000f600ff967b82 */ /* 0x000e660000000800 */
[----:B------:R2:W-:Y:S02]  /*23790*/  STL.64 [R1+0x598], R30 ;  /* 0x0005981e01007387 */ /* 0x0005e40000100a00 */
[----:B--2---:R-:W-:-:S03]  /*237a0*/  IADD3 R30, P5, PT, R151, R196, RZ ;  /* 0x000000c4971e7210 */ /* 0x004fc60007fbe0ff */
[----:B------:R-:W2:Y:S01]  /*237b0*/  LDC R151, c[0x0][0x3d8] ;  /* 0x0000f600ff977b82 */ /* 0x000ea20000000800 */
[----:B------:R-:W-:-:S04]  /*237c0*/  IADD3 R28, P4, PT, R139, R196, RZ ;  /* 0x000000c48b1c7210 */ /* 0x000fc80007f9e0ff */
[----:B------:R-:W-:Y:S01]  /*237d0*/  LEA.HI.X.SX32 R29, R142, R197, 0x1, P4 ;  /* 0x000000c58e1d7211 */ /* 0x000fe200020f0eff */
[----:B-1----:R-:W-:-:S04]  /*237e0*/  IMAD R150, R150, 0x208, RZ ;  /* 0x0000020896967824 */ /* 0x002fc800078e02ff */
[----:B------:R1:W-:Y:S01]  /*237f0*/  STL.64 [R1+0x590], R28 ;  /* 0x0005901c01007387 */ /* 0x0003e20000100a00 */
[-C--:B------:R-:W-:Y:S02]  /*23800*/  IADD3 R32, P3, PT, R140, R196.reuse, RZ ;  /* 0x000000c48c207210 */ /* 0x080fe40007f7e0ff */
[----:B-1----:R-:W-:Y:S01]  /*23810*/  IADD3 R28, P4, PT, R150, R196, RZ ;  /* 0x000000c4961c7210 */ /* 0x002fe20007f9e0ff */
[----:B--2---:R-:W-:Y:S01]  /*23820*/  IMAD R151, R151, 0xff, RZ ;  /* 0x000000ff97977824 */ /* 0x004fe200078e02ff */
[----:B------:R-:W1:Y:S04]  /*23830*/  LDC R150, c[0x0][0x3d8] ;  /* 0x0000f600ff967b82 */ /* 0x000e680000000800 */
[----:B------:R-:W-:-:S04]  /*23840*/  LEA.HI.X.SX32 R33, R151, R197, 0x1, P3 ;  /* 0x000000c597217211 */ /* 0x000fc800018f0eff */
[----:B------:R-:W2:Y:S01]  /*23850*/  LDC R151, c[0x0][0x3d8] ;  /* 0x0000f600ff977b82 */ /* 0x000ea20000000800 */
[----:B------:R4:W-:Y:S01]  /*23860*/  STL.64 [R1+0x588], R32 ;  /* 0x0005882001007387 */ /* 0x0009e20000100a00 */
[----:B-1----:R-:W-:-:S05]  /*23870*/  IMAD R150, R150, 0x20a, RZ ;  /* 0x0000020a96967824 */ /* 0x002fca00078e02ff */
[----:B----4-:R-:W-:Y:S02]  /*23880*/  IADD3 R32, P3, PT, R150, R196, RZ ;  /* 0x000000c496207210 */ /* 0x010fe40007f7e0ff */
[----:B------:R-:W1:Y:S01]  /*23890*/  LDC R150, c[0x0][0x3d8] ;  /* 0x0000f600ff967b82 */ /* 0x000e620000000800 */
[----:B--2---:R-:W-:-:S05]  /*238a0*/  IMAD R151, R151, 0x103, RZ ;  /* 0x0000010397977824 */ /* 0x004fca00078e02ff */
[----:B------:R-:W-:Y:S02]  /*238b0*/  LEA.HI.X.SX32 R31, R151, R197, 0x1, P5 ;  /* 0x000000c5971f7211 */ /* 0x000fe400028f0eff */
[----:B------:R-:W2:Y:S03]  /*238c0*/  LDC R151, c[0x0][0x3d8] ;  /* 0x0000f600ff977b82 */ /* 0x000ea60000000800 */
        /* <DEDUP_REMOVED lines=12> */
[-C--:B------:R-:W-:Y:S02]  /*23990*/  LEA.HI.X.SX32 R33, R151, R197.reuse, 0x1, P3 ;  /* 0x000000c597217211 */ /* 0x080fe400018f0eff */
[----:B------:R-:W2:Y:S01]  /*239a0*/  LDC R151, c[0x0][0x3d8] ;  /* 0x0000f600ff977b82 */ /* 0x000ea20000000800 */
[----:B------:R-:W-:Y:S02]  /*239b0*/  LEA.HI.X.SX32 R31, R143, R197, 0x1, P5 ;  /* 0x000000c58f1f7211 */ /* 0x000fe400028f0eff */
[----:B------:R4:W-:Y:S04]  /*239c0*/  STL.64 [R1+0x570], R32 ;  /* 0x0005702001007387 */ /* 0x0009e80000100a00 */
[----:B------:R-:W-:Y:S01]  /*239d0*/  STL.64 [R1+0x24d8], R142 ;  /* 0x0024d88e01007387 */ /* 0x000fe20000100a00 */
[----:B-1----:R-:W-:-:S05]  /*239e0*/  IMAD R150, R150, 0x216, RZ ;  /* 0x0000021696967824 */ /* 0x002fca00078e02ff */
[-C--:B----4-:R-:W-:Y:S02]  /*239f0*/  IADD3 R32, P3, PT, R150, R196.reuse, RZ ;  /* 0x000000c496207210 */ /* 0x090fe40007f7e0ff */
[----:B------:R-:W1:Y:S01]  /*23a00*/  LDC R150, c[0x0][0x3d8] ;  /* 0x0000f600ff967b82 */ /* 0x000e620000000800 */
[----:B--2---:R-:W-:Y:S01]  /*23a10*/  IMAD R151, R151, 0x218, RZ ;  /* 0x0000021897977824 */ /* 0x004fe200078e02ff */
[----:B------:R2:W-:Y:S04]  /*23a20*/  STL.64 [R1+0x568], R30 ;  /* 0x0005681e01007387 */ /* 0x0005e80000100a00 */
[----:B--2---:R-:W-:Y:S02]  /*23a30*/  IADD3 R30, P5, PT, R151, R196, RZ ;  /* 0x000000c4971e7210 */ /* 0x004fe40007fbe0ff */
[----:B------:R-:W2:Y:S01]  /*23a40*/  LDC R151, c[0x0][0x3d8] ;  /* 0x0000f600ff977b82 */ /* 0x000ea20000000800 */
[----:B---3--:R-:W-:-:S02]  /*23a50*/  IMAD R189, R189, 0x107, RZ ;  /* 0x00000107bdbd7824 */ /* 0x008fc400078e02ff */
[----:B-1----:R-:W-:-:S03]  /*23a60*/  IMAD R150, R150, 0x10b, RZ ;  /* 0x0000010b96967824 */ /* 0x002fc600078e02ff */
[-C--:B------:R-:W-:Y:S01]  /*23a70*/  LEA.HI.X.SX32 R29, R189, R197.reuse, 0x1, P4 ;  /* 0x000000c5bd1d7211 */ /* 0x080fe200020f0eff */
[----:B0-----:R-:W-:Y:S01]  /*23a80*/  IMAD R187, R187, 0x21a, RZ ;  /* 0x0000021abbbb7824 */ /* 0x001fe200078e02ff */
[-C--:B------:R-:W-:Y:S01]  /*23a90*/  LEA.HI.X.SX32 R31, R144, R197.reuse, 0x1, P5 ;  /* 0x000000c5901f7211 */ /* 0x080fe200028f0eff */
[----:B------:R-:W0:Y:S01]  /*23aa0*/  LDC R189, c[0x0][0x3d8] ;  /* 0x0000f600ffbd7b82 */ /* 0x000e220000000800 */
[----:B------:R-:W-:Y:S01]  /*23ab0*/  LEA.HI.X.SX32 R33, R150, R197, 0x1, P3 ;  /* 0x000000c596217211 */ /* 0x000fe200018f0eff */
[----:B------:R-:W-:Y:S04]  /*23ac0*/  STL.64 [R1+0x560], R28 ;  /* 0x0005601c01007387 */ /* 0x000fe80000100a00 */
[----:B------:R1:W-:Y:S02]  /*23ad0*/  STL.64 [R1+0x558], R32 ;  /* 0x0005582001007387 */ /* 0x0003e40000100a00 */
[----:B------:R-:W3:Y:S01]  /*23ae0*/  LDC R150, c[0x0][0x3d8] ;  /* 0x0000f600ff967b82 */ /* 0x000ee20000000800 */
[----:B--2---:R-:W-:-:S05]  /*23af0*/  IMAD R151, R151, 0x21c, RZ ;  /* 0x0000021c97977824 */ /* 0x004fca00078e02ff */
[-C--:B-1----:R-:W-:Y:S02]  /*23b00*/  IADD3 R32, P3, PT, R151, R196.reuse, RZ ;  /* 0x000000c497207210 */ /* 0x082fe40007f7e0ff */
[----:B------:R-:W1:Y:S01]  /*23b10*/  LDC R151, c[0x0][0x3d8] ;  /* 0x0000f600ff977b82 */ /* 0x000e620000000800 */
[----:B------:R-:W-:Y:S01]  /*23b20*/  IADD3 R28, P4, PT, R187, R196, RZ ;  /* 0x000000c4bb1c7210 */ /* 0x000fe20007f9e0ff */
[----:B------:R2:W-:Y:S06]  /*23b30*/  STL.64 [R1+0x550], R30 ;  /* 0x0005501e01007387 */ /* 0x0005ec0000100a00 */
[----:B------:R-:W4:Y:S01]  /*23b40*/  LDC R187, c[0x0][0x3d8] ;  /* 0x0000f600ffbb7b82 */ /* 0x000f220000000800 */
[----:B---3--:R-:W-:-:S05]  /*23b50*/  IMAD R150, R150, 0x21e, RZ ;  /* 0x0000021e96967824 */ /* 0x008fca00078e02ff */
[----:B--2---:R-:W-:Y:S02]  /*23b60*/  IADD3 R30, P5, PT, R150, R196, RZ ;  /* 0x000000c4961e7210 */ /* 0x004fe40007fbe0ff */
[----:B------:R-:W2:Y:S01]  /*23b70*/  LDC R150, c[0x0][0x3d8] ;  /* 0x0000f600ff967b82 */ /* 0x000ea20000000800 */
[----:B-1----:R-:W-:-:S05]  /*23b80*/  IMAD R151, R151, 0x10d, RZ ;  /* 0x0000010d97977824 */ /* 0x002fca00078e02ff */
[----:B------:R-:W-:Y:S02]  /*23b90*/  LEA.HI.X.SX32 R29, R151, R197, 0x1, P4 ;  /* 0x000000c5971d7211 */ /* 0x000fe400020f0eff */
[----:B------:R-:W1:Y:S03]  /*23ba0*/  LDC R151, c[0x0][0x3d8] ;  /* 0x0000f600ff977b82 */ /* 0x000e660000000800 */
[----:B------:R3:W-:Y:S01]  /*23bb0*/  STL.64 [R1+0x548], R28 ;  /* 0x0005481c01007387 */ /* 0x0007e20000100a00 */
[----:B--2---:R-:W-:-:S05]  /*23bc0*/  IMAD R150, R150, 0x226, RZ ;  /* 0x0000022696967824 */ /* 0x004fca00078e02ff */
[----:B---3--:R-:W-:Y:S02]  /*23bd0*/  IADD3 R28, P4, PT, R150, R196, RZ ;  /* 0x000000c4961c7210 */ /* 0x008fe40007f9e0ff */
        /* <DEDUP_REMOVED lines=24> */
[----:B------:R-:W1:Y:S01]  /*23d60*/  LDC R151, c[0x0][0x3d8] ;  /* 0x0000f600ff977b82 */ /* 0x000e620000000800 */
[----:B--2---:R-:W-:-:S05]  /*23d70*/  IMAD R150, R150, 0x22e, RZ ;  /* 0x0000022e96967824 */ /* 0x004fca00078e02ff */
[----:B------:R-:W-:Y:S02]  /*23d80*/  IADD3 R138, P3, PT, R150, R196, RZ ;  /* 0x000000c4968a7210 */ /* 0x000fe40007f7e0ff */
[----:B------:R-:W2:Y:S01]  /*23d90*/  LDC R150, c[0x0][0x3d8] ;  /* 0x0000f600ff967b82 */ /* 0x000ea20000000800 */
[----:B-1----:R-:W-:-:S05]  /*23da0*/  IMAD R151, R151, 0x115, RZ ;  /* 0x0000011597977824 */ /* 0x002fca00078e02ff */
[-C--:B------:R-:W-:Y:S02]  /*23db0*/  LEA.HI.X.SX32 R31, R151, R197.reuse, 0x1, P5 ;  /* 0x000000c5971f7211 */ /* 0x080fe400028f0eff */
[----:B------:R-:W1:Y:S01]  /*23dc0*/  LDC R151, c[0x0][0x3d8] ;  /* 0x0000f600ff977b82 */ /* 0x000e620000000800 */
[----:B------:R3:W-:Y:S01]  /*23dd0*/  STL.64 [R1+0x528], R32 ;  /* 0x0005282001007387 */ /* 0x0007e20000100a00 */
[----:B------:R-:W-:Y:S01]  /*23de0*/  LEA.HI.X.SX32 R29, R145, R197, 0x1, P4 ;  /* 0x000000c5911d7211 */ /* 0x000fe200020f0eff */
[----:B--2---:R-:W-:-:S05]  /*23df0*/  IMAD R150, R150, 0x236, RZ ;  /* 0x0000023696967824 */ /* 0x004fca00078e02ff */
[----:B------:R-:W-:Y:S02]  /*23e00*/  IADD3 R224, P5, PT, R150, R196, RZ ;  /* 0x000000c496e07210 */ /* 0x000fe40007fbe0ff */
[----:B------:R-:W2:Y:S01]  /*23e10*/  LDC R150, c[0x0][0x3d8] ;  /* 0x0000f600ff967b82 */ /* 0x000ea20000000800 */
[----:B-1----:R-:W-:-:S05]  /*23e20*/  IMAD R151, R151, 0x238, RZ ;  /* 0x0000023897977824 */ /* 0x002fca00078e02ff */
[----:B---3--:R-:W-:Y:S02]  /*23e30*/  IADD3 R32, P4, PT, R151, R196, RZ ;  /* 0x000000c497207210 */ /* 0x008fe40007f9e0ff */
[----:B------:R-:W1:Y:S01]  /*23e40*/  LDC R151, c[0x0][0x3d8] ;  /* 0x0000f600ff977b82 */ /* 0x000e620000000800 */
[----:B------:R3:W-:Y:S01]  /*23e50*/  STL.64 [R1+0x520], R30 ;  /* 0x0005201e01007387 */ /* 0x0007e20000100a00 */
[----:B--2---:R-:W-:-:S05]  /*23e60*/  IMAD R150, R150, 0x11b, RZ ;  /* 0x0000011b96967824 */ /* 0x004fca00078e02ff */
[-C--:B------:R-:W-:Y:S01]  /*23e70*/  LEA.HI.X.SX32 R225, R150, R197.reuse, 0x1, P5 ;  /* 0x000000c596e17211 */ /* 0x080fe200028f0eff */
[----:B-1----:R-:W-:Y:S01]  /*23e80*/  IMAD R151, R151, 0x23c, RZ ;  /* 0x0000023c97977824 */ /* 0x002fe200078e02ff */
[----:B------:R-:W-:Y:S01]  /*23e90*/  LEA.HI.X.SX32 R33, R146, R197, 0x1, P4 ;  /* 0x000000c592217211 */ /* 0x000fe200020f0eff */
[----:B0-----:R-:W-:Y:S02]  /*23ea0*/  IMAD R189, R189, 0x117, RZ ;  /* 0x00000117bdbd7824 */ /* 0x001fe400078e02ff */
[----:B----4-:R-:W-:Y:S01]  /*23eb0*/  IMAD R187, R187, 0x23a, RZ ;  /* 0x0000023abbbb7824 */ /* 0x010fe200078e02ff */
[----:B---3--:R-:W-:Y:S01]  /*23ec0*/  IADD3 R30, P5, PT, R151, R196, RZ ;  /* 0x000000c4971e7210 */ /* 0x008fe20007fbe0ff */
[----:B------:R-:W-:Y:S01]  /*23ed0*/  STL.64 [R1+0x24e0], R144 ;  /* 0x0024e09001007387 */ /* 0x000fe20000100a00 */
[----:B------:R-:W0:Y:S08]  /*23ee0*/  LDC R151, c[0x0][0x3d8] ;  /* 0x0000f600ff977b82 */ /* 0x000e300000000800 */
[----:B------:R-:W1:Y:S01]  /*23ef0*/  LDC R150, c[0x0][0x3d8] ;  /* 0x0000f600ff967b82 */ /* 0x000e620000000800 */
[----:B0-----:R-:W-:-:S05]  /*23f00*/  IMAD R151, R151, 0x23e, RZ ;  /* 0x0000023e97977824 */ /* 0x001fca00078e02ff */
[----:B------:R-:W-:Y:S02]  /*23f10*/  IADD3 R74, P4, PT, R151, R196, RZ ;  /* 0x000000c4974a7210 */ /* 0x000fe40007f9e0ff */
[----:B------:R-:W0:Y:S01]  /*23f20*/  LDC R151, c[0x0][0x3d8] ;  /* 0x0000f600ff977b82 */ /* 0x000e220000000800 */
[----:B------:R2:W-:Y:S01]  /*23f30*/  STL.64 [R1+0x518], R28 ;  /* 0x0005181c01007387 */ /* 0x0005e20000100a00 */
[-C--:B------:R-:W-:Y:S01]  /*23f40*/  LEA.HI.X.SX32 R139, R189, R197.reuse, 0x1, P3 ;  /* 0x000000c5bd8b7211 */ /* 0x080fe200018f0eff */
[----:B-1----:R-:W-:Y:S01]  /*23f50*/  IMAD R150, R150, 0x246, RZ ;  /* 0x0000024696967824 */ /* 0x002fe200078e02ff */
[----:B------:R-:W-:-:S04]  /*23f60*/  LEA.HI.X.SX32 R31, R147, R197, 0x1, P5 ;  /* 0x000000c5931f7211 */ /* 0x000fc800028f0eff */
[----:B------:R-:W1:Y:S01]  /*23f70*/  LDC R189, c[0x0][0x3d8] ;  /* 0x0000f600ffbd7b82 */ /* 0x000e620000000800 */
[----:B--2---:R-:W-:Y:S01]  /*23f80*/  IADD3 R28, P3, PT, R187, R196, RZ ;  /* 0x000000c4bb1c7210 */ /* 0x004fe20007f7e0ff */
[----:B0-----:R-:W-:Y:S01]  /*23f90*/  IMAD R151, R151, 0x11d, RZ ;  /* 0x0000011d97977824 */ /* 0x001fe200078e02ff */
[----:B------:R-:W-:Y:S05]  /*23fa0*/  STL.64 [R1+0x510], R138 ;  /* 0x0005108a01007387 */ /* 0x000fea0000100a00 */
[----:B------:R-:W0:Y:S01]  /*23fb0*/  LDC R187, c[0x0][0x3d8] ;  /* 0x0000f600ffbb7b82 */ /* 0x000e220000000800 */
[----:B------:R-:W-:-:S07]  /*23fc0*/  LEA.HI.X.SX32 R29, R151, R197, 0x1, P3 ;  /* 0x000000c5971d7211 */ /* 0x000fce00018f0eff */
[----:B------:R-:W2:Y:S01]  /*23fd0*/  LDC R151, c[0x0][0x3d8] ;  /* 0x0000f600ff977b82 */ /* 0x000ea20000000800 */
[----:B------:R-:W-:Y:S04]  /*23fe0*/  STL.64 [R1+0x26b0], R138 ;  /* 0x0026b08a01007387 */ /* 0x000fe80000100a00 */
[----:B------:R-:W-:Y:S04]  /*23ff0*/  STL.64 [R1+0x508], R224 ;  /* 0x000508e001007387 */ /* 0x000fe80000100a00 */
[----:B------:R-:W-:Y:S04]  /*24000*/  STL.64 [R1+0x500], R32 ;  /* 0x0005002001007387 */ /* 0x000fe80000100a00 */
[----:B------:R-:W-:Y:S04]  /*24010*/  STL.64 [R1+0x26c0], R224 ;  /* 0x0026c0e001007387 */ /* 0x000fe80000100a00 */
[----:B------:R3:W-:Y:S01]  /*24020*/  STL.64 [R1+0x4f8], R28 ;  /* 0x0004f81c01007387 */ /* 0x0007e20000100a00 */
[----:B--2---:R-:W-:Y:S01]  /*24030*/  IMAD R151, R151, 0x248, RZ ;  /* 0x0000024897977824 */ /* 0x004fe200078e02ff */
[----:B---3--:R-:W-:-:S04]  /*24040*/  IADD3 R28, P3, PT, R150, R196, RZ ;  /* 0x000000c4961c7210 */ /* 0x008fc80007f7e0ff */
[----:B------:R-:W-:Y:S01]  /*24050*/  IADD3 R136, P5, PT, R151, R196, RZ ;  /* 0x000000c497887210 */ /* 0x000fe20007fbe0ff */
[----:B------:R-:W2:Y:S08]  /*24060*/  LDC R150, c[0x0][0x3d8] ;  /* 0x0000f600ff967b82 */ /* 0x000eb00000000800 */
[----:B------:R-:W3:Y:S01]  /*24070*/  LDC R151, c[0x0][0x3d8] ;  /* 0x0000f600ff977b82 */ /* 0x000ee20000000800 */
[----:B--2---:R-:W-:-:S02]  /*24080*/  IMAD R150, R150, 0x123, RZ ;  /* 0x0000012396967824 */ /* 0x004fc400078e02ff */
[----:B---3--:R-:W-:-:S03]  /*24090*/  IMAD R151, R151, 0x24c, RZ ;  /* 0x0000024c97977824 */ /* 0x008fc600078e02ff */
[----:B------:R-:W-:Y:S02]  /*240a0*/  LEA.HI.X.SX32 R29, R150, R197, 0x1, P3 ;  /* 0x000000c5961d7211 */ /* 0x000fe400018f0eff */
[----:B------:R-:W2:Y:S01]  /*240b0*/  LDC R150, c[0x0][0x3d8] ;  /* 0x0000f600ff967b82 */ /* 0x000ea20000000800 */
[----:B------:R-:W-:-:S07]  /*240c0*/  IADD3 R72, P3, PT, R151, R196, RZ ;  /* 0x000000c497487210 */ /* 0x000fce0007f7e0ff */
[----:B------:R-:W3:Y:S01]  /*240d0*/  LDC R151, c[0x0][0x3d8] ;  /* 0x0000f600ff977b82 */ /* 0x000ee20000000800 */
[----:B-1----:R-:W-:Y:S02]  /*240e0*/  IMAD R189, R189, 0x11f, RZ ;  /* 0x0000011fbdbd7824 */ /* 0x002fe400078e02ff */
[----:B0-----:R-:W-:-:S03]  /*240f0*/  IMAD R187, R187, 0x24a, RZ ;  /* 0x0000024abbbb7824 */ /* 0x001fc600078e02ff */
[----:B------:R-:W-:Y:S02]  /*24100*/  LEA.HI.X.SX32 R75, R189, R197, 0x1, P4 ;  /* 0x000000c5bd4b7211 */ /* 0x000fe400020f0eff */
[----:B------:R-:W-:Y:S01]  /*24110*/  IADD3 R94, P4, PT, R187, R196, RZ ;  /* 0x000000c4bb5e7210 */ /* 0x000fe20007f9e0ff */
[----:B------:R-:W0:Y:S01]  /*24120*/  LDC R189, c[0x0][0x3d8] ;  /* 0x0000f600ffbd7b82 */ /* 0x000e220000000800 */
[----:B--2---:R-:W-:-:S07]  /*24130*/  IMAD R150, R150, 0x125, RZ ;  /* 0x0000012596967824 */ /* 0x004fce00078e02ff */
[----:B------:R-:W1:Y:S01]  /*24140*/  LDC R187, c[0x0][0x3d8] ;  /* 0x0000f600ffbb7b82 */ /* 0x000e620000000800 */
[----:B---3--:R-:W-:Y:S01]  /*24150*/  IMAD R151, R151, 0x256, RZ ;  /* 0x0000025697977824 */ /* 0x008fe200078e02ff */
[----:B------:R-:W-:Y:S01]  /*24160*/  LEA.HI.X.SX32 R95, R150, R197, 0x1, P4 ;  /* 0x000000c5965f7211 */ /* 0x000fe200020f0eff */
[----:B------:R-:W-:Y:S05]  /*24170*/  STL.64 [R1+0x2508], R146 ;  /* 0x0025089201007387 */ /* 0x000fea0000100a00 */
[----:B------:R-:W2:Y:S01]  /*24180*/  LDC R150, c[0x0][0x3d8] ;  /* 0x0000f600ff967b82 */ /* 0x000ea20000000800 */
[----:B------:R-:W-:-:S07]  /*24190*/  IADD3 R90, P4, PT, R151, R196, RZ ;  /* 0x000000c4975a7210 */ /* 0x000fce0007f9e0ff */
[----:B------:R-:W3:Y:S01]  /*241a0*/  LDC R151, c[0x0][0x3d8] ;  /* 0x0000f600ff977b82 */ /* 0x000ee20000000800 */
[----:B------:R-:W-:Y:S01]  /*241b0*/  STL.64 [R1+0x4f0], R30 ;  /* 0x0004f01e01007387 */ /* 0x000fe20000100a00 */
[----:B------:R-:W-:-:S03]  /*241c0*/  LEA.HI.X.SX32 R73, R148, R197, 0x1, P3 ;  /* 0x000000c594497211 */ /* 0x000fc600018f0eff */
[----:B------:R-:W-:Y:S04]  /*241d0*/  STL.64 [R1+0x4e8], R74 ;  /* 0x0004e84a01007387 */ /* 0x000fe80000100a00 */
[----:B------:R-:W-:Y:S04]  /*241e0*/  STL.64 [R1+0x2678], R74 ;  /* 0x0026784a01007387 */ /* 0x000fe80000100a00 */
[----:B------:R4:W-:Y:S01]  /*241f0*/  STL.64 [R1+0x4e0], R28 ;  /* 0x0004e01c01007387 */ /* 0x0009e20000100a00 */
[----:B---3--:R-:W-:-:S05]  /*24200*/  IMAD R151, R151, 0x258, RZ ;  /* 0x0000025897977824 */ /* 0x008fca00078e02ff */
[-C--:B----4-:R-:W-:Y:S02]  /*24210*/  IADD3 R28, P3, PT, R151, R196.reuse, RZ ;  /* 0x000000c4971c7210 */ /* 0x090fe40007f7e0ff */
[----:B------:R-:W3:Y:S01]  /*24220*/  LDC R151, c[0x0][0x3d8] ;  /* 0x0000f600ff977b82 */ /* 0x000ee20000000800 */
[----:B0-----:R-:W-:Y:S02]  /*24230*/  IMAD R189, R189, 0x124, RZ ;  /* 0x00000124bdbd7824 */ /* 0x001fe400078e02ff */
[----:B-1----:R-:W-:Y:S02]  /*24240*/  IMAD R187, R187, 0x24e, RZ ;  /* 0x0000024ebbbb7824 */ /* 0x002fe400078e02ff */
[----:B--2---:R-:W-:Y:S01]  /*24250*/  IMAD R150, R150, 0x127, RZ ;  /* 0x0000012796967824 */ /* 0x004fe200078e02ff */
[-C--:B------:R-:W-:Y:S02]  /*24260*/  LEA.HI.X.SX32 R137, R189, R197.reuse, 0x1, P5 ;  /* 0x000000c5bd897211 */ /* 0x080fe400028f0eff */
[----:B------:R-:W-:Y:S01]  /*24270*/  IADD3 R92, P5, PT, R187, R196, RZ ;  /* 0x000000c4bb5c7210 */ /* 0x000fe20007fbe0ff */
[----:B------:R-:W0:Y:S03]  /*24280*/  LDC R189, c[0x0][0x3d8] ;  /* 0x0000f600ffbd7b82 */ /* 0x000e260000000800 */
[----:B------:R-:W-:-:S05]  /*24290*/  LEA.HI.X.SX32 R93, R150, R197, 0x1, P5 ;  /* 0x000000c5965d7211 */ /* 0x000fca00028f0eff */
[----:B------:R-:W1:Y:S01]  /*242a0*/  LDC R150, c[0x0][0x3d8] ;  /* 0x0000f600ff967b82 */ /* 0x000e620000000800 */
[----:B---3--:R-:W-:Y:S01]  /*242b0*/  IMAD R151, R151, 0x25a, RZ ;  /* 0x0000025a97977824 */ /* 0x008fe200078e02ff */
[----:B------:R-:W-:Y:S06]  /*242c0*/  STL.64 [R1+0x4d8], R136 ;  /* 0x0004d88801007387 */ /* 0x000fec0000100a00 */
[----:B------:R-:W2:Y:S01]  /*242d0*/  LDC R187, c[0x0][0x3d8] ;  /* 0x0000f600ffbb7b82 */ /* 0x000ea20000000800 */
[----:B------:R-:W-:-:S07]  /*242e0*/  IADD3 R32, P5, PT, R151, R196, RZ ;  /* 0x000000c497207210 */ /* 0x000fce0007fbe0ff */
[----:B------:R-:W3:Y:S01]  /*242f0*/  LDC R151, c[0x0][0x3d8] ;  /* 0x0000f600ff977b82 */ /* 0x000ee20000000800 */
[----:B-1----:R-:W-:-:S05]  /*24300*/  IMAD R150, R150, 0x12b, RZ ;  /* 0x0000012b96967824 */ /* 0x002fca00078e02ff */
[----:B------:R-:W-:Y:S02]  /*24310*/  LEA.HI.X.SX32 R91, R150, R197, 0x1, P4 ;  /* 0x000000c5965b7211 */ /* 0x000fe400020f0eff */
[----:B------:R-:W1:Y:S01]  /*24320*/  LDC R150, c[0x0][0x3d8] ;  /* 0x0000f600ff967b82 */ /* 0x000e620000000800 */
[----:B---3--:R-:W-:-:S05]  /*24330*/  IMAD R151, R151, 0x25c, RZ ;  /* 0x0000025c97977824 */ /* 0x008fca00078e02ff */
[----:B------:R-:W-:Y:S02]  /*24340*/  IADD3 R30, P4, PT, R151, R196, RZ ;  /* 0x000000c4971e7210 */ /* 0x000fe40007f9e0ff */
[----:B------:R-:W3:Y:S01]  /*24350*/  LDC R151, c[0x0][0x3d8] ;  /* 0x0000f600ff977b82 */ /* 0x000ee20000000800 */
[----:B------:R-:W-:Y:S01]  /*24360*/  STL.64 [R1+0x2658], R136 ;  /* 0x0026588801007387 */ /* 0x000fe20000100a00 */
[----:B-1----:R-:W-:-:S03]  /*24370*/  IMAD R150, R150, 0x12c, RZ ;  /* 0x0000012c96967824 */ /* 0x002fc600078e02ff */
[----:B------:R-:W-:Y:S04]  /*24380*/  STL.64 [R1+0x4d0], R94 ;  /* 0x0004d05e01007387 */ /* 0x000fe80000100a00 */
[----:B------:R-:W-:Y:S01]  /*24390*/  STL.64 [R1+0x2680], R94 ;  /* 0x0026805e01007387 */ /* 0x000fe20000100a00 */
[----:B------:R-:W-:Y:S02]  /*243a0*/  LEA.HI.X.SX32 R29, R150, R197, 0x1, P3 ;  /* 0x000000c5961d7211 */ /* 0x000fe400018f0eff */
[----:B------:R-:W1:Y:S01]  /*243b0*/  LDC R150, c[0x0][0x3d8] ;  /* 0x0000f600ff967b82 */ /* 0x000e620000000800 */
[----:B------:R-:W-:Y:S04]  /*243c0*/  STL.64 [R1+0x4c8], R72 ;  /* 0x0004c84801007387 */ /* 0x000fe80000100a00 */
[----:B------:R-:W-:Y:S01]  /*243d0*/  STL.64 [R1+0x2688], R72 ;  /* 0x0026884801007387 */ /* 0x000fe20000100a00 */
[----:B---3--:R-:W-:-:S03]  /*243e0*/  IMAD R151, R151, 0x25e, RZ ;  /* 0x0000025e97977824 */ /* 0x008fc600078e02ff */
[----:B------:R-:W-:Y:S04]  /*243f0*/  STL.64 [R1+0x4c0], R92 ;  /* 0x0004c05c01007387 */ /* 0x000fe80000100a00 */
[----:B------:R-:W-:Y:S04]  /*24400*/  STL.64 [R1+0x26c8], R92 ;  /* 0x0026c85c01007387 */ /* 0x000fe80000100a00 */
[----:B------:R3:W-:Y:S02]  /*24410*/  STL.64 [R1+0x4b0], R28 ;  /* 0x0004b01c01007387 */ /* 0x0007e40000100a00 */
[----:B---3--:R-:W-:-:S02]  /*24420*/  IADD3 R28, P3, PT, R151, R196, RZ ;  /* 0x000000c4971c7210 */ /* 0x008fc40007f7e0ff */
[----:B------:R-:W3:Y:S01]  /*24430*/  LDC R151, c[0x0][0x3d8] ;  /* 0x0000f600ff977b82 */ /* 0x000ee20000000800 */
[----:B-1----:R-:W-:-:S05]  /*24440*/  IMAD R150, R150, 0x12d, RZ ;  /* 0x0000012d96967824 */ /* 0x002fca00078e02ff */
[----:B------:R-:W-:Y:S02]  /*24450*/  LEA.HI.X.SX32 R33, R150, R197, 0x1, P5 ;  /* 0x000000c596217211 */ /* 0x000fe400028f0eff */
[----:B------:R-:W1:Y:S01]  /*24460*/  LDC R150, c[0x0][0x3d8] ;  /* 0x0000f600ff967b82 */ /* 0x000e620000000800 */
[----:B---3--:R-:W-:-:S05]  /*24470*/  IMAD R151, R151, 0x266, RZ ;  /* 0x0000026697977824 */ /* 0x008fca00078e02ff */
[-C--:B------:R-:W-:Y:S02]  /*24480*/  IADD3 R70, P5, PT, R151, R196.reuse, RZ ;  /* 0x000000c497467210 */ /* 0x080fe40007fbe0ff */
[----:B------:R-:W3:Y:S01]  /*24490*/  LDC R151, c[0x0][0x3d8] ;  /* 0x0000f600ff977b82 */ /* 0x000ee20000000800 */
[----:B0-----:R-:W-:Y:S02]  /*244a0*/  IMAD R189, R189, 0x12e, RZ ;  /* 0x0000012ebdbd7824 */ /* 0x001fe400078e02ff */
[----:B-1----:R-:W-:Y:S01]  /*244b0*/  IMAD R150, R150, 0x12f, RZ ;  /* 0x0000012f96967824 */ /* 0x002fe200078e02ff */
[----:B------:R-:W-:Y:S02]  /*244c0*/  STL.64 [R1+0x4b8], R90 ;  /* 0x0004b85a01007387 */ /* 0x000fe40000100a00 */
[-C--:B------:R-:W-:Y:S02]  /*244d0*/  LEA.HI.X.SX32 R31, R189, R197.reuse, 0x1, P4 ;  /* 0x000000c5bd1f7211 */ /* 0x080fe400020f0eff */
[----:B------:R-:W-:Y:S01]  /*244e0*/  LEA.HI.X.SX32 R29, R150, R197, 0x1, P3 ;  /* 0x000000c5961d7211 */ /* 0x000fe200018f0eff */
[----:B------:R-:W-:Y:S01]  /*244f0*/  STL.64 [R1+0x26d0], R90 ;  /* 0x0026d05a01007387 */ /* 0x000fe20000100a00 */
[----:B------:R-:W0:Y:S03]  /*24500*/  LDC R150, c[0x0][0x3d8] ;  /* 0x0000f600ff967b82 */ /* 0x000e260000000800 */
[----:B------:R-:W-:Y:S04]  /*24510*/  STL.64 [R1+0x4a8], R32 ;  /* 0x0004a82001007387 */ /* 0x000fe80000100a00 */
[----:B------:R-:W-:Y:S01]  /*24520*/  STL.64 [R1+0x4a0], R30 ;  /* 0x0004a01e01007387 */ /* 0x000fe20000100a00 */
[----:B--2---:R-:W-:Y:S01]  /*24530*/  IMAD R187, R187, 0x268, RZ ;  /* 0x00000268bbbb7824 */ /* 0x004fe200078e02ff */
[----:B------:R-:W1:Y:S01]  /*24540*/  LDC R189, c[0x0][0x3d8] ;  /* 0x0000f600ffbd7b82 */ /* 0x000e620000000800 */
[----:B---3--:R-:W-:Y:S01]  /*24550*/  IMAD R151, R151, 0x26a, RZ ;  /* 0x0000026a97977824 */ /* 0x008fe200078e02ff */
[----:B------:R2:W-:Y:S04]  /*24560*/  STL.64 [R1+0x498], R28 ;  /* 0x0004981c01007387 */ /* 0x0005e80000100a00 */
[----:B--2---:R-:W-:-:S02]  /*24570*/  IADD3 R28, P3, PT, R151, R196, RZ ;  /* 0x000000c4971c7210 */ /* 0x004fc40007f7e0ff */
[----:B------:R-:W2:Y:S01]  /*24580*/  LDC R151, c[0x0][0x3d8] ;  /* 0x0000f600ff977b82 */ /* 0x000ea20000000800 */
[----:B0-----:R-:W-:Y:S01]  /*24590*/  IMAD R150, R150, 0x134, RZ ;  /* 0x0000013496967824 */ /* 0x001fe200078e02ff */
[----:B------:R-:W-:-:S04]  /*245a0*/  IADD3 R30, P4, PT, R187, R196, RZ ;  /* 0x000000c4bb1e7210 */ /* 0x000fc80007f9e0ff */
[----:B------:R-:W-:Y:S02]  /*245b0*/  LEA.HI.X.SX32 R31, R150, R197, 0x1, P4 ;  /* 0x000000c5961f7211 */ /* 0x000fe400020f0eff */
[----:B------:R-:W0:Y:S01]  /*245c0*/  LDC R150, c[0x0][0x3d8] ;  /* 0x0000f600ff967b82 */ /* 0x000e220000000800 */
[----:B-1----:R-:W-:-:S07]  /*245d0*/  IMAD R189, R189, 0x133, RZ ;  /* 0x00000133bdbd7824 */ /* 0x002fce00078e02ff */
[----:B------:R-:W1:Y:S01]  /*245e0*/  LDC R187, c[0x0][0x3d8] ;  /* 0x0000f600ffbb7b82 */ /* 0x000e620000000800 */
[----:B--2---:R-:W-:-:S05]  /*245f0*/  IMAD R151, R151, 0x26e, RZ ;  /* 0x0000026e97977824 */ /* 0x004fca00078e02ff */
[----:B------:R-:W-:Y:S02]  /*24600*/  IADD3 R220, P4, PT, R151, R196, RZ ;  /* 0x000000c497dc7210 */ /* 0x000fe40007f9e0ff */
[----:B------:R-:W2:Y:S01]  /*24610*/  LDC R151, c[0x0][0x3d8] ;  /* 0x0000f600ff977b82 */ /* 0x000ea20000000800 */
[----:B0-----:R-:W-:-:S05]  /*24620*/  IMAD R150, R150, 0x135, RZ ;  /* 0x0000013596967824 */ /* 0x001fca00078e02ff */
[----:B------:R-:W-:Y:S02]  /*24630*/  LEA.HI.X.SX32 R29, R150, R197, 0x1, P3 ;  /* 0x000000c5961d7211 */ /* 0x000fe400018f0eff */
[----:B------:R-:W0:Y:S01]  /*24640*/  LDC R150, c[0x0][0x3d8] ;  /* 0x0000f600ff967b82 */ /* 0x000e220000000800 */
[----:B--2---:R-:W-:-:S05]  /*24650*/  IMAD R151, R151, 0x276, RZ ;  /* 0x0000027697977824 */ /* 0x004fca00078e02ff */
[----:B------:R-:W-:Y:S02]  /*24660*/  IADD3 R68, P3, PT, R151, R196, RZ ;  /* 0x000000c497447210 */ /* 0x000fe40007f7e0ff */
[----:B------:R-:W2:Y:S01]  /*24670*/  LDC R151, c[0x0][0x3d8] ;  /* 0x0000f600ff977b82 */ /* 0x000ea20000000800 */
[----:B0-----:R-:W-:Y:S01]  /*24680*/  IMAD R150, R150, 0x137, RZ ;  /* 0x0000013796967824 */ /* 0x001fe200078e02ff */
[----:B------:R-:W-:-:S04]  /*24690*/  LEA.HI.X.SX32 R71, R189, R197, 0x1, P5 ;  /* 0x000000c5bd477211 */ /* 0x000fc800028f0eff */
[----:B------:R-:W-:Y:S02]  /*246a0*/  LEA.HI.X.SX32 R221, R150, R197, 0x1, P4 ;  /* 0x000000c596dd7211 */ /* 0x000fe400020f0eff */
[----:B------:R-:W0:Y:S08]  /*246b0*/  LDC R189, c[0x0][0x3d8] ;  /* 0x0000f600ffbd7b82 */ /* 0x000e300000000800 */
[----:B------:R-:W3:Y:S01]  /*246c0*/  LDC R150, c[0x0][0x3d8] ;  /* 0x0000f600ff967b82 */ /* 0x000ee20000000800 */
[----:B--2---:R-:W-:-:S05]  /*246d0*/  IMAD R151, R151, 0x27a, RZ ;  /* 0x0000027a97977824 */ /* 0x004fca00078e02ff */
[----:B------:R-:W-:Y:S02]  /*246e0*/  IADD3 R32, P4, PT, R151, R196, RZ ;  /* 0x000000c497207210 */ /* 0x000fe40007f9e0ff */
[----:B------:R-:W2:Y:S01]  /*246f0*/  LDC R151, c[0x0][0x3d8] ;  /* 0x0000f600ff977b82 */ /* 0x000ea20000000800 */
[----:B-1----:R-:W-:Y:S02]  /*24700*/  IMAD R187, R187, 0x26c, RZ ;  /* 0x0000026cbbbb7824 */ /* 0x002fe400078e02ff */
[----:B0-----:R-:W-:-:S03]  /*24710*/  IMAD R189, R189, 0x136, RZ ;  /* 0x00000136bdbd7824 */ /* 0x001fc600078e02ff */
[----:B------:R-:W-:Y:S02]  /*24720*/  IADD3 R134, P5, PT, R187, R196, RZ ;  /* 0x000000c4bb867210 */ /* 0x000fe40007fbe0ff */
[----:B------:R-:W0:Y:S01]  /*24730*/  LDC R187, c[0x0][0x3d8] ;  /* 0x0000f600ffbb7b82 */ /* 0x000e220000000800 */
[----:B---3--:R-:W-:Y:S01]  /*24740*/  IMAD R150, R150, 0x13b, RZ ;  /* 0x0000013b96967824 */ /* 0x008fe200078e02ff */
[----:B------:R-:W-:-:S04]  /*24750*/  LEA.HI.X.SX32 R135, R189, R197, 0x1, P5 ;  /* 0x000000c5bd877211 */ /* 0x000fc800028f0eff */
[----:B------:R-:W-:Y:S02]  /*24760*/  LEA.HI.X.SX32 R69, R150, R197, 0x1, P3 ;  /* 0x000000c596457211 */ /* 0x000fe400018f0eff */
[----:B------:R-:W1:Y:S01]  /*24770*/  LDC R189, c[0x0][0x3d8] ;  /* 0x0000f600ffbd7b82 */ /* 0x000e620000000800 */
[----:B------:R3:W-:Y:S01]  /*24780*/  STL.64 [R1+0x488], R30 ;  /* 0x0004881e01007387 */ /* 0x0007e20000100a00 */
[----:B--2---:R-:W-:-:S06]  /*24790*/  IMAD R151, R151, 0x27c, RZ ;  /* 0x0000027c97977824 */ /* 0x004fcc00078e02ff */
[----:B------:R-:W2:Y:S01]  /*247a0*/  LDC R150, c[0x0][0x3d8] ;  /* 0x0000f600ff967b82 */ /* 0x000ea20000000800 */
[----:B---3--:R-:W-:-:S07]  /*247b0*/  IADD3 R30, P3, PT, R151, R196, RZ ;  /* 0x000000c4971e7210 */ /* 0x008fce0007f7e0ff */
[----:B------:R-:W3:Y:S01]  /*247c0*/  LDC R151, c[0x0][0x3d8] ;  /* 0x0000f600ff977b82 */ /* 0x000ee20000000800 */
[----:B0-----:R-:W-:Y:S01]  /*247d0*/  IMAD R187, R187, 0x278, RZ ;  /* 0x00000278bbbb7824 */ /* 0x001fe200078e02ff */
[----:B------:R-:W-:Y:S04]  /*247e0*/  STL.64 [R1+0x490], R70 ;  /* 0x0004904601007387 */ /* 0x000fe80000100a00 */
[----:B------:R-:W-:Y:S01]  /*247f0*/  STL.64 [R1+0x26e0], R70 ;  /* 0x0026e04601007387 */ /* 0x000fe20000100a00 */
[----:B-1----:R-:W-:-:S03]  /*24800*/  IMAD R189, R189, 0x13c, RZ ;  /* 0x0000013cbdbd7824 */ /* 0x002fc600078e02ff */
[----:B------:R0:W-:Y:S01]  /*24810*/  STL.64 [R1+0x480], R28 ;  /* 0x0004801c01007387 */ /* 0x0001e20000100a00 */
[----:B--2---:R-:W-:Y:S01]  /*24820*/  IMAD R150, R150, 0x13d, RZ ;  /* 0x0000013d96967824 */ /* 0x004fe200078e02ff */
[----:B0-----:R-:W-:Y:S02]  /*24830*/  IADD3 R28, P5, PT, R187, R196, RZ ;  /* 0x000000c4bb1c7210 */ /* 0x001fe40007fbe0ff */
[----:B------:R-:W0:Y:S02]  /*24840*/  LDC R187, c[0x0][0x3d8] ;  /* 0x0000f600ffbb7b82 */ /* 0x000e240000000800 */
[-C--:B------:R-:W-:Y:S02]  /*24850*/  LEA.HI.X.SX32 R33, R150, R197.reuse, 0x1, P4 ;  /* 0x000000c596217211 */ /* 0x080fe400020f0eff */
[----:B------:R-:W-:Y:S01]  /*24860*/  LEA.HI.X.SX32 R29, R189, R197, 0x1, P5 ;  /* 0x000000c5bd1d7211 */ /* 0x000fe200028f0eff */
[----:B---3--:R-:W-:-:S03]  /*24870*/  IMAD R151, R151, 0x286, RZ ;  /* 0x0000028697977824 */ /* 0x008fc600078e02ff */
[----:B------:R-:W1:Y:S02]  /*24880*/  LDC R189, c[0x0][0x3d8] ;  /* 0x0000f600ffbd7b82 */ /* 0x000e640000000800 */
[----:B------:R-:W-:-:S06]  /*24890*/  IADD3 R88, P4, PT, R151, R196, RZ ;  /* 0x000000c497587210 */ /* 0x000fcc0007f9e0ff */
[----:B------:R-:W2:Y:S08]  /*248a0*/  LDC R150, c[0x0][0x3d8] ;  /* 0x0000f600ff967b82 */ /* 0x000eb00000000800 */
[----:B------:R-:W3:Y:S01]  /*248b0*/  LDC R151, c[0x0][0x3d8] ;  /* 0x0000f600ff977b82 */ /* 0x000ee20000000800 */
[----:B------:R-:W-:Y:S01]  /*248c0*/  STL.64 [R1+0x478], R134 ;  /* 0x0004788601007387 */ /* 0x000fe20000100a00 */
[----:B0-----:R-:W-:-:S03]  /*248d0*/  IMAD R187, R187, 0x27e, RZ ;  /* 0x0000027ebbbb7824 */ /* 0x001fc600078e02ff */
[----:B------:R-:W-:Y:S04]  /*248e0*/  STL.64 [R1+0x25c8], R134 ;  /* 0x0025c88601007387 */ /* 0x000fe80000100a00 */
[----:B------:R-:W-:Y:S01]  /*248f0*/  STL.64 [R1+0x470], R220 ;  /* 0x000470dc01007387 */ /* 0x000fe20000100a00 */
[----:B-1----:R-:W-:-:S03]  /*24900*/  IMAD R189, R189, 0x13e, RZ ;  /* 0x0000013ebdbd7824 */ /* 0x002fc600078e02ff */
[----:B------:R-:W-:Y:S04]  /*24910*/  STL.64 [R1+0x25d0], R220 ;  /* 0x0025d0dc01007387 */ /* 0x000fe80000100a00 */
[----:B------:R-:W-:Y:S01]  /*24920*/  STL.64 [R1+0x468], R68 ;  /* 0x0004684401007387 */ /* 0x000fe20000100a00 */
[----:B--2---:R-:W-:-:S03]  /*24930*/  IMAD R150, R150, 0x13f, RZ ;  /* 0x0000013f96967824 */ /* 0x004fc600078e02ff */
[----:B------:R-:W-:Y:S04]  /*24940*/  STL.64 [R1+0x26f0], R68 ;  /* 0x0026f04401007387 */ /* 0x000fe80000100a00 */
[----:B------:R0:W-:Y:S01]  /*24950*/  STL.64 [R1+0x460], R28 ;  /* 0x0004601c01007387 */ /* 0x0001e20000100a00 */
[----:B------:R-:W-:Y:S01]  /*24960*/  LEA.HI.X.SX32 R31, R189, R197, 0x1, P3 ;  /* 0x000000c5bd1f7211 */ /* 0x000fe200018f0eff */
[----:B---3--:R-:W-:Y:S01]  /*24970*/  IMAD R151, R151, 0x28a, RZ ;  /* 0x0000028a97977824 */ /* 0x008fe200078e02ff */
[----:B------:R-:W1:Y:S01]  /*24980*/  LDC R189, c[0x0][0x3d8] ;  /* 0x0000f600ffbd7b82 */ /* 0x000e620000000800 */
[----:B------:R-:W-:Y:S01]  /*24990*/  STL.64 [R1+0x458], R32 ;  /* 0x0004582001007387 */ /* 0x000fe20000100a00 */
[----:B0-----:R-:W-:-:S06]  /*249a0*/  IADD3 R28, P5, PT, R187, R196, RZ ;  /* 0x000000c4bb1c7210 */ /* 0x001fcc0007fbe0ff */
[----:B------:R-:W0:Y:S01]  /*249b0*/  LDC R187, c[0x0][0x3d8] ;  /* 0x0000f600ffbb7b82 */ /* 0x000e220000000800 */
[----:B------:R-:W-:Y:S01]  /*249c0*/  LEA.HI.X.SX32 R29, R150, R197, 0x1, P5 ;  /* 0x000000c5961d7211 */ /* 0x000fe200028f0eff */
[----:B------:R-:W-:Y:S04]  /*249d0*/  STL.64 [R1+0x450], R30 ;  /* 0x0004501e01007387 */ /* 0x000fe80000100a00 */
[----:B------:R2:W-:Y:S02]  /*249e0*/  STL.64 [R1+0x448], R28 ;  /* 0x0004481c01007387 */ /* 0x0005e40000100a00 */
[----:B------:R-:W3:Y:S01]  /*249f0*/  LDC R150, c[0x0][0x3d8] ;  /* 0x0000f600ff967b82 */ /* 0x000ee20000000800 */
[----:B--2---:R-:W-:-:S07]  /*24a00*/  IADD3 R28, P5, PT, R151, R196, RZ ;  /* 0x000000c4971c7210 */ /* 0x004fce0007fbe0ff */
[----:B------:R-:W2:Y:S01]  /*24a10*/  LDC R151, c[0x0][0x3d8] ;  /* 0x0000f600ff977b82 */ /* 0x000ea20000000800 */
[----:B0-----:R-:W-:-:S05]  /*24a20*/  IMAD R187, R187, 0x288, RZ ;  /* 0x00000288bbbb7824 */ /* 0x001fca00078e02ff */
[----:B------:R-:W-:Y:S02]  /*24a30*/  IADD3 R30, P3, PT, R187, R196, RZ ;  /* 0x000000c4bb1e7210 */ /* 0x000fe40007f7e0ff */
[----:B------:R-:W0:Y:S01]  /*24a40*/  LDC R187, c[0x0][0x3d8] ;  /* 0x0000f600ffbb7b82 */ /* 0x000e220000000800 */
[----:B---3--:R-:W-:-:S05]  /*24a50*/  IMAD R150, R150, 0x144, RZ ;  /* 0x0000014496967824 */ /* 0x008fca00078e02ff */
[----:B------:R-:W-:Y:S02]  /*24a60*/  LEA.HI.X.SX32 R31, R150, R197, 0x1, P3 ;  /* 0x000000c5961f7211 */ /* 0x000fe400018f0eff */
[----:B------:R-:W3:Y:S01]  /*24a70*/  LDC R150, c[0x0][0x3d8] ;  /* 0x0000f600ff967b82 */ /* 0x000ee20000000800 */
[----:B--2---:R-:W-:-:S05]  /*24a80*/  IMAD R151, R151, 0x28e, RZ ;  /* 0x0000028e97977824 */ /* 0x004fca00078e02ff */
[----:B------:R-:W-:Y:S02]  /*24a90*/  IADD3 R218, P3, PT, R151, R196, RZ ;  /* 0x000000c497da7210 */ /* 0x000fe40007f7e0ff */
[----:B------:R-:W2:Y:S01]  /*24aa0*/  LDC R151, c[0x0][0x3d8] ;  /* 0x0000f600ff977b82 */ /* 0x000ea20000000800 */
        /* <DEDUP_REMOVED lines=12> */
[----:B-1----:R-:W-:Y:S02]  /*24b70*/  IMAD R189, R189, 0x143, RZ ;  /* 0x00000143bdbd7824 */ /* 0x002fe400078e02ff */
[----:B0-----:R-:W-:-:S03]  /*24b80*/  IMAD R187, R187, 0x28c, RZ ;  /* 0x0000028cbbbb7824 */ /* 0x001fc600078e02ff */
[-C--:B------:R-:W-:Y:S02]  /*24b90*/  LEA.HI.X.SX32 R89, R189, R197.reuse, 0x1, P4 ;  /* 0x000000c5bd597211 */ /* 0x080fe400020f0eff */
[----:B------:R-:W0:Y:S01]  /*24ba0*/  LDC R189, c[0x0][0x3d8] ;  /* 0x0000f600ffbd7b82 */ /* 0x000e220000000800 */
[----:B------:R-:W-:Y:S01]  /*24bb0*/  IADD3 R132, P4, PT, R187, R196, RZ ;  /* 0x000000c4bb847210 */ /* 0x000fe20007f9e0ff */
[----:B---3--:R-:W-:Y:S01]  /*24bc0*/  IMAD R150, R150, 0x14b, RZ ;  /* 0x0000014b96967824 */ /* 0x008fe200078e02ff */
[----:B------:R-:W-:Y:S05]  /*24bd0*/  STL.64 [R1+0x438], R30 ;  /* 0x0004381e01007387 */ /* 0x000fea0000100a00 */
[----:B------:R-:W1:Y:S01]  /*24be0*/  LDC R187, c[0x0][0x3d8] ;  /* 0x0000f600ffbb7b82 */ /* 0x000e620000000800 */
[----:B------:R-:W-:Y:S01]  /*24bf0*/  STL.64 [R1+0x440], R88 ;  /* 0x0004405801007387 */ /* 0x000fe20000100a00 */
[----:B------:R-:W-:-:S03]  /*24c00*/  LEA.HI.X.SX32 R87, R150, R197, 0x1, P5 ;  /* 0x000000c596577211 */ /* 0x000fc600028f0eff */
[----:B------:R3:W-:Y:S01]  /*24c10*/  STL.64 [R1+0x2700], R88 ;  /* 0x0027005801007387 */ /* 0x0007e20000100a00 */
[----:B--2---:R-:W-:-:S03]  /*24c20*/  IMAD R151, R151, 0x29c, RZ ;  /* 0x0000029c97977824 */ /* 0x004fc600078e02ff */
[----:B------:R2:W-:Y:S01]  /*24c30*/  STL.64 [R1+0x430], R28 ;  /* 0x0004301c01007387 */ /* 0x0005e20000100a00 */
[----:B------:R-:W4:Y:S01]  /*24c40*/  LDC R150, c[0x0][0x3d8] ;  /* 0x0000f600ff967b82 */ /* 0x000f220000000800 */
[----:B0-----:R-:W-:Y:S02]  /*24c50*/  IMAD R189, R189, 0x146, RZ ;  /* 0x00000146bdbd7824 */ /* 0x001fe400078e02ff */
[----:B------:R-:W-:-:S05]  /*24c60*/  IMAD R227, R227, 0x1b5, RZ ;  /* 0x000001b5e3e37824 */ /* 0x000fca00078e02ff */
[----:B---3--:R-:W0:Y:S01]  /*24c70*/  LDC R88, c[0x0][0x3d8] ;  /* 0x0000f600ff587b82 */ /* 0x008e220000000800 */
[----:B--2---:R-:W-:-:S07]  /*24c80*/  IADD3 R28, P5, PT, R151, R196, RZ ;  /* 0x000000c4971c7210 */ /* 0x004fce0007fbe0ff */
[----:B------:R-:W2:Y:S01]  /*24c90*/  LDC R151, c[0x0][0x3d8] ;  /* 0x0000f600ff977b82 */ /* 0x000ea20000000800 */
[----:B------:R-:W-:Y:S01]  /*24ca0*/  LEA.HI.X.SX32 R133, R189, R197, 0x1, P4 ;  /* 0x000000c5bd857211 */ /* 0x000fe200020f0eff */
[----:B-1----:R-:W-:-:S06]  /*24cb0*/  IMAD R187, R187, 0x298, RZ ;  /* 0x00000298bbbb7824 */ /* 0x002fcc00078e02ff */
[----:B------:R-:W1:Y:S01]  /*24cc0*/  LDC R189, c[0x0][0x3d8] ;  /* 0x0000f600ffbd7b82 */ /* 0x000e620000000800 */
[----:B----4-:R-:W-:Y:S01]  /*24cd0*/  IMAD R150, R150, 0x14d, RZ ;  /* 0x0000014d96967824 */ /* 0x010fe200078e02ff */
[----:B------:R-:W-:-:S06]  /*24ce0*/  IADD3 R30, P4, PT, R187, R196, RZ ;  /* 0x000000c4bb1e7210 */ /* 0x000fcc0007f9e0ff */
[----:B------:R-:W3:Y:S01]  /*24cf0*/  LDC R187, c[0x0][0x3d8] ;  /* 0x0000f600ffbb7b82 */ /* 0x000ee20000000800 */
[----:B------:R-:W-:Y:S01]  /*24d00*/  LEA.HI.X.SX32 R33, R150, R197, 0x1, P3 ;  /* 0x000000c596217211 */ /* 0x000fe200018f0eff */
[----:B--2---:R-:W-:-:S06]  /*24d10*/  IMAD R151, R151, 0x2a6, RZ ;  /* 0x000002a697977824 */ /* 0x004fcc00078e02ff */
[----:B------:R-:W2:Y:S01]  /*24d20*/  LDC R150, c[0x0][0x3d8] ;  /* 0x0000f600ff967b82 */ /* 0x000ea20000000800 */
[----:B------:R-:W-:-:S07]  /*24d30*/  IADD3 R84, P3, PT, R151, R196, RZ ;  /* 0x000000c497547210 */ /* 0x000fce0007f7e0ff */
[----:B------:R-:W4:Y:S01]  /*24d40*/  LDC R151, c[0x0][0x3d8] ;  /* 0x0000f600ff977b82 */ /* 0x000f220000000800 */
[----:B-1----:R-:W-:Y:S01]  /*24d50*/  IMAD R189, R189, 0x14c, RZ ;  /* 0x0000014cbdbd7824 */ /* 0x002fe200078e02ff */
[----:B------:R-:W-:Y:S04]  /*24d60*/  STL.64 [R1+0x428], R132 ;  /* 0x0004288401007387 */ /* 0x000fe80000100a00 */
[----:B------:R-:W-:Y:S01]  /*24d70*/  STL.64 [R1+0x2568], R132 ;  /* 0x0025688401007387 */ /* 0x000fe20000100a00 */
[----:B------:R-:W-:Y:S01]  /*24d80*/  LEA.HI.X.SX32 R31, R189, R197, 0x1, P4 ;  /* 0x000000c5bd1f7211 */ /* 0x000fe200020f0eff */
[----:B---3--:R-:W-:Y:S01]  /*24d90*/  IMAD R187, R187, 0x29e, RZ ;  /* 0x0000029ebbbb7824 */ /* 0x008fe200078e02ff */
[----:B------:R-:W1:Y:S01]  /*24da0*/  LDC R189, c[0x0][0x3d8] ;  /* 0x0000f600ffbd7b82 */ /* 0x000e620000000800 */
[----:B------:R-:W-:Y:S04]  /*24db0*/  STL.64 [R1+0x420], R218 ;  /* 0x000420da01007387 */ /* 0x000fe80000100a00 */
[----:B------:R-:W-:Y:S01]  /*24dc0*/  STL.64 [R1+0x2570], R218 ;  /* 0x002570da01007387 */ /* 0x000fe20000100a00 */
[----:B--2---:R-:W-:-:S02]  /*24dd0*/  IMAD R150, R150, 0x14f, RZ ;  /* 0x0000014f96967824 */ /* 0x004fc400078e02ff */
[----:B------:R-:W2:Y:S01]  /*24de0*/  LDC R89, c[0x0][0x3d8] ;  /* 0x0000f600ff597b82 */ /* 0x000ea20000000800 */
[----:B------:R-:W-:Y:S04]  /*24df0*/  STL.64 [R1+0x418], R86 ;  /* 0x0004185601007387 */ /* 0x000fe80000100a00 */
[----:B------:R-:W-:Y:S01]  /*24e00*/  STL.64 [R1+0x2708], R86 ;  /* 0x0027085601007387 */ /* 0x000fe20000100a00 */
[----:B----4-:R-:W-:-:S03]  /*24e10*/  IMAD R151, R151, 0x2aa, RZ ;  /* 0x000002aa97977824 */ /* 0x010fc600078e02ff */
[----:B------:R3:W-:Y:S02]  /*24e20*/  STL.64 [R1+0x410], R30 ;  /* 0x0004101e01007387 */ /* 0x0007e40000100a00 */
[-C--:B---3--:R-:W-:Y:S02]  /*24e30*/  IADD3 R30, P4, PT, R187, R196.reuse, RZ ;  /* 0x000000c4bb1e7210 */ /* 0x088fe40007f9e0ff */
[----:B------:R-:W3:Y:S02]  /*24e40*/  LDC R187, c[0x0][0x3d8] ;  /* 0x0000f600ffbb7b82 */ /* 0x000ee40000000800 */
[----:B------:R-:W-:Y:S02]  /*24e50*/  LEA.HI.X.SX32 R31, R150, R197, 0x1, P4 ;  /* 0x000000c5961f7211 */ /* 0x000fe400020f0eff */
[----:B------:R-:W-:-:S04]  /*24e60*/  IADD3 R146, P4, PT, R151, R196, RZ ;  /* 0x000000c497927210 */ /* 0x000fc80007f9e0ff */
[----:B------:R-:W4:Y:S08]  /*24e70*/  LDC R150, c[0x0][0x3d8] ;  /* 0x0000f600ff967b82 */ /* 0x000f300000000800 */
[----:B------:R-:W0:Y:S01]  /*24e80*/  LDC R151, c[0x0][0x3d8] ;  /* 0x0000f600ff977b82 */ /* 0x000e220000000800 */
[----:B-1----:R-:W-:Y:S01]  /*24e90*/  IMAD R189, R189, 0x14e, RZ ;  /* 0x0000014ebdbd7824 */ /* 0x002fe200078e02ff */
[----:B------:R-:W-:Y:S04]  /*24ea0*/  STL.64 [R1+0x408], R32 ;  /* 0x0004082001007387 */ /* 0x000fe80000100a00 */
[----:B------:R-:W-:Y:S01]  /*24eb0*/  LEA.HI.X.SX32 R29, R189, R197, 0x1, P5 ;  /* 0x000000c5bd1d7211 */ /* 0x000fe200028f0eff */
[----:B---3--:R-:W-:Y:S01]  /*24ec0*/  IMAD R187, R187, 0x2a8, RZ ;  /* 0x000002a8bbbb7824 */ /* 0x008fe200078e02ff */
[----:B------:R-:W1:Y:S03]  /*24ed0*/  LDC R189, c[0x0][0x3d8] ;  /* 0x0000f600ffbd7b82 */ /* 0x000e660000000800 */
[----:B------:R3:W-:Y:S01]  /*24ee0*/  STL.64 [R1+0x400], R28 ;  /* 0x0004001c01007387 */ /* 0x0007e20000100a00 */
[----:B----4-:R-:W-:Y:S01]  /*24ef0*/  IMAD R150, R150, 0x154, RZ ;  /* 0x0000015496967824 */ /* 0x010fe200078e02ff */
[----:B---3--:R-:W-:Y:S01]  /*24f00*/  IADD3 R28, P5, PT, R187, R196, RZ ;  /* 0x000000c4bb1c7210 */ /* 0x008fe20007fbe0ff */
[----:B0-----:R-:W-:-:S02]  /*24f10*/  IMAD R151, R151, 0x2ae, RZ ;  /* 0x000002ae97977824 */ /* 0x001fc400078e02ff */
[----:B------:R-:W0:Y:S01]  /*24f20*/  LDC R187, c[0x0][0x3d8] ;  /* 0x0000f600ffbb7b82 */ /* 0x000e220000000800 */
[----:B------:R-:W-:Y:S02]  /*24f30*/  LEA.HI.X.SX32 R29, R150, R197, 0x1, P5 ;  /* 0x000000c5961d7211 */ /* 0x000fe400028f0eff */
[----:B------:R-:W-:-:S05]  /*24f40*/  IADD3 R216, P5, PT, R151, R196, RZ ;  /* 0x000000c497d87210 */ /* 0x000fca0007fbe0ff */
[----:B------:R-:W3:Y:S08]  /*24f50*/  LDC R150, c[0x0][0x3d8] ;  /* 0x0000f600ff967b82 */ /* 0x000ef00000000800 */
[----:B------:R-:W4:Y:S01]  /*24f60*/  LDC R151, c[0x0][0x3d8] ;  /* 0x0000f600ff977b82 */ /* 0x000f220000000800 */
[----:B-1----:R-:W-:Y:S02]  /*24f70*/  IMAD R189, R189, 0x153, RZ ;  /* 0x00000153bdbd7824 */ /* 0x002fe400078e02ff */
[----:B0-----:R-:W-:-:S03]  /*24f80*/  IMAD R187, R187, 0x2ac, RZ ;  /* 0x000002acbbbb7824 */ /* 0x001fc600078e02ff */
[----:B------:R-:W-:Y:S02]  /*24f90*/  LEA.HI.X.SX32 R85, R189, R197, 0x1, P3 ;  /* 0x000000c5bd557211 */ /* 0x000fe400018f0eff */
[----:B------:R-:W0:Y:S01]  /*24fa0*/  LDC R189, c[0x0][0x3d8] ;  /* 0x0000f600ffbd7b82 */ /* 0x000e220000000800 */
[----:B------:R-:W-:Y:S01]  /*24fb0*/  IADD3 R130, P3, PT, R187, R196, RZ ;  /* 0x000000c4bb827210 */ /* 0x000fe20007f7e0ff */
[----:B---3--:R-:W-:-:S06]  /*24fc0*/  IMAD R150, R150, 0x156, RZ ;  /* 0x0000015696967824 */ /* 0x008fcc00078e02ff */
[----:B------:R-:W1:Y:S01]  /*24fd0*/  LDC R187, c[0x0][0x3d8] ;  /* 0x0000f600ffbb7b82 */ /* 0x000e620000000800 */
[----:B----4-:R-:W-:Y:S01]  /*24fe0*/  IMAD R151, R151, 0x2b8, RZ ;  /* 0x000002b897977824 */ /* 0x010fe200078e02ff */
[----:B------:R-:W-:-:S06]  /*24ff0*/  LEA.HI.X.SX32 R131, R150, R197, 0x1, P3 ;  /* 0x000000c596837211 */ /* 0x000fcc00018f0eff */
[----:B------:R-:W3:Y:S01]  /*25000*/  LDC R150, c[0x0][0x3d8] ;  /* 0x0000f600ff967b82 */ /* 0x000ee20000000800 */
[----:B------:R-:W-:-:S07]  /*25010*/  IADD3 R144, P3, PT, R151, R196, RZ ;  /* 0x000000c497907210 */ /* 0x000fce0007f7e0ff */
[----:B------:R-:W4:Y:S01]  /*25020*/  LDC R151, c[0x0][0x3d8] ;  /* 0x0000f600ff977b82 */ /* 0x000f220000000800 */
[----:B---3--:R-:W-:Y:S02]  /*25030*/  IMAD R150, R150, 0x157, RZ ;  /* 0x0000015796967824 */ /* 0x008fe400078e02ff */
[----:B----4-:R-:W-:-:S03]  /*25040*/  IMAD R151, R151, 0x2ba, RZ ;  /* 0x000002ba97977824 */ /* 0x010fc600078e02ff */
[----:B------:R-:W-:Y:S02]  /*25050*/  LEA.HI.X.SX32 R217, R150, R197, 0x1, P5 ;  /* 0x000000c596d97211 */ /* 0x000fe400028f0eff */
[----:B------:R-:W3:Y:S01]  /*25060*/  LDC R150, c[0x0][0x3d8] ;  /* 0x0000f600ff967b82 */ /* 0x000ee20000000800 */
[----:B------:R-:W-:-:S07]  /*25070*/  IADD3 R142, P5, PT, R151, R196, RZ ;  /* 0x000000c4978e7210 */ /* 0x000fce0007fbe0ff */
[----:B------:R-:W4:Y:S01]  /*25080*/  LDC R151, c[0x0][0x3d8] ;  /* 0x0000f600ff977b82 */ /* 0x000f220000000800 */
[----:B0-----:R-:W-:Y:S02]  /*25090*/  IMAD R189, R189, 0x155, RZ ;  /* 0x00000155bdbd7824 */ /* 0x001fe400078e02ff */
[----:B-1----:R-:W-:-:S03]  /*250a0*/  IMAD R187, R187, 0x2b6, RZ ;  /* 0x000002b6bbbb7824 */ /* 0x002fc600078e02ff */
[----:B------:R-:W-:Y:S02]  /*250b0*/  LEA.HI.X.SX32 R147, R189, R197, 0x1, P4 ;  /* 0x000000c5bd937211 */ /* 0x000fe400020f0eff */
[----:B------:R-:W-:Y:S01]  /*250c0*/  IADD3 R82, P4, PT, R187, R196, RZ ;  /* 0x000000c4bb527210 */ /* 0x000fe20007f9e0ff */
[----:B------:R-:W0:Y:S01]  /*250d0*/  LDC R189, c[0x0][0x3d8] ;  /* 0x0000f600ffbd7b82 */ /* 0x000e220000000800 */
[----:B---3--:R-:W-:-:S07]  /*250e0*/  IMAD R150, R150, 0x15b, RZ ;  /* 0x0000015b96967824 */ /* 0x008fce00078e02ff */
        /* <DEDUP_REMOVED lines=43> */
[----:B----4-:R-:W-:-:S05]  /*253a0*/  IMAD R151, R151, 0x166, RZ ;  /* 0x0000016697977824 */ /* 0x010fca00078e02ff */
[----:B------:R-:W-:Y:S02]  /*253b0*/  LEA.HI.X.SX32 R65, R151, R197, 0x1, P5 ;  /* 0x000000c597417211 */ /* 0x000fe400028f0eff */
[----:B------:R-:W-:Y:S01]  /*253c0*/  IADD3 R60, P5, PT, R150, R196, RZ ;  /* 0x000000c4963c7210 */ /* 0x000fe20007fbe0ff */
[----:B------:R-:W3:Y:S08]  /*253d0*/  LDC R151, c[0x0][0x3d8] ;  /* 0x0000f600ff977b82 */ /* 0x000ef00000000800 */
[----:B------:R-:W4:Y:S01]  /*253e0*/  LDC R150, c[0x0][0x3d8] ;  /* 0x0000f600ff967b82 */ /* 0x000f220000000800 */
[----:B0-----:R-:W-:-:S02]  /*253f0*/  IMAD R189, R189, 0x164, RZ ;  /* 0x00000164bdbd7824 */ /* 0x001fc400078e02ff */
[----:B-1----:R-:W-:-:S03]  /*25400*/  IMAD R187, R187, 0x2ce, RZ ;  /* 0x000002cebbbb7824 */ /* 0x002fc600078e02ff */
[----:B------:R-:W-:Y:S02]  /*25410*/  LEA.HI.X.SX32 R127, R189, R197, 0x1, P4 ;  /* 0x000000c5bd7f7211 */ /* 0x000fe400020f0eff */
[----:B------:R-:W-:Y:S01]  /*25420*/  IADD3 R214, P4, PT, R187, R196, RZ ;  /* 0x000000c4bbd67210 */ /* 0x000fe20007f9e0ff */
[----:B------:R0:W-:Y:S01]  /*25430*/  STL.64 [R1+0x3f8], R30 ;  /* 0x0003f81e01007387 */ /* 0x0001e20000100a00 */
[----:B------:R-:W1:Y:S01]  /*25440*/  LDC R187, c[0x0][0x3d8] ;  /* 0x0000f600ffbb7b82 */ /* 0x000e620000000800 */
[----:B---3--:R-:W-:-:S07]  /*25450*/  IMAD R151, R151, 0x2da, RZ ;  /* 0x000002da97977824 */ /* 0x008fce00078e02ff */
[----:B------:R-:W3:Y:S01]  /*25460*/  LDC R189, c[0x0][0x3d8] ;  /* 0x0000f600ffbd7b82 */ /* 0x000ee20000000800 */
[----:B----4-:R-:W-:-:S05]  /*25470*/  IMAD R150, R150, 0x167, RZ ;  /* 0x0000016796967824 */ /* 0x010fca00078e02ff */
[----:B------:R-:W-:Y:S02]  /*25480*/  LEA.HI.X.SX32 R215, R150, R197, 0x1, P4 ;  /* 0x000000c596d77211 */ /* 0x000fe400020f0eff */
[----:B------:R-:W-:Y:S01]  /*25490*/  IADD3 R56, P4, PT, R151, R196, RZ ;  /* 0x000000c497387210 */ /* 0x000fe20007f9e0ff */
[----:B------:R-:W4:Y:S08]  /*254a0*/  LDC R150, c[0x0][0x3d8] ;  /* 0x0000f600ff967b82 */ /* 0x000f300000000800 */
[----:B------:R-:W0:Y:S02]  /*254b0*/  LDC R151, c[0x0][0x3d8] ;  /* 0x0000f600ff977b82 */ /* 0x000e240000000800 */
[----:B0-----:R-:W-:-:S05]  /*254c0*/  IMAD R151, R151, 0x16b, RZ ;  /* 0x0000016b97977824 */ /* 0x001fca00078e02ff */
[----:B------:R-:W-:Y:S02]  /*254d0*/  LEA.HI.X.SX32 R79, R151, R197, 0x1, P3 ;  /* 0x000000c5974f7211 */ /* 0x000fe400018f0eff */
[----:B------:R-:W0:Y:S01]  /*254e0*/  LDC R151, c[0x0][0x3d8] ;  /* 0x0000f600ff977b82 */ /* 0x000e220000000800 */
[----:B----4-:R-:W-:-:S05]  /*254f0*/  IMAD R150, R150, 0x2dc, RZ ;  /* 0x000002dc96967824 */ /* 0x010fca00078e02ff */
[----:B------:R-:W-:Y:S02]  /*25500*/  IADD3 R52, P3, PT, R150, R196, RZ ;  /* 0x000000c496347210 */ /* 0x000fe40007f7e0ff */
[----:B------:R-:W4:Y:S01]  /*25510*/  LDC R150, c[0x0][0x3d8] ;  /* 0x0000f600ff967b82 */ /* 0x000f220000000800 */
[----:B0-----:R-:W-:-:S05]  /*25520*/  IMAD R151, R151, 0x16c, RZ ;  /* 0x0000016c97977824 */ /* 0x001fca00078e02ff */
[----:B------:R-:W-:Y:S02]  /*25530*/  LEA.HI.X.SX32 R61, R151, R197, 0x1, P5 ;  /* 0x000000c5973d7211 */ /* 0x000fe400028f0eff */
[----:B------:R-:W0:Y:S01]  /*25540*/  LDC R151, c[0x0][0x3d8] ;  /* 0x0000f600ff977b82 */ /* 0x000e220000000800 */
[----:B----4-:R-:W-:-:S05]  /*25550*/  IMAD R150, R150, 0x16d, RZ ;  /* 0x0000016d96967824 */ /* 0x010fca00078e02ff */
[----:B------:R-:W-:Y:S02]  /*25560*/  LEA.HI.X.SX32 R57, R150, R197, 0x1, P4 ;  /* 0x000000c596397211 */ /* 0x000fe400020f0eff */
[----:B------:R-:W4:Y:S01]  /*25570*/  LDC R150, c[0x0][0x3d8] ;  /* 0x0000f600ff967b82 */ /* 0x000f220000000800 */
[----:B0-----:R-:W-:-:S05]  /*25580*/  IMAD R151, R151, 0x2e6, RZ ;  /* 0x000002e697977824 */ /* 0x001fca00078e02ff */
[----:B------:R-:W-:Y:S02]  /*25590*/  IADD3 R218, P4, PT, R151, R196, RZ ;  /* 0x000000c497da7210 */ /* 0x000fe40007f9e0ff */
[----:B------:R-:W0:Y:S01]  /*255a0*/  LDC R151, c[0x0][0x3d8] ;  /* 0x0000f600ff977b82 */ /* 0x000e220000000800 */
[----:B----4-:R-:W-:Y:S02]  /*255b0*/  IMAD R150, R150, 0x2e8, RZ ;  /* 0x000002e896967824 */ /* 0x010fe400078e02ff */
[----:B0-----:R-:W-:-:S05]  /*255c0*/  IMAD R151, R151, 0x16e, RZ ;  /* 0x0000016e97977824 */ /* 0x001fca00078e02ff */
[----:B------:R-:W-:Y:S02]  /*255d0*/  LEA.HI.X.SX32 R53, R151, R197, 0x1, P3 ;  /* 0x000000c597357211 */ /* 0x000fe400018f0eff */
[----:B------:R-:W-:Y:S01]  /*255e0*/  IADD3 R48, P3, PT, R150, R196, RZ ;  /* 0x000000c496307210 */ /* 0x000fe20007f7e0ff */
[----:B------:R-:W0:Y:S08]  /*255f0*/  LDC R151, c[0x0][0x3d8] ;  /* 0x0000f600ff977b82 */ /* 0x000e300000000800 */
[----:B------:R-:W4:Y:S01]  /*25600*/  LDC R150, c[0x0][0x3d8] ;  /* 0x0000f600ff967b82 */ /* 0x000f220000000800 */
[----:B-1----:R-:W-:-:S05]  /*25610*/  IMAD R187, R187, 0x2de, RZ ;  /* 0x000002debbbb7824 */ /* 0x002fca00078e02ff */
[----:B------:R-:W-:Y:S02]  /*25620*/  IADD3 R250, P5, PT, R187, R196, RZ ;  /* 0x000000c4bbfa7210 */ /* 0x000fe40007fbe0ff */
[----:B------:R-:W1:Y:S01]  /*25630*/  LDC R187, c[0x0][0x3d8] ;  /* 0x0000f600ffbb7b82 */ /* 0x000e620000000800 */
[----:B0-----:R-:W-:Y:S02]  /*25640*/  IMAD R151, R151, 0x2ea, RZ ;  /* 0x000002ea97977824 */ /* 0x001fe400078e02ff */
[----:B----4-:R-:W-:-:S05]  /*25650*/  IMAD R150, R150, 0x16f, RZ ;  /* 0x0000016f96967824 */ /* 0x010fca00078e02ff */
[----:B------:R-:W-:Y:S02]  /*25660*/  LEA.HI.X.SX32 R251, R150, R197, 0x1, P5 ;  /* 0x000000c596fb7211 */ /* 0x000fe400028f0eff */
[----:B------:R-:W-:Y:S01]  /*25670*/  IADD3 R44, P5, PT, R151, R196, RZ ;  /* 0x000000c4972c7210 */ /* 0x000fe20007fbe0ff */
[----:B------:R-:W0:Y:S08]  /*25680*/  LDC R150, c[0x0][0x3d8] ;  /* 0x0000f600ff967b82 */ /* 0x000e300000000800 */
[----:B------:R-:W4:Y:S02]  /*25690*/  LDC R151, c[0x0][0x3d8] ;  /* 0x0000f600ff977b82 */ /* 0x000f240000000800 */
[----:B----4-:R-:W-:-:S05]  /*256a0*/  IMAD R151, R151, 0x173, RZ ;  /* 0x0000017397977824 */ /* 0x010fca00078e02ff */
[----:B------:R-:W-:Y:S02]  /*256b0*/  LEA.HI.X.SX32 R219, R151, R197, 0x1, P4 ;  /* 0x000000c597db7211 */ /* 0x000fe400020f0eff */
[----:B------:R-:W4:Y:S01]  /*256c0*/  LDC R151, c[0x0][0x3d8] ;  /* 0x0000f600ff977b82 */ /* 0x000f220000000800 */
[----:B0-----:R-:W-:-:S05]  /*256d0*/  IMAD R150, R150, 0x2ec, RZ ;  /* 0x000002ec96967824 */ /* 0x001fca00078e02ff */
[----:B------:R-:W-:Y:S02]  /*256e0*/  IADD3 R42, P4, PT, R150, R196, RZ ;  /* 0x000000c4962a7210 */ /* 0x000fe40007f9e0ff */
[----:B------:R-:W0:Y:S01]  /*256f0*/  LDC R150, c[0x0][0x3d8] ;  /* 0x0000f600ff967b82 */ /* 0x000e220000000800 */
[----:B----4-:R-:W-:-:S05]  /*25700*/  IMAD R151, R151, 0x174, RZ ;  /* 0x0000017497977824 */ /* 0x010fca00078e02ff */
[----:B------:R-:W-:Y:S02]  /*25710*/  LEA.HI.X.SX32 R49, R151, R197, 0x1, P3 ;  /* 0x000000c597317211 */ /* 0x000fe400018f0eff */
[----:B------:R-:W4:Y:S01]  /*25720*/  LDC R151, c[0x0][0x3d8] ;  /* 0x0000f600ff977b82 */ /* 0x000f220000000800 */
[----:B0-----:R-:W-:Y:S02]  /*25730*/  IMAD R150, R150, 0x2f6, RZ ;  /* 0x000002f696967824 */ /* 0x001fe400078e02ff */
[----:B----4-:R-:W-:-:S05]  /*25740*/  IMAD R151, R151, 0x175, RZ ;  /* 0x0000017597977824 */ /* 0x010fca00078e02ff */
[----:B------:R-:W-:Y:S02]  /*25750*/  LEA.HI.X.SX32 R45, R151, R197, 0x1, P5 ;  /* 0x000000c5972d7211 */ /* 0x000fe400028f0eff */
[----:B------:R-:W-:Y:S01]  /*25760*/  IADD3 R134, P5, PT, R150, R196, RZ ;  /* 0x000000c496867210 */ /* 0x000fe20007fbe0ff */
[----:B------:R-:W0:Y:S08]  /*25770*/  LDC R151, c[0x0][0x3d8] ;  /* 0x0000f600ff977b82 */ /* 0x000e300000000800 */
[----:B------:R-:W4:Y:S01]  /*25780*/  LDC R150, c[0x0][0x3d8] ;  /* 0x0000f600ff967b82 */ /* 0x000f220000000800 */
[----:B0-----:R-:W-:-:S02]  /*25790*/  IMAD R151, R151, 0x2f8, RZ ;  /* 0x000002f897977824 */ /* 0x001fc400078e02ff */
[----:B----4-:R-:W-:-:S05]  /*257a0*/  IMAD R150, R150, 0x176, RZ ;  /* 0x0000017696967824 */ /* 0x010fca00078e02ff */
[----:B------:R-:W-:Y:S02]  /*257b0*/  LEA.HI.X.SX32 R43, R150, R197, 0x1, P4 ;  /* 0x000000c5962b7211 */ /* 0x000fe400020f0eff */
[----:B------:R-:W-:Y:S01]  /*257c0*/  IADD3 R38, P4, PT, R151, R196, RZ ;  /* 0x000000c497267210 */ /* 0x000fe20007f9e0ff */
[----:B------:R-:W0:Y:S08]  /*257d0*/  LDC R150, c[0x0][0x3d8] ;  /* 0x0000f600ff967b82 */ /* 0x000e300000000800 */
[----:B------:R-:W4:Y:S01]  /*257e0*/  LDC R151, c[0x0][0x3d8] ;  /* 0x0000f600ff977b82 */ /* 0x000f220000000800 */
[----:B-1----:R-:W-:-:S05]  /*257f0*/  IMAD R187, R187, 0x2ee, RZ ;  /* 0x000002eebbbb7824 */ /* 0x002fca00078e02ff */
[----:B------:R-:W-:Y:S01]  /*25800*/  IADD3 R212, P3, PT, R187, R196, RZ ;  /* 0x000000c4bbd47210 */ /* 0x000fe20007f7e0ff */
[----:B0-----:R-:W-:Y:S02]  /*25810*/  IMAD R150, R150, 0x2fa, RZ ;  /* 0x000002fa96967824 */ /* 0x001fe400078e02ff */
[----:B----4-:R-:W-:-:S05]  /*25820*/  IMAD R151, R151, 0x177, RZ ;  /* 0x0000017797977824 */ /* 0x010fca00078e02ff */
[----:B------:R-:W-:Y:S02]  /*25830*/  LEA.HI.X.SX32 R213, R151, R197, 0x1, P3 ;  /* 0x000000c597d57211 */ /* 0x000fe400018f0eff */
[----:B------:R-:W-:Y:S01]  /*25840*/  IADD3 R34, P3, PT, R150, R196, RZ ;  /* 0x000000c496227210 */ /* 0x000fe20007f7e0ff */
[----:B------:R-:W0:Y:S08]  /*25850*/  LDC R151, c[0x0][0x3d8] ;  /* 0x0000f600ff977b82 */ /* 0x000e300000000800 */
[----:B------:R-:W1:Y:S02]  /*25860*/  LDC R150, c[0x0][0x3d8] ;  /* 0x0000f600ff967b82 */ /* 0x000e640000000800 */
[----:B-1----:R-:W-:-:S05]  /*25870*/  IMAD R150, R150, 0x17b, RZ ;  /* 0x0000017b96967824 */ /* 0x002fca00078e02ff */
[----:B------:R-:W-:Y:S02]  /*25880*/  LEA.HI.X.SX32 R135, R150, R197, 0x1, P5 ;  /* 0x000000c596877211 */ /* 0x000fe400028f0eff */
[----:B------:R-:W1:Y:S02]  /*25890*/  LDC R150, c[0x0][0x3d8] ;  /* 0x0000f600ff967b82 */ /* 0x000e640000000800 */
[----:B-1----:R-:W-:-:S05]  /*258a0*/  IMAD R150, R150, 0x17c, RZ ;  /* 0x0000017c96967824 */ /* 0x002fca00078e02ff */
[----:B------:R-:W-:Y:S02]  /*258b0*/  LEA.HI.X.SX32 R39, R150, R197, 0x1, P4 ;  /* 0x000000c596277211 */ /* 0x000fe400020f0eff */
[----:B------:R-:W1:Y:S01]  /*258c0*/  LDC R150, c[0x0][0x3d8] ;  /* 0x0000f600ff967b82 */ /* 0x000e620000000800 */
[----:B0-----:R-:W-:Y:S02]  /*258d0*/  IMAD R151, R151, 0x2fc, RZ ;  /* 0x000002fc97977824 */ /* 0x001fe400078e02ff */
[----:B-1----:R-:W-:-:S05]  /*258e0*/  IMAD R150, R150, 0x17d, RZ ;  /* 0x0000017d96967824 */ /* 0x002fca00078e02ff */
[----:B------:R-:W-:Y:S02]  /*258f0*/  LEA.HI.X.SX32 R35, R150, R197, 0x1, P3 ;  /* 0x000000c596237211 */ /* 0x000fe400018f0eff */
[----:B------:R-:W0:Y:S01]  /*25900*/  LDC R150, c[0x0][0x3d8] ;  /* 0x0000f600ff967b82 */ /* 0x000e220000000800 */
[----:B------:R-:W-:-:S07]  /*25910*/  IADD3 R30, P5, PT, R151, R196, RZ ;  /* 0x000000c4971e7210 */ /* 0x000fce0007fbe0ff */
[----:B------:R-:W1:Y:S01]  /*25920*/  LDC R151, c[0x0][0x3d8] ;  /* 0x0000f600ff977b82 */ /* 0x000e620000000800 */
[----:B0-----:R-:W-:-:S05]  /*25930*/  IMAD R150, R150, 0x17e, RZ ;  /* 0x0000017e96967824 */ /* 0x001fca00078e02ff */
[----:B------:R-:W-:Y:S02]  /*25940*/  LEA.HI.X.SX32 R31, R150, R197, 0x1, P5 ;  /* 0x000000c5961f7211 */ /* 0x000fe400028f0eff */
[----:B------:R-:W0:Y:S01]  /*25950*/  LDC R150, c[0x0][0x3d8] ;  /* 0x0000f600ff967b82 */ /* 0x000e220000000800 */
[----:B-1----:R-:W-:-:S07]  /*25960*/  IMAD R187, R151, 0x2fe, RZ ;  /* 0x000002fe97bb7824 */ /* 0x002fce00078e02ff */
[----:B------:R-:W1:Y:S01]  /*25970*/  LDC R151, c[0x0][0x3d8] ;  /* 0x0000f600ff977b82 */ /* 0x000e620000000800 */
[----:B------:R-:W-:Y:S01]  /*25980*/  IADD3 R248, P4, PT, R187, R196, RZ ;  /* 0x000000c4bbf87210 */ /* 0x000fe20007f9e0ff */
[----:B------:R-:W-:Y:S01]  /*25990*/  STL.64 [R1+0x3f0], R84 ;  /* 0x0003f05401007387 */ /* 0x000fe20000100a00 */
[----:B0-----:R-:W-:-:S05]  /*259a0*/  IMAD R150, R150, 0x17f, RZ ;  /* 0x0000017f96967824 */ /* 0x001fca00078e02ff */
[----:B------:R-:W-:Y:S02]  /*259b0*/  LEA.HI.X.SX32 R249, R150, R197, 0x1, P4 ;  /* 0x000000c596f97211 */ /* 0x000fe400020f0eff */
[----:B------:R-:W0:Y:S01]  /*259c0*/  LDC R150, c[0x0][0x3d8] ;  /* 0x0000f600ff967b82 */ /* 0x000e220000000800 */
[----:B-1----:R-:W-:Y:S01]  /*259d0*/  IMAD R187, R151, 0x306, RZ ;  /* 0x0000030697bb7824 */ /* 0x002fe200078e02ff */
[----:B------:R-:W-:Y:S06]  /*259e0*/  STL.64 [R1+0x2710], R84 ;  /* 0x0027105401007387 */ /* 0x000fec0000100a00 */
[----:B------:R-:W1:Y:S01]  /*259f0*/  LDC R151, c[0x0][0x3d8] ;  /* 0x0000f600ff977b82 */ /* 0x000e620000000800 */
        /* <DEDUP_REMOVED lines=13> */
[----:B------:R-:W-:Y:S04]  /*25ad0*/  STL.64 [R1+0x3b8], R142 ;  /* 0x0003b88e01007387 */ /* 0x000fe80000100a00 */
[----:B------:R-:W-:Y:S04]  /*25ae0*/  STL.64 [R1+0x2540], R142 ;  /* 0x0025408e01007387 */ /* 0x000fe80000100a00 */
[----:B------:R-:W-:Y:S04]  /*25af0*/  STL.64 [R1+0x3b0], R140 ;  /* 0x0003b08c01007387 */ /* 0x000fe80000100a00 */
[----:B------:R0:W-:Y:S02]  /*25b00*/  STL.64 [R1+0x2580], R140 ;  /* 0x0025808c01007387 */ /* 0x0001e40000100a00 */
[----:B0-----:R-:W-:Y:S01]  /*25b10*/  IADD3 R140, P3, PT, R187, R196, RZ ;  /* 0x000000c4bb8c7210 */ /* 0x001fe20007f7e0ff */
[----:B-1----:R-:W-:-:S02]  /*25b20*/  IMAD R187, R151, 0x308, RZ ;  /* 0x0000030897bb7824 */ /* 0x002fc400078e02ff */
[----:B------:R-:W0:Y:S01]  /*25b30*/  LDC R151, c[0x0][0x3d8] ;  /* 0x0000f600ff977b82 */ /* 0x000e220000000800 */
[----:B------:R-:W-:-:S07]  /*25b40*/  LEA.HI.X.SX32 R141, R150, R197, 0x1, P3 ;  /* 0x000000c5968d7211 */ /* 0x000fce00018f0eff */
[----:B------:R-:W1:Y:S01]  /*25b50*/  LDC R150, c[0x0][0x3d8] ;  /* 0x0000f600ff967b82 */ /* 0x000e620000000800 */
[----:B------:R-:W-:Y:S01]  /*25b60*/  IADD3 R28, P5, PT, R187, R196, RZ ;  /* 0x000000c4bb1c7210 */ /* 0x000fe20007fbe0ff */
[----:B0-----:R-:W-:-:S06]  /*25b70*/  IMAD R187, R151, 0x30a, RZ ;  /* 0x0000030a97bb7824 */ /* 0x001fcc00078e02ff */
[----:B------:R-:W0:Y:S01]  /*25b80*/  LDC R151, c[0x0][0x3d8] ;  /* 0x0000f600ff977b82 */ /* 0x000e220000000800 */
[----:B-1----:R-:W-:-:S05]  /*25b90*/  IMAD R150, R150, 0x184, RZ ;  /* 0x0000018496967824 */ /* 0x002fca00078e02ff */
[----:B------:R-:W-:Y:S02]  /*25ba0*/  LEA.HI.X.SX32 R29, R150, R197, 0x1, P5 ;  /* 0x000000c5961d7211 */ /* 0x000fe400028f0eff */
[----:B------:R-:W1:Y:S01]  /*25bb0*/  LDC R150, c[0x0][0x3d8] ;  /* 0x0000f600ff967b82 */ /* 0x000e620000000800 */
[----:B------:R-:W-:Y:S01]  /*25bc0*/  IADD3 R246, P4, PT, R187, R196, RZ ;  /* 0x000000c4bbf67210 */ /* 0x000fe20007f9e0ff */
[----:B0-----:R-:W-:-:S05]  /*25bd0*/  IMAD R151, R151, 0x30c, RZ ;  /* 0x0000030c97977824 */ /* 0x001fca00078e02ff */
[----:B------:R-:W-:Y:S02]  /*25be0*/  IADD3 R244, P3, PT, R151, R196, RZ ;  /* 0x000000c497f47210 */ /* 0x000fe40007f7e0ff */
[----:B------:R-:W0:Y:S01]  /*25bf0*/  LDC R151, c[0x0][0x3d8] ;  /* 0x0000f600ff977b82 */ /* 0x000e220000000800 */
[----:B-1----:R-:W-:-:S05]  /*25c00*/  IMAD R150, R150, 0x185, RZ ;  /* 0x0000018596967824 */ /* 0x002fca00078e02ff */
[----:B------:R-:W-:Y:S02]  /*25c10*/  LEA.HI.X.SX32 R247, R150, R197, 0x1, P4 ;  /* 0x000000c596f77211 */ /* 0x000fe400020f0eff */
[----:B------:R-:W1:Y:S01]  /*25c20*/  LDC R150, c[0x0][0x3d8] ;  /* 0x0000f600ff967b82 */ /* 0x000e620000000800 */
[----:B0-----:R-:W-:-:S07]  /*25c30*/  IMAD R187, R151, 0x30e, RZ ;  /* 0x0000030e97bb7824 */ /* 0x001fce00078e02ff */
[----:B------:R-:W0:Y:S01]  /*25c40*/  LDC R151, c[0x0][0x3d8] ;  /* 0x0000f600ff977b82 */ /* 0x000e220000000800 */
[----:B-1----:R-:W-:-:S05]  /*25c50*/  IMAD R150, R150, 0x186, RZ ;  /* 0x0000018696967824 */ /* 0x002fca00078e02ff */
[----:B------:R-:W-:Y:S02]  /*25c60*/  LEA.HI.X.SX32 R245, R150, R197, 0x1, P3 ;  /* 0x000000c596f57211 */ /* 0x000fe400018f0eff */
        /* <DEDUP_REMOVED lines=8> */
[----:B0-----:R-:W-:-:S06]  /*25cf0*/  IMAD R187, R151, 0x318, RZ ;  /* 0x0000031897bb7824 */ /* 0x001fcc00078e02ff */
[----:B------:R-:W0:Y:S01]  /*25d00*/  LDC R151, c[0x0][0x3d8] ;  /* 0x0000f600ff977b82 */ /* 0x000e220000000800 */
[----:B------:R-:W-:Y:S01]  /*25d10*/  IADD3 R242, P3, PT, R187, R196, RZ ;  /* 0x000000c4bbf27210 */ /* 0x000fe20007f7e0ff */
        /* <DEDUP_REMOVED lines=8> */
[----:B0-----:R-:W-:-:S05]  /*25da0*/  IMAD R151, R151, 0x31c, RZ ;  /* 0x0000031c97977824 */ /* 0x001fca00078e02ff */
[-C--:B------:R-:W-:Y:S02]  /*25db0*/  IADD3 R238, P4, PT, R151, R196.reuse, RZ ;  /* 0x000000c497ee7210 */ /* 0x080fe40007f9e0ff */
[----:B------:R-:W0:Y:S01]  /*25dc0*/  LDC R151, c[0x0][0x3d8] ;  /* 0x0000f600ff977b82 */ /* 0x000e220000000800 */
[----:B------:R-:W-:Y:S01]  /*25dd0*/  IADD3 R240, P5, PT, R187, R196, RZ ;  /* 0x000000c4bbf07210 */ /* 0x000fe20007fbe0ff */
[----:B-1----:R-:W-:-:S05]  /*25de0*/  IMAD R150, R150, 0x18d, RZ ;  /* 0x0000018d96967824 */ /* 0x002fca00078e02ff */
[----:B------:R-:W-:Y:S02]  /*25df0*/  LEA.HI.X.SX32 R241, R150, R197, 0x1, P5 ;  /* 0x000000c596f17211 */ /* 0x000fe400028f0eff */
[----:B------:R-:W1:Y:S01]  /*25e00*/  LDC R150, c[0x0][0x3d8] ;  /* 0x0000f600ff967b82 */ /* 0x000e620000000800 */
[----:B0-----:R-:W-:-:S07]  /*25e10*/  IMAD R187, R151, 0x31e, RZ ;  /* 0x0000031e97bb7824 */ /* 0x001fce00078e02ff */
[----:B------:R-:W0:Y:S01]  /*25e20*/  LDC R151, c[0x0][0x3d8] ;  /* 0x0000f600ff977b82 */ /* 0x000e220000000800 */
[----:B------:R-:W-:Y:S01]  /*25e30*/  IADD3 R236, P3, PT, R187, R196, RZ ;  /* 0x000000c4bbec7210 */ /* 0x000fe20007f7e0ff */
[----:B-1----:R-:W-:Y:S02]  /*25e40*/  IMAD R150, R150, 0x18e, RZ ;  /* 0x0000018e96967824 */ /* 0x002fe400078e02ff */
[----:B0-----:R-:W-:-:S04]  /*25e50*/  IMAD R187, R151, 0x326, RZ ;  /* 0x0000032697bb7824 */ /* 0x001fc800078e02ff */
[----:B------:R-:W0:Y:S01]  /*25e60*/  LDC R151, c[0x0][0x3d8] ;  /* 0x0000f600ff977b82 */ /* 0x000e220000000800 */
[----:B------:R-:W-:-:S07]  /*25e70*/  LEA.HI.X.SX32 R239, R150, R197, 0x1, P4 ;  /* 0x000000c596ef7211 */ /* 0x000fce00020f0eff */
[----:B------:R-:W1:Y:S01]  /*25e80*/  LDC R150, c[0x0][0x3d8] ;  /* 0x0000f600ff967b82 */ /* 0x000e620000000800 */
[----:B------:R-:W-:Y:S04]  /*25e90*/  STL.64 [R1+0x3a8], R128 ;  /* 0x0003a88001007387 */ /* 0x000fe80000100a00 */
[----:B------:R4:W-:Y:S02]  /*25ea0*/  STL.64 [R1+0x2590], R128 ;  /* 0x0025908001007387 */ /* 0x0009e40000100a00 */
[----:B----4-:R-:W-:Y:S01]  /*25eb0*/  IADD3 R128, P5, PT, R187, R196, RZ ;  /* 0x000000c4bb807210 */ /* 0x010fe20007fbe0ff */
[----:B0-----:R-:W-:Y:S02]  /*25ec0*/  IMAD R187, R151, 0x328, RZ ;  /* 0x0000032897bb7824 */ /* 0x001fe400078e02ff */
        /* <DEDUP_REMOVED lines=10> */
[----:B0-----:R-:W-:-:S05]  /*25f70*/  IMAD R151, R151, 0x32c, RZ ;  /* 0x0000032c97977824 */ /* 0x001fca00078e02ff */
[----:B------:R-:W-:Y:S02]  /*25f80*/  IADD3 R232, P5, PT, R151, R196, RZ ;  /* 0x000000c497e87210 */ /* 0x000fe40007fbe0ff */
        /* <DEDUP_REMOVED lines=21> */
[----:B0-----:R-:W-:-:S03]  /*260e0*/  IMAD R187, R151, 0x33a, RZ ;  /* 0x0000033a97bb7824 */ /* 0x001fc600078e02ff */
[----:B------:R-:W-:Y:S01]  /*260f0*/  LEA.HI.X.SX32 R199, R150, R197, 0x1, P4 ;  /* 0x000000c596c77211 */ /* 0x000fe200020f0eff */
[----:B---3--:R-:W-:Y:S01]  /*26100*/  IMAD R189, R189, 0x19d, RZ ;  /* 0x0000019dbdbd7824 */ /* 0x008fe200078e02ff */
[----:B------:R-:W0:Y:S01]  /*26110*/  LDC R150, c[0x0][0x3d8] ;  /* 0x0000f600ff967b82 */ /* 0x000e220000000800 */
[----:B------:R-:W-:-:S07]  /*26120*/  IADD3 R54, P4, PT, R187, R196, RZ ;  /* 0x000000c4bb367210 */ /* 0x000fce0007f9e0ff */
[----:B------:R-:W1:Y:S01]  /*26130*/  LDC R187, c[0x0][0x3d8] ;  /* 0x0000f600ffbb7b82 */ /* 0x000e620000000800 */
[----:B------:R-:W-:-:S07]  /*26140*/  LEA.HI.X.SX32 R55, R189, R197, 0x1, P4 ;  /* 0x000000c5bd377211 */ /* 0x000fce00020f0eff */
[----:B------:R-:W3:Y:S08]  /*26150*/  LDC R151, c[0x0][0x3d8] ;  /* 0x0000f600ff977b82 */ /* 0x000ef00000000800 */
[----:B------:R-:W4:Y:S01]  /*26160*/  LDC R189, c[0x0][0x3d8] ;  /* 0x0000f600ffbd7b82 */ /* 0x000f220000000800 */
[----:B-1----:R-:W-:-:S07]  /*26170*/  IMAD R188, R187, 0x346, RZ ;  /* 0x00000346bbbc7824 */ /* 0x002fce00078e02ff */
[----:B------:R-:W1:Y:S01]  /*26180*/  LDC R187, c[0x0][0x3d8] ;  /* 0x0000f600ffbb7b82 */ /* 0x000e620000000800 */
[----:B0-----:R-:W-:Y:S02]  /*26190*/  IMAD R150, R150, 0x19b, RZ ;  /* 0x0000019b96967824 */ /* 0x001fe400078e02ff */
[----:B---3--:R-:W-:-:S03]  /*261a0*/  IMAD R151, R151, 0x33c, RZ ;  /* 0x0000033c97977824 */ /* 0x008fc600078e02ff */
[----:B------:R-:W-:Y:S02]  /*261b0*/  LEA.HI.X.SX32 R223, R150, R197, 0x1, P3 ;  /* 0x000000c596df7211 */ /* 0x000fe400018f0eff */
[----:B------:R-:W0:Y:S01]  /*261c0*/  LDC R150, c[0x0][0x3d8] ;  /* 0x0000f600ff967b82 */ /* 0x000e220000000800 */
[----:B------:R-:W-:Y:S01]  /*261d0*/  IADD3 R194, P3, PT, R151, R196, RZ ;  /* 0x000000c497c27210 */ /* 0x000fe20007f7e0ff */
[----:B----4-:R-:W-:-:S06]  /*261e0*/  IMAD R189, R189, 0x348, RZ ;  /* 0x00000348bdbd7824 */ /* 0x010fcc00078e02ff */
[----:B------:R-:W3:Y:S01]  /*261f0*/  LDC R151, c[0x0][0x3d8] ;  /* 0x0000f600ff977b82 */ /* 0x000ee20000000800 */
[----:B-1----:R-:W-:-:S05]  /*26200*/  IMAD R187, R187, 0x19e, RZ ;  /* 0x0000019ebbbb7824 */ /* 0x002fca00078e02ff */
[----:B------:R-:W-:Y:S02]  /*26210*/  LEA.HI.X.SX32 R195, R187, R197, 0x1, P3 ;  /* 0x000000c5bbc37211 */ /* 0x000fe400018f0eff */
[----:B------:R-:W-:Y:S01]  /*26220*/  IADD3 R50, P3, PT, R189, R196, RZ ;  /* 0x000000c4bd327210 */ /* 0x000fe20007f7e0ff */
[----:B------:R-:W1:Y:S08]  /*26230*/  LDC R187, c[0x0][0x3d8] ;  /* 0x0000f600ffbb7b82 */ /* 0x000e700000000800 */
[----:B------:R-:W4:Y:S01]  /*26240*/  LDC R189, c[0x0][0x3d8] ;  /* 0x0000f600ffbd7b82 */ /* 0x000f220000000800 */
[----:B0-----:R-:W-:-:S02]  /*26250*/  IMAD R150, R150, 0x19c, RZ ;  /* 0x0000019c96967824 */ /* 0x001fc400078e02ff */
[----:B---3--:R-:W-:Y:S01]  /*26260*/  IMAD R151, R151, 0x33e, RZ ;  /* 0x0000033e97977824 */ /* 0x008fe200078e02ff */
[-C--:B------:R-:W-:Y:S02]  /*26270*/  IADD3 R220, P4, PT, R188, R196.reuse, RZ ;  /* 0x000000c4bcdc7210 */ /* 0x080fe40007f9e0ff */
[-C--:B------:R-:W-:Y:S02]  /*26280*/  LEA.HI.X.SX32 R59, R150, R197.reuse, 0x1, P5 ;  /* 0x000000c5963b7211 */ /* 0x080fe400028f0eff */
[----:B------:R-:W-:Y:S01]  /*26290*/  IADD3 R150, P5, PT, R151, R196, RZ ;  /* 0x000000c497967210 */ /* 0x000fe20007fbe0ff */
[----:B-1----:R-:W-:Y:S02]  /*262a0*/  IMAD R187, R187, 0x19f, RZ ;  /* 0x0000019fbbbb7824 */ /* 0x002fe400078e02ff */
[----:B----4-:R-:W-:Y:S02]  /*262b0*/  IMAD R188, R189, 0x34a, RZ ;  /* 0x0000034abdbc7824 */ /* 0x010fe400078e02ff */
[----:B------:R-:W0:Y:S01]  /*262c0*/  LDC R189, c[0x0][0x3d8] ;  /* 0x0000f600ffbd7b82 */ /* 0x000e220000000800 */
[----:B------:R-:W-:-:S07]  /*262d0*/  LEA.HI.X.SX32 R151, R187, R197, 0x1, P5 ;  /* 0x000000c5bb977211 */ /* 0x000fce00028f0eff */
[----:B------:R-:W1:Y:S01]  /*262e0*/  LDC R187, c[0x0][0x3d8] ;  /* 0x0000f600ffbb7b82 */ /* 0x000e620000000800 */
[----:B0-----:R-:W-:-:S05]  /*262f0*/  IMAD R189, R189, 0x1a3, RZ ;  /* 0x000001a3bdbd7824 */ /* 0x001fca00078e02ff */
[----:B------:R-:W-:Y:S02]  /*26300*/  LEA.HI.X.SX32 R221, R189, R197, 0x1, P4 ;  /* 0x000000c5bddd7211 */ /* 0x000fe400020f0eff */
[----:B------:R-:W0:Y:S01]  /*26310*/  LDC R189, c[0x0][0x3d8] ;  /* 0x0000f600ffbd7b82 */ /* 0x000e220000000800 */
[----:B-1----:R-:W-:-:S05]  /*26320*/  IMAD R187, R187, 0x34c, RZ ;  /* 0x0000034cbbbb7824 */ /* 0x002fca00078e02ff */
[-C--:B------:R-:W-:Y:S02]  /*26330*/  IADD3 R200, P4, PT, R187, R196.reuse, RZ ;  /* 0x000000c4bbc87210 */ /* 0x080fe40007f9e0ff */
[----:B------:R-:W1:Y:S01]  /*26340*/  LDC R187, c[0x0][0x3d8] ;  /* 0x0000f600ffbb7b82 */ /* 0x000e620000000800 */
[----:B------:R-:W-:Y:S01]  /*26350*/  IADD3 R46, P5, PT, R188, R196, RZ ;  /* 0x000000c4bc2e7210 */ /* 0x000fe20007fbe0ff */
[----:B0-----:R-:W-:-:S05]  /*26360*/  IMAD R189, R189, 0x1a5, RZ ;  /* 0x000001a5bdbd7824 */ /* 0x001fca00078e02ff */
[----:B------:R-:W-:Y:S02]  /*26370*/  LEA.HI.X.SX32 R47, R189, R197, 0x1, P5 ;  /* 0x000000c5bd2f7211 */ /* 0x000fe400028f0eff */
[----:B------:R-:W0:Y:S01]  /*26380*/  LDC R189, c[0x0][0x3d8] ;  /* 0x0000f600ffbd7b82 */ /* 0x000e220000000800 */
[----:B-1----:R-:W-:-:S07]  /*26390*/  IMAD R188, R187, 0x356, RZ ;  /* 0x00000356bbbc7824 */ /* 0x002fce00078e02ff */
[----:B------:R-:W1:Y:S01]  /*263a0*/  LDC R187, c[0x0][0x3d8] ;  /* 0x0000f600ffbb7b82 */ /* 0x000e620000000800 */
[----:B------:R-:W-:Y:S01]  /*263b0*/  IADD3 R216, P5, PT, R188, R196, RZ ;  /* 0x000000c4bcd87210 */ /* 0x000fe20007fbe0ff */
[----:B0-----:R-:W-:Y:S02]  /*263c0*/  IMAD R189, R189, 0x1a6, RZ ;  /* 0x000001a6bdbd7824 */ /* 0x001fe400078e02ff */
[----:B-1----:R-:W-:-:S04]  /*263d0*/  IMAD R188, R187, 0x358, RZ ;  /* 0x00000358bbbc7824 */ /* 0x002fc800078e02ff */
[----:B------:R-:W0:Y:S01]  /*263e0*/  LDC R187, c[0x0][0x3d8] ;  /* 0x0000f600ffbb7b82 */ /* 0x000e220000000800 */
[----:B------:R-:W-:-:S07]  /*263f0*/  LEA.HI.X.SX32 R201, R189, R197, 0x1, P4 ;  /* 0x000000c5bdc97211 */ /* 0x000fce00020f0eff */
[----:B------:R-:W1:Y:S01]  /*26400*/  LDC R189, c[0x0][0x3d8] ;  /* 0x0000f600ffbd7b82 */ /* 0x000e620000000800 */
[-C--:B------:R-:W-:Y:S02]  /*26410*/  IADD3 R40, P4, PT, R188, R196.reuse, RZ ;  /* 0x000000c4bc287210 */ /* 0x080fe40007f9e0ff */
[----:B------:R-:W-:Y:S02]  /*26420*/  LEA.HI.X.SX32 R51, R209, R197, 0x1, P3 ;  /* 0x000000c5d1337211 */ /* 0x000fe400018f0eff */
[----:B------:R-:W-:Y:S01]  /*26430*/  IADD3 R208, P3, PT, R208, R196, RZ ;  /* 0x000000c4d0d07210 */ /* 0x000fe20007f7e0ff */
[----:B0-----:R-:W-:Y:S02]  /*26440*/  IMAD R188, R187, 0x35a, RZ ;  /* 0x0000035abbbc7824 */ /* 0x001fe400078e02ff */
[----:B------:R-:W0:Y:S01]  /*26450*/  LDC R187, c[0x0][0x3d8] ;  /* 0x0000f600ffbb7b82 */ /* 0x000e220000000800 */
[----:B-1----:R-:W-:-:S05]  /*26460*/  IMAD R189, R189, 0x1a7, RZ ;  /* 0x000001a7bdbd7824 */ /* 0x002fca00078e02ff */
[----:B------:R-:W-:Y:S02]  /*26470*/  LEA.HI.X.SX32 R209, R189, R197, 0x1, P3 ;  /* 0x000000c5bdd17211 */ /* 0x000fe400018f0eff */
        /* <DEDUP_REMOVED lines=25> */
[----:B0-----:R-:W-:Y:S02]  /*26610*/  IMAD R187, R187, 0x36a, RZ ;  /* 0x0000036abbbb7824 */ /* 0x001fe400078e02ff */
[----:B-1----:R-:W-:-:S05]  /*26620*/  IMAD R189, R189, 0x1af, RZ ;  /* 0x000001afbdbd7824 */ /* 0x002fca00078e02ff */
[----:B------:R-:W-:Y:S02]  /*26630*/  LEA.HI.X.SX32 R193, R189, R197, 0x1, P4 ;  /* 0x000000c5bdc17211 */ /* 0x000fe400020f0eff */
[----:B------:R-:W-:Y:S02]  /*26640*/  IADD3 R202, P4, PT, R187, R196, RZ ;  /* 0x000000c4bbca7210 */ /* 0x000fe40007f9e0ff */
[----:B------:R-:W0:Y:S02]  /*26650*/  LDC R187, c[0x0][0x3d8] ;  /* 0x0000f600ffbb7b82 */ /* 0x000e240000000800 */
[----:B0-----:R-:W-:-:S06]  /*26660*/  IMAD R189, R187, 0x36c, RZ ;  /* 0x0000036cbbbd7824 */ /* 0x001fcc00078e02ff */
[----:B------:R-:W0:Y:S01]  /*26670*/  LDC R187, c[0x0][0x3d8] ;  /* 0x0000f600ffbb7b82 */ /* 0x000e220000000800 */
[----:B------:R-:W-:Y:S01]  /*26680*/  IADD3 R190, P5, PT, R188, R196, RZ ;  /* 0x000000c4bcbe7210 */ /* 0x000fe20007fbe0ff */
[----:B------:R-:W-:Y:S06]  /*26690*/  STL.64 [R1+0x3a0], R80 ;  /* 0x0003a05001007387 */ /* 0x000fec0000100a00 */
[----:B------:R-:W1:Y:S01]  /*266a0*/  LDC R188, c[0x0][0x3d8] ;  /* 0x0000f600ffbc7b82 */ /* 0x000e620000000800 */
[----:B------:R-:W-:Y:S01]  /*266b0*/  STL.64 [R1+0x2740], R80 ;  /* 0x0027405001007387 */ /* 0x000fe20000100a00 */
[----:B------:R-:W-:-:S03]  /*266c0*/  LEA.HI.X.SX32 R203, R227, R197, 0x1, P4 ;  /* 0x000000c5e3cb7211 */ /* 0x000fc600020f0eff */
[----:B------:R-:W-:Y:S03]  /*266d0*/  STL.64 [R1+0x398], R126 ;  /* 0x0003987e01007387 */ /* 0x000fe60000100a00 */
[----:B------:R-:W3:Y:S01]  /*266e0*/  LDC R227, c[0x0][0x3d8] ;  /* 0x0000f600ffe37b82 */ /* 0x000ee20000000800 */
[----:B0-----:R-:W-:-:S05]  /*266f0*/  IMAD R187, R187, 0x1b4, RZ ;  /* 0x000001b4bbbb7824 */ /* 0x001fca00078e02ff */
[----:B------:R-:W-:Y:S01]  /*26700*/  LEA.HI.X.SX32 R191, R187, R197, 0x1, P5 ;  /* 0x000000c5bbbf7211 */ /* 0x000fe200028f0eff */
[----:B------:R-:W-:Y:S01]  /*26710*/  IMAD R187, R207, 0x376, RZ ;  /* 0x00000376cfbb7824 */ /* 0x000fe200078e02ff */
[----:B------:R0:W-:Y:S04]  /*26720*/  STL.64 [R1+0x2598], R126 ;  /* 0x0025987e01007387 */ /* 0x0001e80000100a00 */
[----:B------:R-:W-:Y:S01]  /*26730*/  STL.64 [R1+0x390], R124 ;  /* 0x0003907c01007387 */ /* 0x000fe20000100a00 */
[----:B------:R-:W-:Y:S02]  /*26740*/  IADD3 R142, P4, PT, R187, R196, RZ ;  /* 0x000000c4bb8e7210 */ /* 0x000fe40007f9e0ff */
[----:B------:R-:W4:Y:S01]  /*26750*/  LDC R187, c[0x0][0x3d8] ;  /* 0x0000f600ffbb7b82 */ /* 0x000f220000000800 */
        /* <DEDUP_REMOVED lines=11> */
[----:B-1----:R-:W-:-:S03]  /*26810*/  IMAD R188, R188, 0x1b3, RZ ;  /* 0x000001b3bcbc7824 */ /* 0x002fc600078e02ff */
[----:B------:R-:W-:Y:S04]  /*26820*/  STL.64 [R1+0x360], R52 ;  /* 0x0003603401007387 */ /* 0x000fe80000100a00 */
[----:B------:R-:W-:Y:S04]  /*26830*/  STL.64 [R1+0x2780], R52 ;  /* 0x0027803401007387 */ /* 0x000fe80000100a00 */
[----:B------:R-:W-:Y:S04]  /*26840*/  STL.64 [R1+0x358], R250 ;  /* 0x000358fa01007387 */ /* 0x000fe80000100a00 */
[----:B------:R-:W-:Y:S04]  /*26850*/  STL.64 [R1+0x2788], R250 ;  /* 0x002788fa01007387 */ /* 0x000fe80000100a00 */
[----:B------:R-:W-:Y:S01]  /*26860*/  STL.64 [R1+0x350], R218 ;  /* 0x000350da01007387 */ /* 0x000fe20000100a00 */
[----:B------:R-:W-:-:S03]  /*26870*/  LEA.HI.X.SX32 R145, R188, R197, 0x1, P3 ;  /* 0x000000c5bc917211 */ /* 0x000fc600018f0eff */
[----:B------:R-:W-:Y:S01]  /*26880*/  STL.64 [R1+0x2790], R218 ;  /* 0x002790da01007387 */ /* 0x000fe20000100a00 */
[----:B------:R-:W-:-:S03]  /*26890*/  IMAD R2, R2, 0x378, RZ ;  /* 0x0000037802027824 */ /* 0x000fc600078e02ff */
[----:B------:R-:W-:Y:S01]  /*268a0*/  STL.64 [R1+0x348], R48 ;  /* 0x0003483001007387 */ /* 0x000fe20000100a00 */
[----:B------:R-:W-:-:S03]  /*268b0*/  IADD3 R188, P3, PT, R189, R196, RZ ;  /* 0x000000c4bdbc7210 */ /* 0x000fc60007f7e0ff */
[----:B------:R-:W-:Y:S04]  /*268c0*/  STL.64 [R1+0x27a0], R48 ;  /* 0x0027a03001007387 */ /* 0x000fe80000100a00 */
[----:B------:R-:W-:Y:S04]  /*268d0*/  STL.64 [R1+0x340], R44 ;  /* 0x0003402c01007387 */ /* 0x000fe80000100a00 */
[----:B------:R-:W-:Y:S01]  /*268e0*/  STL.64 [R1+0x27a8], R44 ;  /* 0x0027a82c01007387 */ /* 0x000fe20000100a00 */
[----:B------:R-:W-:-:S03]  /*268f0*/  LEA.HI.X.SX32 R189, R3, R197, 0x1, P3 ;  /* 0x000000c503bd7211 */ /* 0x000fc600018f0eff */
[----:B------:R-:W-:Y:S01]  /*26900*/  STL.64 [R1+0x338], R42 ;  /* 0x0003382a01007387 */ /* 0x000fe20000100a00 */
[----:B----4-:R-:W-:-:S03]  /*26910*/  IMAD R187, R187, 0x1bc, RZ ;  /* 0x000001bcbbbb7824 */ /* 0x010fc600078e02ff */
[----:B------:R-:W-:Y:S01]  /*26920*/  STL.64 [R1+0x27b0], R42 ;  /* 0x0027b02a01007387 */ /* 0x000fe20000100a00 */
[----:B------:R-:W-:Y:S01]  /*26930*/  IMAD R4, R4, 0x37a, RZ ;  /* 0x0000037a04047824 */ /* 0x000fe200078e02ff */
[-C--:B------:R-:W-:Y:S02]  /*26940*/  IADD3 R206, P5, PT, R206, R196.reuse, RZ ;  /* 0x000000c4cece7210 */ /* 0x080fe40007fbe0ff */
[----:B------:R-:W-:Y:S01]  /*26950*/  STL.64 [R1+0x330], R212 ;  /* 0x000330d401007387 */ /* 0x000fe20000100a00 */
[----:B------:R-:W-:-:S03]  /*26960*/  IADD3 R2, P3, PT, R2, R196, RZ ;  /* 0x000000c402027210 */ /* 0x000fc60007f7e0ff */
[----:B------:R-:W-:Y:S04]  /*26970*/  STL.64 [R1+0x27c0], R212 ;  /* 0x0027c0d401007387 */ /* 0x000fe80000100a00 */
[----:B------:R-:W-:Y:S01]  /*26980*/  STL.64 [R1+0x328], R134 ;  /* 0x0003288601007387 */ /* 0x000fe20000100a00 */
[----:B------:R-:W-:-:S03]  /*26990*/  LEA.HI.X.SX32 R207, R5, R197, 0x1, P5 ;  /* 0x000000c505cf7211 */ /* 0x000fc600028f0eff */
[----:B------:R-:W-:Y:S01]  /*269a0*/  STL.64 [R1+0x320], R38 ;  /* 0x0003202601007387 */ /* 0x000fe20000100a00 */
[-C--:B------:R-:W-:Y:S01]  /*269b0*/  LEA.HI.X.SX32 R3, R187, R197.reuse, 0x1, P3 ;  /* 0x000000c5bb037211 */ /* 0x080fe200018f0eff */
[----:B---3--:R-:W-:Y:S02]  /*269c0*/  IMAD R227, R227, 0x1bd, RZ ;  /* 0x000001bde3e37824 */ /* 0x008fe400078e02ff */
[----:B------:R-:W-:Y:S01]  /*269d0*/  STL.64 [R1+0x318], R34 ;  /* 0x0003182201007387 */ /* 0x000fe20000100a00 */
[----:B------:R-:W-:Y:S01]  /*269e0*/  IADD3 R4, P5, PT, R4, R196, RZ ;  /* 0x000000c404047210 */ /* 0x000fe20007fbe0ff */
[----:B------:R-:W-:Y:S02]  /*269f0*/  IMAD R187, R9, 0x386, RZ ;  /* 0x0000038609bb7824 */ /* 0x000fe400078e02ff */
[----:B------:R-:W-:Y:S04]  /*26a00*/  STL.64 [R1+0x310], R30 ;  /* 0x0003101e01007387 */ /* 0x000fe80000100a00 */
[----:B------:R-:W-:Y:S04]  /*26a10*/  STL.64 [R1+0x308], R248 ;  /* 0x000308f801007387 */ /* 0x000fe80000100a00 */
[----:B------:R-:W-:Y:S01]  /*26a20*/  STL.64 [R1+0x300], R140 ;  /* 0x0003008c01007387 */ /* 0x000fe20000100a00 */
[----:B------:R-:W-:-:S03]  /*26a30*/  LEA.HI.X.SX32 R5, R227, R197, 0x1, P5 ;  /* 0x000000c5e3057211 */ /* 0x000fc600028f0eff */
[----:B------:R-:W-:Y:S01]  /*26a40*/  STL.64 [R1+0x2f8], R28 ;  /* 0x0002f81c01007387 */ /* 0x000fe20000100a00 */
[----:B------:R-:W-:Y:S02]  /*26a50*/  IADD3 R146, P5, PT, R187, R196, RZ ;  /* 0x000000c4bb927210 */ /* 0x000fe40007fbe0ff */
        /* <DEDUP_REMOVED lines=16> */
[----:B------:R-:W-:-:S03]  /*26b60*/  IMAD R6, R6, 0x37c, RZ ;  /* 0x0000037c06067824 */ /* 0x000fc600078e02ff */
[----:B------:R-:W-:Y:S01]  /*26b70*/  STL.64 [R1+0x278], R54 ;  /* 0x0002783601007387 */ /* 0x000fe20000100a00 */
[----:B------:R-:W-:-:S03]  /*26b80*/  IMAD R8, R8, 0x37e, RZ ;  /* 0x0000037e08087824 */ /* 0x000fc600078e02ff */
        /* <DEDUP_REMOVED lines=8> */
[----:B------:R-:W-:Y:S01]  /*26c10*/  STL.64 [R1+0x248], R200 ;  /* 0x000248c801007387 */ /* 0x000fe20000100a00 */
[----:B------:R-:W-:Y:S01]  /*26c20*/  IMAD R12, R12, 0x38a, RZ ;  /* 0x0000038a0c0c7824 */ /* 0x000fe200078e02ff */
[----:B------:R-:W-:Y:S02]  /*26c30*/  IADD3 R8, P3, PT, R8, R196, RZ ;  /* 0x000000c408087210 */ /* 0x000fe40007f7e0ff */
[----:B------:R-:W-:Y:S01]  /*26c40*/  STL.64 [R1+0x240], R208 ;  /* 0x000240d001007387 */ /* 0x000fe20000100a00 */
[----:B------:R-:W-:-:S03]  /*26c50*/  IMAD R14, R14, 0x38c, RZ ;  /* 0x0000038c0e0e7824 */ /* 0x000fc600078e02ff */
[----:B------:R-:W-:Y:S01]  /*26c60*/  STL.64 [R1+0x238], R216 ;  /* 0x000238d801007387 */ /* 0x000fe20000100a00 */
[----:B------:R-:W-:-:S03]  /*26c70*/  LEA.HI.X.SX32 R7, R11, R197, 0x1, P4 ;  /* 0x000000c50b077211 */ /* 0x000fc600020f0eff */
[----:B------:R-:W-:Y:S01]  /*26c80*/  STL.64 [R1+0x230], R40 ;  /* 0x0002302801007387 */ /* 0x000fe20000100a00 */
[----:B------:R-:W-:-:S03]  /*26c90*/  IADD3 R10, P4, PT, R10, R196, RZ ;  /* 0x000000c40a0a7210 */ /* 0x000fc60007f9e0ff */
[----:B------:R-:W-:Y:S01]  /*26ca0*/  STL.64 [R1+0x228], R36 ;  /* 0x0002282401007387 */ /* 0x000fe20000100a00 */
[----:B------:R-:W-:Y:S01]  /*26cb0*/  LEA.HI.X.SX32 R9, R13, R197, 0x1, P3 ;  /* 0x000000c50d097211 */ /* 0x000fe200018f0eff */
[----:B-1----:R-:W-:Y:S02]  /*26cc0*/  IMAD R187, R187, 0x1c5, RZ ;  /* 0x000001c5bbbb7824 */ /* 0x002fe400078e02ff */
        /* <DEDUP_REMOVED lines=8> */
[----:B------:R-:W-:-:S03]  /*26d50*/  LEA.HI.X.SX32 R11, R205, R197, 0x1, P4 ;  /* 0x000000c5cd0b7211 */ /* 0x000fc600020f0eff */
[----:B------:R-:W-:Y:S01]  /*26d60*/  STL.64 [R1+0x200], R202 ;  /* 0x000200ca01007387 */ /* 0x000fe20000100a00 */
[----:B------:R-:W-:-:S03]  /*26d70*/  IADD3 R204, P4, PT, R204, R196, RZ ;  /* 0x000000c4cccc7210 */ /* 0x000fc60007f9e0ff */
[----:B------:R-:W-:Y:S01]  /*26d80*/  STL.64 [R1+0x1f8], R188 ;  /* 0x0001f8bc01007387 */ /* 0x000fe20000100a00 */
[----:B------:R-:W-:-:S03]  /*26d90*/  LEA.HI.X.SX32 R13, R187, R197, 0x1, P3 ;  /* 0x000000c5bb0d7211 */ /* 0x000fc600018f0eff */
[----:B------:R-:W-:Y:S01]  /*26da0*/  STL.64 [R1+0x1f0], R206 ;  /* 0x0001f0ce01007387 */ /* 0x000fe20000100a00 */
[-C--:B0-----:R-:W-:Y:S01]  /*26db0*/  IADD3 R126, P3, PT, R182, R196.reuse, RZ ;  /* 0x000000c4b67e7210 */ /* 0x081fe20007f7e0ff */
[----:B------:R-:W-:Y:S01]  /*26dc0*/  IMAD R18, R18, 0x39a, RZ ;  /* 0x0000039a12127824 */ /* 0x000fe200078e02ff */
[----:B------:R-:W-:Y:S01]  /*26dd0*/  LEA.HI.X.SX32 R15, R17, R197, 0x1, P5 ;  /* 0x000000c5110f7211 */ /* 0x000fe200028f0eff */
[----:B------:R-:W-:Y:S01]  /*26de0*/  STL.64 [R1+0x1e8], R142 ;  /* 0x0001e88e01007387 */ /* 0x000fe20000100a00 */
[----:B------:R-:W-:-:S03]  /*26df0*/  IADD3 R16, P5, PT, R16, R196, RZ ;  /* 0x000000c410107210 */ /* 0x000fc60007fbe0ff */
[----:B------:R-:W-:Y:S01]  /*26e00*/  STL.64 [R1+0x1e0], R2 ;  /* 0x0001e00201007387 */ /* 0x000fe20000100a00 */
[----:B------:R-:W-:-:S03]  /*26e10*/  LEA.HI.X.SX32 R205, R19, R197, 0x1, P4 ;  /* 0x000000c513cd7211 */ /* 0x000fc600020f0eff */
[----:B------:R-:W-:Y:S01]  /*26e20*/  STL.64 [R1+0x1d8], R4 ;  /* 0x0001d80401007387 */ /* 0x000fe20000100a00 */
[----:B------:R-:W-:-:S03]  /*26e30*/  LEA.HI.X.SX32 R127, R21, R197, 0x1, P3 ;  /* 0x000000c5157f7211 */ /* 0x000fc600018f0eff */
[----:B------:R-:W-:Y:S01]  /*26e40*/  STL.64 [R1+0x1d0], R6 ;  /* 0x0001d00601007387 */ /* 0x000fe20000100a00 */
[----:B------:R-:W-:-:S03]  /*26e50*/  LEA.HI.X.SX32 R17, R23, R197, 0x1, P5 ;  /* 0x000000c517117211 */ /* 0x000fc600028f0eff */
[----:B------:R-:W-:Y:S01]  /*26e60*/  STL.64 [R1+0x1c8], R8 ;  /* 0x0001c80801007387 */ /* 0x000fe20000100a00 */
[----:B------:R-:W-:-:S03]  /*26e70*/  IADD3 R18, P4, PT, R18, R196, RZ ;  /* 0x000000c412127210 */ /* 0x000fc60007f9e0ff */
[----:B------:R-:W-:Y:S04]  /*26e80*/  STL.64 [R1+0x1c0], R146 ;  /* 0x0001c09201007387 */ /* 0x000fe80000100a00 */
[----:B------:R-:W-:Y:S04]  /*26e90*/  STL.64 [R1+0x1b8], R10 ;  /* 0x0001b80a01007387 */ /* 0x000fe80000100a00 */
[----:B------:R-:W-:Y:S01]  /*26ea0*/  STL.64 [R1+0x1b0], R12 ;  /* 0x0001b00c01007387 */ /* 0x000fe20000100a00 */
[----:B------:R-:W-:-:S03]  /*26eb0*/  LEA.HI.X.SX32 R19, R181, R197, 0x1, P4 ;  /* 0x000000c5b5137211 */ /* 0x000fc600020f0eff */
[----:B------:R-:W-:Y:S04]  /*26ec0*/  STL.64 [R1+0x1a8], R14 ;  /* 0x0001a80e01007387 */ /* 0x000fe80000100a00 */
[----:B------:R-:W-:Y:S04]  /*26ed0*/  STL.64 [R1+0x1a0], R204 ;  /* 0x0001a0cc01007387 */ /* 0x000fe80000100a00 */
[----:B------:R-:W-:Y:S04]  /*26ee0*/  STL.64 [R1+0x198], R126 ;  /* 0x0001987e01007387 */ /* 0x000fe80000100a00 */
[----:B------:R-:W-:Y:S04]  /*26ef0*/  STL.64 [R1+0x190], R16 ;  /* 0x0001901001007387 */ /* 0x000fe80000100a00 */
[----:B------:R-:W3:Y:S04]  /*26f00*/  LDL.64 R100, [R1+0x9f0] ;  /* 0x0009f00001647983 */ /* 0x000ee80000100a00 */
[----:B------:R-:W3:Y:S04]  /*26f10*/  LDL R181, [R1+0x11a0] ;  /* 0x0011a00001b57983 */ /* 0x000ee80000100800 */
[----:B------:R-:W4:Y:S04]  /*26f20*/  LDL.64 R168, [R1+0x9e8] ;  /* 0x0009e80001a87983 */ /* 0x000f280000100a00 */
[----:B------:R-:W4:Y:S04]  /*26f30*/  LDL R182, [R1+0x122c] ;  /* 0x00122c0001b67983 */ /* 0x000f280000100800 */
[----:B------:R-:W4:Y:S04]  /*26f40*/  LDL.64 R90, [R1+0xa30] ;  /* 0x000a3000015a7983 */ /* 0x000f280000100a00 */
[----:B------:R-:W4:Y:S04]  /*26f50*/  LDL R123, [R1+0x11a8] ;  /* 0x0011a800017b7983 */ /* 0x000f280000100800 */
[----:B------:R-:W4:Y:S04]  /*26f60*/  LDL.64 R92, [R1+0xa28] ;  /* 0x000a2800015c7983 */ /* 0x000f280000100a00 */
[----:B------:R-:W4:Y:S04]  /*26f70*/  LDL R77, [R1+0x1234] ;  /* 0x00123400014d7983 */ /* 0x000f280000100800 */
[----:B------:R-:W4:Y:S04]  /*26f80*/  LDL.64 R136, [R1+0xa10] ;  /* 0x000a100001887983 */ /* 0x000f280000100a00 */
[----:B------:R-:W4:Y:S04]  /*26f90*/  LDL R252, [R1+0x11a4] ;  /* 0x0011a40001fc7983 */ /* 0x000f280000100800 */
[----:B------:R-:W4:Y:S04]  /*26fa0*/  LDL.64 R226, [R1+0x9e0] ;  /* 0x0009e00001e27983 */ /* 0x000f280000100a00 */
[----:B------:R-:W4:Y:S04]  /*26fb0*/  LDL.64 R74, [R1+0xa08] ;  /* 0x000a0800014a7983 */ /* 0x000f280000100a00 */
[----:B------:R-:W4:Y:S01]  /*26fc0*/  LDL R187, [R1+0x1230] ;  /* 0x0012300001bb7983 */ /* 0x000f220000100800 */
[----:B------:R-:W-:-:S02]  /*26fd0*/  IMAD R20, R20, 0x39c, RZ ;  /* 0x0000039c14147824 */ /* 0x000fc400078e02ff */
[----:B------:R-:W-:Y:S02]  /*26fe0*/  IMAD R22, R22, 0x39e, RZ ;  /* 0x0000039e16167824 */ /* 0x000fe400078e02ff */
[----:B------:R-:W-:Y:S01]  /*26ff0*/  IMAD R24, R24, 0x3a8, RZ ;  /* 0x000003a818187824 */ /* 0x000fe200078e02ff */
[----:B------:R-:W-:Y:S01]  /*27000*/  IADD3 R124, P4, PT, R67, R196, RZ ;  /* 0x000000c4437c7210 */ /* 0x000fe20007f9e0ff */
[----:B------:R-:W-:Y:S01]  /*27010*/  IMAD R26, R26, 0x3aa, RZ ;  /* 0x000003aa1a1a7824 */ /* 0x000fe200078e02ff */
[----:B------:R-:W4:Y:S01]  /*27020*/  LDL.64 R68, [R1+0xa40] ;  /* 0x000a400001447983 */ /* 0x000f220000100a00 */
[----:B------:R-:W-:Y:S02]  /*27030*/  IMAD R88, R88, 0x1d4, RZ ;  /* 0x000001d458587824 */ /* 0x000fe400078e02ff */
[----:B--2---:R-:W-:Y:S01]  /*27040*/  IMAD R89, R89, 0x1d5, RZ ;  /* 0x000001d559597824 */ /* 0x004fe200078e02ff */
[----:B------:R-:W2:Y:S01]  /*27050*/  LDL.64 R70, [R1+0xa38] ;  /* 0x000a380001467983 */ /* 0x000ea20000100a00 */
[----:B------:R-:W-:-:S03]  /*27060*/  IMAD R0, R0, 0x1ff, RZ ;  /* 0x000001ff00007824 */ /* 0x000fc600078e02ff */
[----:B------:R-:W2:Y:S01]  /*27070*/  LDL.64 R72, [R1+0xa20] ;  /* 0x000a200001487983 */ /* 0x000ea20000100a00 */
[----:B------:R-:W-:-:S03]  /*27080*/  PRMT R183, RZ, 0x7610, R183 ;  /* 0x00007610ffb77816 */ /* 0x000fc600000000b7 */
[----:B------:R-:W2:Y:S04]  /*27090*/  LDL.64 R94, [R1+0xa18] ;  /* 0x000a1800015e7983 */ /* 0x000ea80000100a00 */
[----:B------:R-:W2:Y:S04]  /*270a0*/  LDL.64 R224, [R1+0xa00] ;  /* 0x000a000001e07983 */ /* 0x000ea80000100a00 */
[----:B------:R-:W2:Y:S04]  /*270b0*/  LDL.64 R138, [R1+0x9f8] ;  /* 0x0009f800018a7983 */ /* 0x000ea80000100a00 */
[----:B---3--:R-:W3:Y:S01]  /*270c0*/  @P1 LDG.E.U16 R181, desc[UR10][R100.64] ;  /* 0x0000000a64b51981 */ /* 0x008ee2000c1e1500 */
[----:B------:R-:W-:-:S02]  /*270d0*/  IADD3 R20, P3, PT, R20, R196, RZ ;  /* 0x000000c414147210 */ /* 0x000fc40007f7e0ff */
[-C--:B------:R-:W-:Y:S02]  /*270e0*/  IADD3 R22, P5, PT, R22, R196.reuse, RZ ;  /* 0x000000c416167210 */ /* 0x080fe40007fbe0ff */
[-C--:B------:R-:W-:Y:S02]  /*270f0*/  LEA.HI.X.SX32 R21, R25, R197.reuse, 0x1, P3 ;  /* 0x000000c519157211 */ /* 0x080fe400018f0eff */
[-C--:B------:R-:W-:Y:S01]  /*27100*/  IADD3 R24, P3, PT, R24, R196.reuse, RZ ;  /* 0x000000c418187210 */ /* 0x080fe20007f7e0ff */
[----:B----4-:R-:W4:Y:S01]  /*27110*/  @P1 LDG.E.U16 R182, desc[UR10][R168.64] ;  /* 0x0000000aa8b61981 */ /* 0x010f22000c1e1500 */
[-C--:B------:R-:W-:Y:S02]  /*27120*/  LEA.HI.X.SX32 R23, R27, R197.reuse, 0x1, P5 ;  /* 0x000000c51b177211 */ /* 0x080fe400028f0eff */
[-C--:B------:R-:W-:Y:S02]  /*27130*/  IADD3 R26, P5, PT, R26, R196.reuse, RZ ;  /* 0x000000c41a1a7210 */ /* 0x080fe40007fbe0ff */
[----:B------:R-:W-:Y:S01]  /*27140*/  LEA.HI.X.SX32 R125, R66, R197, 0x1, P4 ;  /* 0x000000c5427d7211 */ /* 0x000fe200020f0eff */
[----:B------:R-:W-:Y:S01]  /*27150*/  STL.64 [R1+0x188], R18 ;  /* 0x0001881201007387 */ /* 0x000fe20000100a00 */
[----:B------:R-:W-:-:S02]  /*27160*/  IADD3 R66, P4, PT, R149, R196, RZ ;  /* 0x000000c495427210 */ /* 0x000fc40007f9e0ff */
[-C--:B------:R-:W-:Y:S01]  /*27170*/  LEA.HI.X.SX32 R25, R88, R197.reuse, 0x1, P3 ;  /* 0x000000c558197211 */ /* 0x080fe200018f0eff */
[----:B------:R-:W-:Y:S01]  /*27180*/  STL.64 [R1+0x180], R20 ;  /* 0x0001801401007387 */ /* 0x000fe20000100a00 */
[-C--:B------:R-:W-:Y:S02]  /*27190*/  LEA.HI.X.SX32 R27, R89, R197.reuse, 0x1, P5 ;  /* 0x000000c5591b7211 */ /* 0x080fe400028f0eff */
[----:B------:R-:W-:Y:S01]  /*271a0*/  LEA.HI.X.SX32 R67, R0, R197, 0x1, P4 ;  /* 0x000000c500437211 */ /* 0x000fe200020f0eff */
[----:B------:R-:W-:Y:S04]  /*271b0*/  STL.64 [R1+0x178], R22 ;  /* 0x0001781601007387 */ /* 0x000fe80000100a00 */
[----:B------:R-:W-:Y:S04]  /*271c0*/  STL.64 [R1+0x170], R124 ;  /* 0x0001707c01007387 */ /* 0x000fe80000100a00 */
[----:B------:R-:W-:Y:S04]  /*271d0*/  STL [R1+0x21f4], R196 ;  /* 0x0021f4c401007387 */ /* 0x000fe80000100800 */
[----:B------:R-:W2:Y:S04]  /*271e0*/  @P1 LDG.E.U16 R123, desc[UR10][R90.64] ;  /* 0x0000000a5a7b1981 */ /* 0x000ea8000c1e1500 */
[----:B------:R-:W-:Y:S04]  /*271f0*/  STL.64 [R1+0x168], R24 ;  /* 0x0001681801007387 */ /* 0x000fe80000100a00 */
[----:B------:R-:W-:Y:S04]  /*27200*/  STL [R1+0x21f0], R197 ;  /* 0x0021f0c501007387 */ /* 0x000fe80000100800 */
[----:B------:R-:W2:Y:S04]  /*27210*/  @P1 LDG.E.U16 R77, desc[UR10][R92.64] ;  /* 0x0000000a5c4d1981 */ /* 0x000ea8000c1e1500 */
[----:B------:R-:W-:Y:S04]  /*27220*/  STL.64 [R1+0x160], R26 ;  /* 0x0001601a01007387 */ /* 0x000fe80000100a00 */
[----:B------:R-:W-:Y:S04]  /*27230*/  STL.64 [R1+0x158], R66 ;  /* 0x0001584201007387 */ /* 0x000fe80000100a00 */
[----:B------:R-:W2:Y:S04]  /*27240*/  @P1 LDG.E.U16 R252, desc[UR10][R136.64] ;  /* 0x0000000a88fc1981 */ /* 0x000ea8000c1e1500 */
[----:B------:R-:W2:Y:S04]  /*27250*/  @P1 LDG.E.U16 R183, desc[UR10][R226.64] ;  /* 0x0000000ae2b71981 */ /* 0x000ea8000c1e1500 */
[----:B------:R-:W2:Y:S04]  /*27260*/  @P1 LDG.E.U16 R187, desc[UR10][R74.64] ;  /* 0x0000000a4abb1981 */ /* 0x000ea8000c1e1500 */
[----:B------:R-:W2:Y:S04]  /*27270*/  LDL.64 R226, [R1+0x9d0] ;  /* 0x0009d00001e27983 */ /* 0x000ea80000100a00 */
[----:B---3--:R0:W-:Y:S04]  /*27280*/  @P1 STL [R1+0x11a0], R181 ;  /* 0x0011a0b501001387 */ /* 0x0081e80000100800 */
[----:B0-----:R-:W3:Y:S01]  /*27290*/  LDL R181, [R1+0x119c] ;  /* 0x00119c0001b57983 */ /* 0x001ee20000100800 */
[----:B------:R-:W-:-:S03]  /*272a0*/  PRMT R186, RZ, 0x7610, R186 ;  /* 0x00007610ffba7816 */ /* 0x000fc600000000ba */
[----:B----4-:R0:W-:Y:S01]  /*272b0*/  @P1 STL [R1+0x122c], R182 ;  /* 0x00122cb601001387 */ /* 0x0101e20000100800 */
[----:B------:R-:W-:Y:S02]  /*272c0*/  PRMT R231, RZ, 0x7610, R231 ;  /* 0x00007610ffe77816 */ /* 0x000fe400000000e7 */
[----:B------:R-:W-:Y:S01]  /*272d0*/  PRMT R185, RZ, 0x7610, R185 ;  /* 0x00007610ffb97816 */ /* 0x000fe200000000b9 */
[----:B------:R-:W4:Y:S01]  /*272e0*/  LDL.64 R212, [R1+0x9c0] ;  /* 0x0009c00001d47983 */ /* 0x000f220000100a00 */
[----:B------:R-:W-:Y:S02]  /*272f0*/  PRMT R230, RZ, 0x7610, R230 ;  /* 0x00007610ffe67816 */ /* 0x000fe400000000e6 */
[----:B------:R-:W-:Y:S01]  /*27300*/  PRMT R184, RZ, 0x7610, R184 ;  /* 0x00007610ffb87816 */ /* 0x000fe200000000b8 */
[----:B------:R-:W4:Y:S01]  /*27310*/  LDL.64 R42, [R1+0x9b8] ;  /* 0x0009b800012a7983 */ /* 0x000f220000100a00 */
[----:B------:R-:W-:Y:S02]  /*27320*/  PRMT R229, RZ, 0x7610, R229 ;  /* 0x00007610ffe57816 */ /* 0x000fe400000000e5 */
[----:B------:R-:W-:Y:S01]  /*27330*/  PRMT R228, RZ, 0x7610, R228 ;  /* 0x00007610ffe47816 */ /* 0x000fe200000000e4 */
[----:B0-----:R-:W4:Y:S04]  /*27340*/  LDL R182, [R1+0x1228] ;  /* 0x0012280001b67983 */ /* 0x001f280000100800 */
[----:B------:R-:W4:Y:S04]  /*27350*/  LDL.64 R44, [R1+0x9b0] ;  /* 0x0009b000012c7983 */ /* 0x000f280000100a00 */
[----:B------:R-:W4:Y:S04]  /*27360*/  LDL R48, [R1+0x1198] ;  /* 0x0011980001307983 */ /* 0x000f280000100800 */
[----:B------:R-:W4:Y:S04]  /*27370*/  LDL R49, [R1+0x1224] ;  /* 0x0012240001317983 */ /* 0x000f280000100800 */
[----:B------:R-:W4:Y:S04]  /*27380*/  LDL.64 R218, [R1+0x9a0] ;  /* 0x0009a00001da7983 */ /* 0x000f280000100a00 */
[----:B------:R-:W4:Y:S04]  /*27390*/  LDL.64 R250, [R1+0x998] ;  /* 0x0009980001fa7983 */ /* 0x000f280000100a00 */
[----:B------:R-:W4:Y:S04]  /*273a0*/  LDL.64 R52, [R1+0x990] ;  /* 0x0009900001347983 */ /* 0x000f280000100a00 */
[----:B------:R-:W4:Y:S04]  /*273b0*/  LDL R60, [R1+0x1194] ;  /* 0x00119400013c7983 */ /* 0x000f280000100800 */
[----:B------:R-:W4:Y:S04]  /*273c0*/  LDL.64 R56, [R1+0x988] ;  /* 0x0009880001387983 */ /* 0x000f280000100a00 */
[----:B------:R-:W4:Y:S04]  /*273d0*/  LDL R61, [R1+0x1220] ;  /* 0x00122000013d7983 */ /* 0x000f280000100800 */
[----:B------:R-:W4:Y:S04]  /*273e0*/  LDL.64 R78, [R1+0x980] ;  /* 0x00098000014e7983 */ /* 0x000f280000100a00 */
[----:B------:R-:W4:Y:S04]  /*273f0*/  LDL.64 R214, [R1+0x978] ;  /* 0x0009780001d67983 */ /* 0x000f280000100a00 */
[----:B------:R-:W4:Y:S04]  /*27400*/  LDL R64, [R1+0x98] ;  /* 0x0000980001407983 */ /* 0x000f280000100800 */
[----:B------:R-:W4:Y:S04]  /*27410*/  LDL R65, [R1+0x1190] ;  /* 0x0011900001417983 */ /* 0x000f280000100800 */
[----:B--2---:R0:W-:Y:S04]  /*27420*/  @P1 STL [R1+0x11a8], R123 ;  /* 0x0011a87b01001387 */ /* 0x0041e80000100800 */
[----:B------:R-:W2:Y:S04]  /*27430*/  LDL R130, [R1+0x121c] ;  /* 0x00121c0001827983 */ /* 0x000ea80000100800 */
[----:B------:R1:W-:Y:S04]  /*27440*/  @P1 STL [R1+0x1234], R77 ;  /* 0x0012344d01001387 */ /* 0x0003e80000100800 */
[----:B------:R-:W2:Y:S04]  /*27450*/  LDL.64 R80, [R1+0x960] ;  /* 0x0009600001507983 */ /* 0x000ea80000100a00 */
[----:B------:R-:W2:Y:S04]  /*27460*/  LDL.64 R82, [R1+0x958] ;  /* 0x0009580001527983 */ /* 0x000ea80000100a00 */
[----:B------:R-:W2:Y:S04]  /*27470*/  LDL R131, [R1+0x94] ;  /* 0x0000940001837983 */ /* 0x000ea80000100800 */
[----:B------:R0:W-:Y:S04]  /*27480*/  @P1 STL [R1+0x11a4], R252 ;  /* 0x0011a4fc01001387 */ /* 0x0001e80000100800 */
[----:B------:R-:W2:Y:S04]  /*27490*/  LDL.64 R84, [R1+0x950] ;  /* 0x0009500001547983 */ /* 0x000ea80000100a00 */
[----:B------:R-:W2:Y:S04]  /*274a0*/  @P1 LDG.E.U16 R186, desc[UR10][R68.64] ;  /* 0x0000000a44ba1981 */ /* 0x000ea8000c1e1500 */
[----:B------:R-:W2:Y:S04]  /*274b0*/  @P1 LDG.E.U16 R231, desc[UR10][R70.64] ;  /* 0x0000000a46e71981 */ /* 0x000ea8000c1e1500 */
[----:B------:R-:W2:Y:S04]  /*274c0*/  @P1 LDG.E.U16 R185, desc[UR10][R72.64] ;  /* 0x0000000a48b91981 */ /* 0x000ea8000c1e1500 */
[----:B------:R-:W2:Y:S04]  /*274d0*/  @P1 LDG.E.U16 R230, desc[UR10][R94.64] ;  /* 0x0000000a5ee61981 */ /* 0x000ea8000c1e1500 */
[----:B------:R-:W2:Y:S04]  /*274e0*/  @P1 LDG.E.U16 R184, desc[UR10][R224.64] ;  /* 0x0000000ae0b81981 */ /* 0x000ea8000c1e1500 */
[----:B------:R0:W2:Y:S04]  /*274f0*/  @P1 LDG.E.U16 R229, desc[UR10][R138.64] ;  /* 0x0000000a8ae51981 */ /* 0x0000a8000c1e1500 */
[----:B------:R-:W2:Y:S04]  /*27500*/  @P1 LDG.E.U16 R228, desc[UR10][R112.64] ;  /* 0x0000000a70e41981 */ /* 0x000ea8000c1e1500 */
[----:B------:R0:W-:Y:S04]  /*27510*/  @P1 STL [R1+0x1230], R187 ;  /* 0x001230bb01001387 */ /* 0x0001e80000100800 */
[----:B------:R-:W2:Y:S04]  /*27520*/  LDL R88, [R1+0x118c] ;  /* 0x00118c0001587983 */ /* 0x000ea80000100800 */
[----:B------:R-:W2:Y:S04]  /*27530*/  LDL.64 R86, [R1+0x948] ;  /* 0x0009480001567983 */ /* 0x000ea80000100a00 */
[----:B------:R-:W2:Y:S04]  /*27540*/  LDL R89, [R1+0x1218] ;  /* 0x0012180001597983 */ /* 0x000ea80000100800 */
[----:B------:R-:W2:Y:S04]  /*27550*/  LDL.64 R68, [R1+0x940] ;  /* 0x0009400001447983 */ /* 0x000ea80000100a00 */
[----:B------:R-:W2:Y:S04]  /*27560*/  LDL.64 R70, [R1+0x938] ;  /* 0x0009380001467983 */ /* 0x000ea80000100a00 */
[----:B------:R-:W2:Y:S04]  /*27570*/  LDL.64 R90, [R1+0x930] ;  /* 0x00093000015a7983 */ /* 0x000ea80000100a00 */
[----:B------:R-:W2:Y:S04]  /*27580*/  LDL R0, [R1+0x90] ;  /* 0x0000900001007983 */ /* 0x000ea80000100800 */
[----:B------:R-:W2:Y:S04]  /*27590*/  LDL.64 R92, [R1+0x928] ;  /* 0x00092800015c7983 */ /* 0x000ea80000100a00 */
[----:B0-----:R-:W2:Y:S04]  /*275a0*/  LDL R123, [R1+0x1188] ;  /* 0x00118800017b7983 */ /* 0x001ea80000100800 */
[----:B------:R-:W2:Y:S04]  /*275b0*/  LDL.64 R72, [R1+0x920] ;  /* 0x0009200001487983 */ /* 0x000ea80000100a00 */
[----:B-1----:R-:W2:Y:S04]  /*275c0*/  LDL R77, [R1+0x1214] ;  /* 0x00121400014d7983 */ /* 0x002ea80000100800 */
[----:B------:R-:W2:Y:S04]  /*275d0*/  LDL.64 R94, [R1+0x918] ;  /* 0x00091800015e7983 */ /* 0x000ea80000100a00 */
[----:B------:R-:W2:Y:S04]  /*275e0*/  LDL.64 R136, [R1+0x910] ;  /* 0x0009100001887983 */ /* 0x000ea80000100a00 */
[----:B------:R-:W2:Y:S04]  /*275f0*/  LDL.64 R74, [R1+0x908] ;  /* 0x00090800014a7983 */ /* 0x000ea80000100a00 */
[----:B------:R-:W2:Y:S04]  /*27600*/  LDL R252, [R1+0x8c] ;  /* 0x00008c0001fc7983 */ /* 0x000ea80000100800 */
[----:B------:R-:W2:Y:S04]  /*27610*/  LDL.64 R224, [R1+0x900] ;  /* 0x0009000001e07983 */ /* 0x000ea80000100a00 */
[----:B------:R-:W2:Y:S04]  /*27620*/  LDL R187, [R1+0x1184] ;  /* 0x0011840001bb7983 */ /* 0x000ea80000100800 */
[----:B------:R-:W2:Y:S04]  /*27630*/  LDL.64 R138, [R1+0x8f8] ;  /* 0x0008f800018a7983 */ /* 0x000ea80000100a00 */
[----:B------:R-:W2:Y:S04]  /*27640*/  LDL R112, [R1+0x1210] ;  /* 0x0012100001707983 */ /* 0x000ea80000100800 */
[----:B------:R-:W2:Y:S04]  /*27650*/  LDL.64 R100, [R1+0x8f0] ;  /* 0x0008f00001647983 */ /* 0x000ea80000100a00 */
[----:B------:R-:W2:Y:S04]  /*27660*/  LDL.64 R168, [R1+0x8e8] ;  /* 0x0008e80001a87983 */ /* 0x000ea80000100a00 */
[----:B------:R-:W2:Y:S04]  /*27670*/  LDL R113, [R1+0x88] ;  /* 0x0000880001717983 */ /* 0x000ea80000100800 */
[----:B---3--:R-:W3:Y:S04]  /*27680*/  @P1 LDG.E.U16 R181, desc[UR10][R226.64] ;  /* 0x0000000ae2b51981 */ /* 0x008ee8000c1e1500 */
[----:B------:R-:W3:Y:S04]  /*27690*/  LDL.LU.64 R226, [R1+0x28c0] ;  /* 0x0028c00001e27983 */ /* 0x000ee80000300a00 */
[----:B----4-:R-:W4:Y:S04]  /*276a0*/  @P1 LDG.E.U16 R48, desc[UR10][R44.64] ;  /* 0x0000000a2c301981 */ /* 0x010f28000c1e1500 */
[----:B------:R-:W4:Y:S04]  /*276b0*/  @P1 LDG.E.U16 R49, desc[UR10][R178.64] ;  /* 0x0000000ab2311981 */ /* 0x000f28000c1e1500 */
[----:B------:R-:W4:Y:S04]  /*276c0*/  @P1 LDG.E.U16 R60, desc[UR10][R52.64] ;  /* 0x0000000a343c1981 */ /* 0x000f28000c1e1500 */
[----:B------:R-:W4:Y:S04]  /*276d0*/  @P1 LDG.E.U16 R61, desc[UR10][R56.64] ;  /* 0x0000000a383d1981 */ /* 0x000f28000c1e1500 */
[----:B------:R-:W4:Y:S04]  /*276e0*/  @P1 LDG.E.U16 R64, desc[UR10][R214.64] ;  /* 0x0000000ad6401981 */ /* 0x000f28000c1e1500 */
[----:B------:R-:W4:Y:S04]  /*276f0*/  @P1 LDG.E.U16 R65, desc[UR10][R120.64] ;  /* 0x0000000a78411981 */ /* 0x000f28000c1e1500 */
[----:B--2---:R-:W2:Y:S04]  /*27700*/  @P1 LDG.E.U16 R130, desc[UR10][R176.64] ;  /* 0x0000000ab0821981 */ /* 0x004ea8000c1e1500 */
        /* <DEDUP_REMOVED lines=10> */
[----:B---3--:R-:W3:Y:S04]  /*277b0*/  @P1 LDG.E.U16 R182, desc[UR10][R226.64] ;  /* 0x0000000ae2b61981 */ /* 0x008ee8000c1e1500 */
[----:B------:R0:W-:Y:S04]  /*277c0*/  @P1 STL [R1+0x119c], R181 ;  /* 0x00119cb501001387 */ /* 0x0001e80000100800 */
[----:B0-----:R-:W2:Y:S04]  /*277d0*/  LDL.LU R181, [R1+0x28b8] ;  /* 0x0028b80001b57983 */ /* 0x001ea80000300800 */
[----:B------:R-:W2:Y:S04]  /*277e0*/  LDL.LU.64 R226, [R1+0x28b0] ;  /* 0x0028b00001e27983 */ /* 0x000ea80000300a00 */
[----:B---3--:R0:W-:Y:S04]  /*277f0*/  @P1 STL [R1+0x1228], R182 ;  /* 0x001228b601001387 */ /* 0x0081e80000100800 */
[----:B0-----:R-:W3:Y:S04]  /*27800*/  LDL.LU R182, [R1+0x28a8] ;  /* 0x0028a80001b67983 */ /* 0x001ee80000300800 */
[----:B------:R-:W3:Y:S04]  /*27810*/  LDL.LU.64 R178, [R1+0x28a0] ;  /* 0x0028a00001b27983 */ /* 0x000ee80000300a00 */
[----:B------:R-:W3:Y:S04]  /*27820*/  LDL.LU.64 R120, [R1+0x2898] ;  /* 0x0028980001787983 */ /* 0x000ee80000300a00 */
[----:B------:R-:W3:Y:S04]  /*27830*/  LDL.LU.64 R176, [R1+0x2890] ;  /* 0x0028900001b07983 */ /* 0x000ee80000300a00 */
[----:B--2---:R-:W2:Y:S04]  /*27840*/  @P1 LDG.E.U16 R227, desc[UR10][R42.64] ;  /* 0x0000000a2ae31981 */ /* 0x004ea8000c1e1500 */
[----:B------:R-:W2:Y:S01]  /*27850*/  LDL.LU.64 R174, [R1+0x2888] ;  /* 0x0028880001ae7983 */ /* 0x000ea20000300a00 */
[----:B------:R-:W-:-:S03]  /*27860*/  PRMT R180, RZ, 0x7610, R180 ;  /* 0x00007610ffb47816 */ /* 0x000fc600000000b4 */
[----:B------:R-:W2:Y:S04]  /*27870*/  @P1 LDG.E.U16 R181, desc[UR10][R218.64] ;  /* 0x0000000adab51981 */ /* 0x000ea8000c1e1500 */
[----:B------:R-:W2:Y:S04]  /*27880*/  LDL R42, [R1+0x1180] ;  /* 0x00118000012a7983 */ /* 0x000ea80000100800 */
[----:B----4-:R-:W-:Y:S04]  /*27890*/  @P1 STL [R1+0x1198], R48 ;  /* 0x0011983001001387 */ /* 0x010fe80000100800 */
[----:B------:R-:W4:Y:S04]  /*278a0*/  LDL R43, [R1+0x120c] ;  /* 0x00120c00012b7983 */ /* 0x000f280000100800 */
[----:B------:R-:W2:Y:S04]  /*278b0*/  @P1 LDG.E.U16 R226, desc[UR10][R250.64] ;  /* 0x0000000afae21981 */ /* 0x000ea8000c1e1500 */
[----:B------:R-:W2:Y:S01]  /*278c0*/  @P1 LDG.E.U16 R180, desc[UR10][R78.64] ;  /* 0x0000000a4eb41981 */ /* 0x000ea2000c1e1500 */
[----:B------:R-:W-:-:S06]  /*278d0*/  PRMT R122, RZ, 0x7610, R122 ;  /* 0x00007610ff7a7816 */ /* 0x000fcc000000007a */
[----:B------:R-:W2:Y:S04]  /*278e0*/  @P1 LDG.E.U16 R122, desc[UR10][R68.64] ;  /* 0x0000000a447a1981 */ /* 0x000ea8000c1e1500 */
[----:B---3--:R-:W3:Y:S04]  /*278f0*/  @P1 LDG.E.U16 R182, desc[UR10][R212.64] ;  /* 0x0000000ad4b61981 */ /* 0x008ee8000c1e1500 */
[----:B------:R-:W3:Y:S04]  /*27900*/  @P1 LDG.E.U16 R179, desc[UR10][R80.64] ;  /* 0x0000000a50b31981 */ /* 0x000ee8000c1e1500 */
[----:B------:R-:W3:Y:S04]  /*27910*/  @P1 LDG.E.U16 R178, desc[UR10][R70.64] ;  /* 0x0000000a46b21981 */ /* 0x000ee8000c1e1500 */
[----:B------:R-:W4:Y:S04]  /*27920*/  LDL.64 R212, [R1+0x8d0] ;  /* 0x0008d00001d47983 */ /* 0x000f280000100a00 */
[----:B------:R0:W-:Y:S04]  /*27930*/  @P1 STL [R1+0x1224], R49 ;  /* 0x0012243101001387 */ /* 0x0001e80000100800 */
[----:B------:R-:W3:Y:S04]  /*27940*/  LDL.64 R44, [R1+0x8c8] ;  /* 0x0008c800012c7983 */ /* 0x000ee80000100a00 */
[----:B------:R-:W3:Y:S04]  /*27950*/  LDL R218, [R1+0x84] ;  /* 0x0000840001da7983 */ /* 0x000ee80000100800 */
[----:B0-----:R-:W3:Y:S04]  /*27960*/  LDL.64 R48, [R1+0x8b0] ;  /* 0x0008b00001307983 */ /* 0x001ee80000100a00 */
[----:B------:R-:W-:Y:S04]  /*27970*/  @P1 STL [R1+0x1194], R60 ;  /* 0x0011943c01001387 */ /* 0x000fe80000100800 */
[----:B------:R-:W3:Y:S04]  /*27980*/  LDL R219, [R1+0x117c] ;  /* 0x00117c0001db7983 */ /* 0x000ee80000100800 */
[----:B------:R0:W-:Y:S04]  /*27990*/  @P1 STL [R1+0x1220], R61 ;  /* 0x0012203d01001387 */ /* 0x0001e80000100800 */
[----:B------:R-:W3:Y:S04]  /*279a0*/  LDL.64 R250, [R1+0x8a8] ;  /* 0x0008a80001fa7983 */ /* 0x000ee80000100a00 */
[----:B------:R-:W3:Y:S04]  /*279b0*/  LDL R78, [R1+0x1208] ;  /* 0x00120800014e7983 */ /* 0x000ee80000100800 */
[----:B------:R1:W-:Y:S04]  /*279c0*/  @P1 STL [R1+0x98], R64 ;  /* 0x0000984001001387 */ /* 0x0003e80000100800 */
[----:B------:R-:W3:Y:S04]  /*279d0*/  LDL.64 R52, [R1+0x8a0] ;  /* 0x0008a00001347983 */ /* 0x000ee80000100a00 */
[----:B------:R-:W3:Y:S04]  /*279e0*/  LDL.64 R56, [R1+0x898] ;  /* 0x0008980001387983 */ /* 0x000ee80000100a00 */
[----:B------:R1:W-:Y:S04]  /*279f0*/  @P1 STL [R1+0x1190], R65 ;  /* 0x0011904101001387 */ /* 0x0003e80000100800 */
[----:B0-----:R-:W3:Y:S04]  /*27a00*/  LDL.64 R60, [R1+0x890] ;  /* 0x00089000013c7983 */ /* 0x001ee80000100a00 */
[----:B------:R-:W3:Y:S04]  /*27a10*/  LDL R79, [R1+0x80] ;  /* 0x00008000014f7983 */ /* 0x000ee80000100800 */
[----:B------:R-:W-:Y:S04]  /*27a20*/  @P1 STL [R1+0x121c], R130 ;  /* 0x00121c8201001387 */ /* 0x000fe80000100800 */
[----:B------:R-:W3:Y:S04]  /*27a30*/  LDL.64 R214, [R1+0x888] ;  /* 0x0008880001d67983 */ /* 0x000ee80000100a00 */
[----:B-1----:R-:W3:Y:S04]  /*27a40*/  LDL R64, [R1+0x1178] ;  /* 0x0011780001407983 */ /* 0x002ee80000100800 */
[----:B------:R0:W-:Y:S04]  /*27a50*/  @P1 STL [R1+0x94], R131 ;  /* 0x0000948301001387 */ /* 0x0001e80000100800 */
[----:B------:R-:W3:Y:S04]  /*27a60*/  LDL R65, [R1+0x1204] ;  /* 0x0012040001417983 */ /* 0x000ee80000100800 */
[----:B------:R-:W-:Y:S04]  /*27a70*/  @P1 STL [R1+0x118c], R88 ;  /* 0x00118c5801001387 */ /* 0x000fe80000100800 */
[----:B------:R-:W3:Y:S04]  /*27a80*/  LDL.64 R80, [R1+0x870] ;  /* 0x0008700001507983 */ /* 0x000ee80000100a00 */
[----:B------:R1:W-:Y:S04]  /*27a90*/  @P1 STL [R1+0x1218], R89 ;  /* 0x0012185901001387 */ /* 0x0003e80000100800 */
[----:B------:R-:W3:Y:S04]  /*27aa0*/  LDL.64 R82, [R1+0x868] ;  /* 0x0008680001527983 */ /* 0x000ee80000100a00 */
[----:B------:R-:W3:Y:S04]  /*27ab0*/  LDL R84, [R1+0x7c] ;  /* 0x00007c0001547983 */ /* 0x000ee80000100800 */
[----:B0-----:R-:W3:Y:S04]  /*27ac0*/  LDL.64 R130, [R1+0x860] ;  /* 0x0008600001827983 */ /* 0x001ee80000100a00 */
[----:B------:R0:W-:Y:S04]  /*27ad0*/  @P1 STL [R1+0x90], R0 ;  /* 0x0000900001001387 */ /* 0x0001e80000100800 */
[----:B------:R-:W3:Y:S04]  /*27ae0*/  LDL R85, [R1+0x1174] ;  /* 0x0011740001557983 */ /* 0x000ee80000100800 */
[----:B------:R0:W-:Y:S04]  /*27af0*/  @P1 STL [R1+0x1188], R123 ;  /* 0x0011887b01001387 */ /* 0x0001e80000100800 */
[----:B------:R-:W3:Y:S04]  /*27b00*/  LDL.64 R86, [R1+0x858] ;  /* 0x0008580001567983 */ /* 0x000ee80000100a00 */
[----:B------:R0:W-:Y:S04]  /*27b10*/  @P1 STL [R1+0x1214], R77 ;  /* 0x0012144d01001387 */ /* 0x0001e80000100800 */
[----:B------:R-:W3:Y:S04]  /*27b20*/  LDL R90, [R1+0x1200] ;  /* 0x00120000015a7983 */ /* 0x000ee80000100800 */
[----:B-1----:R-:W3:Y:S04]  /*27b30*/  LDL.64 R88, [R1+0x850] ;  /* 0x0008500001587983 */ /* 0x002ee80000100a00 */
[----:B------:R-:W3:Y:S04]  /*27b40*/  LDL.64 R68, [R1+0x848] ;  /* 0x0008480001447983 */ /* 0x000ee80000100a00 */
[----:B------:R1:W-:Y:S04]  /*27b50*/  @P1 STL [R1+0x8c], R252 ;  /* 0x00008cfc01001387 */ /* 0x0003e80000100800 */
[----:B------:R-:W3:Y:S04]  /*27b60*/  LDL.64 R70, [R1+0x840] ;  /* 0x0008400001467983 */ /* 0x000ee80000100a00 */
[----:B------:R0:W-:Y:S04]  /*27b70*/  @P1 STL [R1+0x1184], R187 ;  /* 0x001184bb01001387 */ /* 0x0001e80000100800 */
[----:B------:R-:W3:Y:S04]  /*27b80*/  LDL R91, [R1+0x78] ;  /* 0x00007800015b7983 */ /* 0x000ee80000100800 */
[----:B------:R1:W-:Y:S04]  /*27b90*/  @P1 STL [R1+0x1210], R112 ;  /* 0x0012107001001387 */ /* 0x0003e80000100800 */
[----:B------:R-:W3:Y:S04]  /*27ba0*/  LDL.64 R92, [R1+0x838] ;  /* 0x00083800015c7983 */ /* 0x000ee80000100a00 */
[----:B0-----:R-:W3:Y:S04]  /*27bb0*/  LDL R0, [R1+0x1170] ;  /* 0x0011700001007983 */ /* 0x001ee80000100800 */
[----:B------:R-:W3:Y:S04]  /*27bc0*/  LDL.64 R72, [R1+0x830] ;  /* 0x0008300001487983 */ /* 0x000ee80000100a00 */
[----:B------:R-:W3:Y:S04]  /*27bd0*/  LDL R123, [R1+0x11fc] ;  /* 0x0011fc00017b7983 */ /* 0x000ee80000100800 */
[----:B------:R-:W3:Y:S04]  /*27be0*/  @P1 LDG.E.U16 R121, desc[UR10][R94.64] ;  /* 0x0000000a5e791981 */ /* 0x000ee8000c1e1500 */
[----:B------:R-:W3:Y:S04]  /*27bf0*/  @P1 LDG.E.U16 R177, desc[UR10][R136.64] ;  /* 0x0000000a88b11981 */ /* 0x000ee8000c1e1500 */
[----:B------:R-:W3:Y:S04]  /*27c00*/  @P1 LDG.E.U16 R120, desc[UR10][R100.64] ;  /* 0x0000000a64781981 */ /* 0x000ee8000c1e1500 */
[----:B------:R-:W3:Y:S04]  /*27c10*/  @P1 LDG.E.U16 R176, desc[UR10][R168.64] ;  /* 0x0000000aa8b01981 */ /* 0x000ee8000c1e1500 */
[----:B------:R0:W-:Y:S04]  /*27c20*/  @P1 STL [R1+0x88], R113 ;  /* 0x0000887101001387 */ /* 0x0001e80000100800 */
[----:B------:R-:W3:Y:S04]  /*27c30*/  LDL.64 R94, [R1+0x828] ;  /* 0x00082800015e7983 */ /* 0x000ee80000100a00 */
[----:B------:R-:W3:Y:S04]  /*27c40*/  LDL.64 R136, [R1+0x820] ;  /* 0x0008200001887983 */ /* 0x000ee80000100a00 */
[----:B------:R-:W3:Y:S04]  /*27c50*/  LDL.64 R74, [R1+0x818] ;  /* 0x00081800014a7983 */ /* 0x000ee80000100a00 */
[----:B------:R-:W3:Y:S04]  /*27c60*/  LDL R77, [R1+0x74] ;  /* 0x00007400014d7983 */ /* 0x000ee80000100800 */
[----:B------:R-:W3:Y:S04]  /*27c70*/  LDL.64 R224, [R1+0x810] ;  /* 0x0008100001e07983 */ /* 0x000ee80000100a00 */
[----:B-1----:R-:W3:Y:S04]  /*27c80*/  LDL R252, [R1+0x116c] ;  /* 0x00116c0001fc7983 */ /* 0x002ee80000100800 */
[----:B------:R-:W3:Y:S04]  /*27c90*/  LDL.64 R138, [R1+0x808] ;  /* 0x00080800018a7983 */ /* 0x000ee80000100a00 */
[----:B------:R-:W3:Y:S04]  /*27ca0*/  LDL R187, [R1+0x11f8] ;  /* 0x0011f80001bb7983 */ /* 0x000ee80000100800 */
[----:B------:R-:W3:Y:S04]  /*27cb0*/  LDL.64 R100, [R1+0x800] ;  /* 0x0008000001647983 */ /* 0x000ee80000100a00 */
[----:B------:R-:W3:Y:S04]  /*27cc0*/  LDL.64 R168, [R1+0x7f8] ;  /* 0x0007f80001a87983 */ /* 0x000ee80000100a00 */
[----:B------:R-:W3:Y:S04]  /*27cd0*/  LDL R112, [R1+0x70] ;  /* 0x0000700001707983 */ /* 0x000ee80000100800 */
[----:B0-----:R-:W3:Y:S04]  /*27ce0*/  LDL R113, [R1+0x1168] ;  /* 0x0011680001717983 */ /* 0x001ee80000100800 */
[----:B--2---:R-:W2:Y:S04]  /*27cf0*/  @P1 LDG.E.U16 R42, desc[UR10][R118.64] ;  /* 0x0000000a762a1981 */ /* 0x004ea8000c1e1500 */
[----:B------:R-:W2:Y:S04]  /*27d00*/  @P1 LDG.E.U16 R175, desc[UR10][R116.64] ;  /* 0x0000000a74af1981 */ /* 0x000ea8000c1e1500 */
[----:B------:R-:W2:Y:S04]  /*27d10*/  LDL.LU.64 R118, [R1+0x2880] ;  /* 0x0028800001767983 */ /* 0x000ea80000300a00 */
[----:B------:R-:W2:Y:S04]  /*27d20*/  LDL.LU.64 R116, [R1+0x2878] ;  /* 0x0028780001747983 */ /* 0x000ea80000300a00 */
[----:B----4-:R-:W4:Y:S04]  /*27d30*/  @P1 LDG.E.U16 R43, desc[UR10][R212.64] ;  /* 0x0000000ad42b1981 */ /* 0x010f28000c1e1500 */
[----:B---3--:R-:W3:Y:S04]  /*27d40*/  @P1 LDG.E.U16 R218, desc[UR10][R172.64] ;  /* 0x0000000aacda1981 */ /* 0x008ee8000c1e1500 */
[----:B------:R-:W3:Y:S04]  /*27d50*/  LDL.LU.64 R172, [R1+0x2870] ;  /* 0x0028700001ac7983 */ /* 0x000ee80000300a00 */
[----:B------:R-:W3:Y:S04]  /*27d60*/  @P1 LDG.E.U16 R219, desc[UR10][R48.64] ;  /* 0x0000000a30db1981 */ /* 0x000ee8000c1e1500 */
[----:B------:R-:W3:Y:S04]  /*27d70*/  @P1 LDG.E.U16 R78, desc[UR10][R250.64] ;  /* 0x0000000afa4e1981 */ /* 0x000ee8000c1e1500 */
[----:B------:R-:W3:Y:S04]  /*27d80*/  @P1 LDG.E.U16 R174, desc[UR10][R56.64] ;  /* 0x0000000a38ae1981 */ /* 0x000ee8000c1e1500 */
[----:B------:R-:W3:Y:S04]  /*27d90*/  @P1 LDG.E.U16 R79, desc[UR10][R60.64] ;  /* 0x0000000a3c4f1981 */ /* 0x000ee8000c1e1500 */
[----:B------:R-:W3:Y:S04]  /*27da0*/  @P1 LDG.E.U16 R64, desc[UR10][R214.64] ;  /* 0x0000000ad6401981 */ /* 0x000ee8000c1e1500 */
[----:B------:R-:W3:Y:S04]  /*27db0*/  @P1 LDG.E.U16 R65, desc[UR10][R114.64] ;  /* 0x0000000a72411981 */ /* 0x000ee8000c1e1500 */
[----:B------:R-:W3:Y:S04]  /*27dc0*/  LDL.LU.64 R114, [R1+0x2868] ;  /* 0x0028680001727983 */ /* 0x000ee80000300a00 */
[----:B------:R-:W3:Y:S04]  /*27dd0*/  @P1 LDG.E.U16 R84, desc[UR10][R82.64] ;  /* 0x0000000a52541981 */ /* 0x000ee8000c1e1500 */
        /* <DEDUP_REMOVED lines=10> */
[----:B--2---:R-:W2:Y:S04]  /*27e80*/  @P1 LDG.E.U16 R119, desc[UR10][R44.64] ;  /* 0x0000000a2c771981 */ /* 0x004ea8000c1e1500 */
[----:B------:R-:W2:Y:S04]  /*27e90*/  @P1 LDG.E.U16 R117, desc[UR10][R170.64] ;  /* 0x0000000aaa751981 */ /* 0x000ea8000c1e1500 */
[----:B------:R-:W2:Y:S04]  /*27ea0*/  @P1 LDG.E.U16 R118, desc[UR10][R52.64] ;  /* 0x0000000a34761981 */ /* 0x000ea8000c1e1500 */
[----:B------:R-:W2:Y:S04]  /*27eb0*/  @P1 LDG.E.U16 R116, desc[UR10][R88.64] ;  /* 0x0000000a58741981 */ /* 0x000ea8000c1e1500 */
[----:B------:R-:W2:Y:S04]  /*27ec0*/  LDL.LU.64 R170, [R1+0x2860] ;  /* 0x0028600001aa7983 */ /* 0x000ea80000300a00 */
[----:B------:R-:W-:Y:S04]  /*27ed0*/  @P1 STL [R1+0x1180], R42 ;  /* 0x0011802a01001387 */ /* 0x000fe80000100800 */
[----:B----4-:R-:W-:Y:S04]  /*27ee0*/  @P1 STL [R1+0x120c], R43 ;  /* 0x00120c2b01001387 */ /* 0x010fe80000100800 */
[----:B------:R-:W4:Y:S04]  /*27ef0*/  LDL.LU R163, [R1+0x285c] ;  /* 0x00285c0001a37983 */ /* 0x000f280000300800 */
[----:B------:R-:W4:Y:S04]  /*27f00*/  LDL.LU R107, [R1+0x2858] ;  /* 0x00285800016b7983 */ /* 0x000f280000300800 */
[----:B---3--:R-:W3:Y:S04]  /*27f10*/  @P1 LDG.E.U16 R173, desc[UR10][R80.64] ;  /* 0x0000000a50ad1981 */ /* 0x008ee8000c1e1500 */
[----:B------:R-:W3:Y:S04]  /*27f20*/  @P1 LDG.E.U16 R172, desc[UR10][R68.64] ;  /* 0x0000000a44ac1981 */ /* 0x000ee8000c1e1500 */
[----:B------:R-:W3:Y:S04]  /*27f30*/  @P1 LDG.E.U16 R115, desc[UR10][R94.64] ;  /* 0x0000000a5e731981 */ /* 0x000ee8000c1e1500 */
[----:B------:R-:W3:Y:S04]  /*27f40*/  @P1 LDG.E.U16 R114, desc[UR10][R100.64] ;  /* 0x0000000a64721981 */ /* 0x000ee8000c1e1500 */
[----:B--2---:R-:W2:Y:S04]  /*27f50*/  @P1 LDG.E.U16 R170, desc[UR10][R168.64] ;  /* 0x0000000aa8aa1981 */ /* 0x004ea8000c1e1500 */
[----:B------:R-:W2:Y:S04]  /*27f60*/  @P1 LDG.E.U16 R171, desc[UR10][R136.64] ;  /* 0x0000000a88ab1981 */ /* 0x000ea8000c1e1500 */
[----:B------:R-:W2:Y:S04]  /*27f70*/  LDL.64 R168, [R1+0x7e0] ;  /* 0x0007e00001a87983 */ /* 0x000ea80000100a00 */
[----:B------:R-:W-:Y:S04]  /*27f80*/  @P1 STL [R1+0x84], R218 ;  /* 0x000084da01001387 */ /* 0x000fe80000100800 */
[----:B------:R0:W-:Y:S04]  /*27f90*/  @P1 STL [R1+0x1168], R113 ;  /* 0x0011687101001387 */ /* 0x0001e80000100800 */
[----:B------:R-:W-:Y:S04]  /*27fa0*/  @P1 STL [R1+0x117c], R219 ;  /* 0x00117cdb01001387 */ /* 0x000fe80000100800 */
[----:B0-----:R-:W2:Y:S04]  /*27fb0*/  LDL R113, [R1+0x11f4] ;  /* 0x0011f40001717983 */ /* 0x001ea80000100800 */
[----:B------:R-:W-:Y:S04]  /*27fc0*/  @P1 STL [R1+0x1208], R78 ;  /* 0x0012084e01001387 */ /* 0x000fe80000100800 */
[----:B------:R0:W-:Y:S04]  /*27fd0*/  @P1 STL [R1+0x70], R112 ;  /* 0x0000707001001387 */ /* 0x0001e80000100800 */
[----:B------:R-:W3:Y:S04]  /*27fe0*/  LDL.64 R212, [R1+0x7c0] ;  /* 0x0007c00001d47983 */ /* 0x000ee80000100a00 */
[----:B0-----:R-:W3:Y:S04]  /*27ff0*/  LDL R112, [R1+0x6c] ;  /* 0x00006c0001707983 */ /* 0x001ee80000100800 */
[----:B------:R0:W-:Y:S04]  /*28000*/  @P1 STL [R1+0x80], R79 ;  /* 0x0000804f01001387 */ /* 0x0001e80000100800 */
[----:B------:R-:W3:Y:S04]  /*28010*/  LDL R44, [R1+0x1164] ;  /* 0x00116400012c7983 */ /* 0x000ee80000100800 */
[----:B--2---:R-:W2:Y:S04]  /*28020*/  @P1 LDG.E.U16 R113, desc[UR10][R168.64] ;  /* 0x0000000aa8711981 */ /* 0x004ea8000c1e1500 */
[----:B------:R-:W-:Y:S04]  /*28030*/  @P1 STL [R1+0x1178], R64 ;  /* 0x0011784001001387 */ /* 0x000fe80000100800 */
[----:B------:R-:W4:Y:S04]  /*28040*/  LDL.64 R42, [R1+0x7b8] ;  /* 0x0007b800012a7983 */ /* 0x000f280000100a00 */
[----:B------:R-:W4:Y:S04]  /*28050*/  LDL R45, [R1+0x11f0] ;  /* 0x0011f000012d7983 */ /* 0x000f280000100800 */
[----:B------:R1:W-:Y:S04]  /*28060*/  @P1 STL [R1+0x1204], R65 ;  /* 0x0012044101001387 */ /* 0x0003e80000100800 */
[----:B------:R-:W4:Y:S04]  /*28070*/  LDL.64 R48, [R1+0x7b0] ;  /* 0x0007b00001307983 */ /* 0x000f280000100a00 */
[----:B------:R-:W4:Y:S04]  /*28080*/  LDL.64 R218, [R1+0x7a8] ;  /* 0x0007a80001da7983 */ /* 0x000f280000100a00 */
[----:B------:R-:W4:Y:S04]  /*28090*/  LDL.64 R250, [R1+0x7a0] ;  /* 0x0007a00001fa7983 */ /* 0x000f280000100a00 */
[----:B------:R-:W4:Y:S04]  /*280a0*/  LDL R56, [R1+0x68] ;  /* 0x0000680001387983 */ /* 0x000f280000100800 */
[----:B------:R-:W-:Y:S04]  /*280b0*/  @P1 STL [R1+0x7c], R84 ;  /* 0x00007c5401001387 */ /* 0x000fe80000100800 */
[----:B------:R-:W4:Y:S04]  /*280c0*/  LDL.64 R52, [R1+0x798] ;  /* 0x0007980001347983 */ /* 0x000f280000100a00 */
[----:B------:R0:W-:Y:S04]  /*280d0*/  @P1 STL [R1+0x1174], R85 ;  /* 0x0011745501001387 */ /* 0x0001e80000100800 */
[----:B------:R-:W4:Y:S04]  /*280e0*/  LDL R57, [R1+0x1160] ;  /* 0x0011600001397983 */ /* 0x000f280000100800 */
[----:B------:R-:W-:Y:S04]  /*280f0*/  @P1 STL [R1+0x1200], R90 ;  /* 0x0012005a01001387 */ /* 0x000fe80000100800 */
[----:B------:R-:W4:Y:S04]  /*28100*/  LDL R214, [R1+0x11ec] ;  /* 0x0011ec0001d67983 */ /* 0x000f280000100800 */
[----:B------:R-:W4:Y:S04]  /*28110*/  LDL.64 R60, [R1+0x780] ;  /* 0x00078000013c7983 */ /* 0x000f280000100a00 */
[----:B0-----:R-:W4:Y:S04]  /*28120*/  LDL.64 R78, [R1+0x778] ;  /* 0x00077800014e7983 */ /* 0x001f280000100a00 */
[----:B------:R-:W-:Y:S04]  /*28130*/  @P1 STL [R1+0x78], R91 ;  /* 0x0000785b01001387 */ /* 0x000fe80000100800 */
[----:B------:R-:W4:Y:S04]  /*28140*/  LDL R215, [R1+0x64] ;  /* 0x0000640001d77983 */ /* 0x000f280000100800 */
[----:B------:R0:W-:Y:S04]  /*28150*/  @P1 STL [R1+0x1170], R0 ;  /* 0x0011700001001387 */ /* 0x0001e80000100800 */
[----:B-1----:R-:W4:Y:S04]  /*28160*/  LDL.64 R64, [R1+0x770] ;  /* 0x0007700001407983 */ /* 0x002f280000100a00 */
[----:B------:R1:W-:Y:S04]  /*28170*/  @P1 STL [R1+0x11fc], R123 ;  /* 0x0011fc7b01001387 */ /* 0x0003e80000100800 */
[----:B------:R-:W4:Y:S04]  /*28180*/  LDL R82, [R1+0x115c] ;  /* 0x00115c0001527983 */ /* 0x000f280000100800 */
[----:B------:R-:W4:Y:S04]  /*28190*/  LDL.64 R80, [R1+0x768] ;  /* 0x0007680001507983 */ /* 0x000f280000100a00 */
[----:B------:R-:W4:Y:S04]  /*281a0*/  LDL R83, [R1+0x11e8] ;  /* 0x0011e80001537983 */ /* 0x000f280000100800 */
[----:B------:R0:W-:Y:S04]  /*281b0*/  @P1 STL [R1+0x74], R77 ;  /* 0x0000744d01001387 */ /* 0x0001e80000100800 */
[----:B------:R-:W4:Y:S04]  /*281c0*/  LDL.64 R130, [R1+0x760] ;  /* 0x0007600001827983 */ /* 0x000f280000100a00 */
[----:B------:R0:W-:Y:S04]  /*281d0*/  @P1 STL [R1+0x116c], R252 ;  /* 0x00116cfc01001387 */ /* 0x0001e80000100800 */
[----:B------:R-:W4:Y:S04]  /*281e0*/  LDL.64 R84, [R1+0x758] ;  /* 0x0007580001547983 */ /* 0x000f280000100a00 */
[----:B------:R0:W-:Y:S04]  /*281f0*/  @P1 STL [R1+0x11f8], R187 ;  /* 0x0011f8bb01001387 */ /* 0x0001e80000100800 */
[----:B------:R-:W4:Y:S04]  /*28200*/  LDL.64 R86, [R1+0x750] ;  /* 0x0007500001567983 */ /* 0x000f280000100a00 */
[----:B------:R-:W4:Y:S04]  /*28210*/  LDL R68, [R1+0x60] ;  /* 0x0000600001447983 */ /* 0x000f280000100800 */
[----:B------:R-:W4:Y:S04]  /*28220*/  LDL.64 R88, [R1+0x748] ;  /* 0x0007480001587983 */ /* 0x000f280000100a00 */
[----:B------:R-:W4:Y:S04]  /*28230*/  LDL R69, [R1+0x1158] ;  /* 0x0011580001457983 */ /* 0x000f280000100800 */
[----:B------:R-:W4:Y:S04]  /*28240*/  LDL.64 R70, [R1+0x740] ;  /* 0x0007400001467983 */ /* 0x000f280000100a00 */
[----:B0-----:R-:W4:Y:S04]  /*28250*/  LDL R0, [R1+0x11e4] ;  /* 0x0011e40001007983 */ /* 0x001f280000100800 */
[----:B------:R-:W4:Y:S04]  /*28260*/  LDL.64 R90, [R1+0x738] ;  /* 0x00073800015a7983 */ /* 0x000f280000100a00 */
[----:B------:R-:W4:Y:S04]  /*28270*/  LDL.64 R92, [R1+0x730] ;  /* 0x00073000015c7983 */ /* 0x000f280000100a00 */
[----:B------:R-:W4:Y:S04]  /*28280*/  LDL.64 R72, [R1+0x728] ;  /* 0x0007280001487983 */ /* 0x000f280000100a00 */
[----:B-1----:R-:W4:Y:S04]  /*28290*/  LDL R123, [R1+0x5c] ;  /* 0x00005c00017b7983 */ /* 0x002f280000100800 */
[----:B------:R-:W4:Y:S04]  /*282a0*/  LDL.64 R94, [R1+0x720] ;  /* 0x00072000015e7983 */ /* 0x000f280000100a00 */
[----:B------:R-:W4:Y:S04]  /*282b0*/  LDL R77, [R1+0x1154] ;  /* 0x00115400014d7983 */ /* 0x000f280000100800 */
[----:B------:R-:W4:Y:S04]  /*282c0*/  LDL.64 R136, [R1+0x718] ;  /* 0x0007180001887983 */ /* 0x000f280000100a00 */
[----:B------:R-:W4:Y:S04]  /*282d0*/  LDL R252, [R1+0x11e0] ;  /* 0x0011e00001fc7983 */ /* 0x000f280000100800 */
[----:B------:R-:W4:Y:S04]  /*282e0*/  LDL.64 R74, [R1+0x710] ;  /* 0x00071000014a7983 */ /* 0x000f280000100a00 */
[----:B------:R-:W4:Y:S04]  /*282f0*/  LDL.64 R224, [R1+0x708] ;  /* 0x0007080001e07983 */ /* 0x000f280000100a00 */
[----:B------:R-:W4:Y:S04]  /*28300*/  LDL.64 R138, [R1+0x700] ;  /* 0x00070000018a7983 */ /* 0x000f280000100a00 */
[----:B------:R-:W4:Y:S04]  /*28310*/  LDL R187, [R1+0x58] ;  /* 0x0000580001bb7983 */ /* 0x000f280000100800 */
[----:B------:R-:W4:Y:S04]  /*28320*/  LDL.64 R100, [R1+0x6f8] ;  /* 0x0006f80001647983 */ /* 0x000f280000100a00 */
[----:B------:R-:W4:Y:S04]  /*28330*/  LDL R162, [R1+0x1150] ;  /* 0x0011500001a27983 */ /* 0x000f280000100800 */
[----:B------:R-:W4:Y:S04]  /*28340*/  LDL R106, [R1+0x11dc] ;  /* 0x0011dc00016a7983 */ /* 0x000f280000100800 */
[----:B------:R-:W4:Y:S04]  /*28350*/  LDL.LU.64 R168, [R1+0x2850] ;  /* 0x0028500001a87983 */ /* 0x000f280000300a00 */
[----:B---3--:R-:W3:Y:S04]  /*28360*/  @P1 LDG.E.U16 R112, desc[UR10][R110.64] ;  /* 0x0000000a6e701981 */ /* 0x008ee8000c1e1500 */
[----:B------:R-:W3:Y:S04]  /*28370*/  @P1 LDG.E.U16 R44, desc[UR10][R212.64] ;  /* 0x0000000ad42c1981 */ /* 0x000ee8000c1e1500 */
[----:B--2---:R0:W-:Y:S04]  /*28380*/  @P1 STL [R1+0x11f4], R113 ;  /* 0x0011f47101001387 */ /* 0x0041e80000100800 */
[----:B0-----:R-:W2:Y:S04]  /*28390*/  LDL.LU R113, [R1+0x2848] ;  /* 0x0028480001717983 */ /* 0x001ea80000300800 */
[----:B----4-:R-:W4:Y:S04]  /*283a0*/  @P1 LDG.E.U16 R45, desc[UR10][R42.64] ;  /* 0x0000000a2a2d1981 */ /* 0x010f28000c1e1500 */
        /* <DEDUP_REMOVED lines=16> */
[----:B------:R-:W2:Y:S04]  /*284b0*/  LDL.LU.64 R168, [R1+0x2840] ;  /* 0x0028400001a87983 */ /* 0x000ea80000300a00 */
[----:B--2---:R-:W2:Y:S04]  /*284c0*/  @P1 LDG.E.U16 R169, desc[UR10][R166.64] ;  /* 0x0000000aa6a91981 */ /* 0x004ea8000c1e1500 */
[----:B------:R-:W2:Y:S04]  /*284d0*/  @P1 LDG.E.U16 R168, desc[UR10][R218.64] ;  /* 0x0000000adaa81981 */ /* 0x000ea8000c1e1500 */
[----:B------:R-:W2:Y:S04]  /*284e0*/  LDL.LU.64 R166, [R1+0x2838] ;  /* 0x0028380001a67983 */ /* 0x000ea80000300a00 */
[----:B------:R-:W4:Y:S04]  /*284f0*/  LDL.LU.64 R110, [R1+0x2830] ;  /* 0x00283000016e7983 */ /* 0x000f280000300a00 */
[----:B---3--:R0:W-:Y:S04]  /*28500*/  @P1 STL [R1+0x6c], R112 ;  /* 0x00006c7001001387 */ /* 0x0081e80000100800 */
[----:B0-----:R-:W3:Y:S04]  /*28510*/  LDL.LU R112, [R1+0x2828] ;  /* 0x0028280001707983 */ /* 0x001ee80000300800 */
[----:B------:R-:W3:Y:S04]  /*28520*/  LDL.LU.64 R108, [R1+0x2820] ;  /* 0x00282000016c7983 */ /* 0x000ee80000300a00 */
[----:B--2---:R-:W2:Y:S04]  /*28530*/  @P1 LDG.E.U16 R167, desc[UR10][R60.64] ;  /* 0x0000000a3ca71981 */ /* 0x004ea8000c1e1500 */
[----:B----4-:R-:W4:Y:S04]  /*28540*/  @P1 LDG.E.U16 R111, desc[UR10][R164.64] ;  /* 0x0000000aa46f1981 */ /* 0x010f28000c1e1500 */
[----:B------:R-:W2:Y:S04]  /*28550*/  @P1 LDG.E.U16 R166, desc[UR10][R84.64] ;  /* 0x0000000a54a61981 */ /* 0x000ea8000c1e1500 */
[----:B------:R-:W2:Y:S04]  /*28560*/  @P1 LDG.E.U16 R110, desc[UR10][R130.64] ;  /* 0x0000000a826e1981 */ /* 0x000ea8000c1e1500 */
[----:B------:R-:W2:Y:S04]  /*28570*/  LDL.LU.64 R164, [R1+0x2818] ;  /* 0x0028180001a47983 */ /* 0x000ea80000300a00 */
[----:B------:R-:W4:Y:S04]  /*28580*/  LDL.LU R155, [R1+0x2810] ;  /* 0x00281000019b7983 */ /* 0x000f280000300800 */
[----:B------:R-:W4:Y:S04]  /*28590*/  LDL.64 R100, [R1+0x6e8] ;  /* 0x0006e80001647983 */ /* 0x000f280000100a00 */
[----:B------:R0:W-:Y:S04]  /*285a0*/  @P1 STL [R1+0x1150], R162 ;  /* 0x001150a201001387 */ /* 0x0001e80000100800 */
[----:B------:R-:W-:Y:S04]  /*285b0*/  @P1 STL [R1+0x1164], R44 ;  /* 0x0011642c01001387 */ /* 0x000fe80000100800 */
[----:B---3--:R-:W3:Y:S04]  /*285c0*/  @P1 LDG.E.U16 R112, desc[UR10][R48.64] ;  /* 0x0000000a30701981 */ /* 0x008ee8000c1e1500 */
[----:B0-----:R-:W3:Y:S04]  /*285d0*/  LDL R162, [R1+0x54] ;  /* 0x0000540001a27983 */ /* 0x001ee80000100800 */
[----:B------:R-:W-:Y:S04]  /*285e0*/  @P1 STL [R1+0x11f0], R45 ;  /* 0x0011f02d01001387 */ /* 0x000fe80000100800 */
[----:B------:R0:W-:Y:S04]  /*285f0*/  @P1 STL [R1+0x11dc], R106 ;  /* 0x0011dc6a01001387 */ /* 0x0001e80000100800 */
[----:B------:R-:W3:Y:S04]  /*28600*/  LDL.64 R212, [R1+0x6c8] ;  /* 0x0006c80001d47983 */ /* 0x000ee80000100a00 */
[----:B------:R-:W3:Y:S04]  /*28610*/  @P1 LDG.E.U16 R109, desc[UR10][R90.64] ;  /* 0x0000000a5a6d1981 */ /* 0x000ee8000c1e1500 */
[----:B0-----:R-:W3:Y:S04]  /*28620*/  LDL R106, [R1+0x14c] ;  /* 0x00014c00016a7983 */ /* 0x001ee80000100800 */
[----:B------:R0:W-:Y:S04]  /*28630*/  @P1 STL [R1+0x68], R56 ;  /* 0x0000683801001387 */ /* 0x0001e80000100800 */
[----:B------:R-:W3:Y:S04]  /*28640*/  LDL R218, [R1+0x11d8] ;  /* 0x0011d80001da7983 */ /* 0x000ee80000100800 */
[----:B------:R1:W-:Y:S04]  /*28650*/  @P1 STL [R1+0x1160], R57 ;  /* 0x0011603901001387 */ /* 0x0003e80000100800 */
[----:B------:R-:W3:Y:S04]  /*28660*/  LDL.64 R42, [R1+0x6c0] ;  /* 0x0006c000012a7983 */ /* 0x000ee80000100a00 */
[----:B------:R-:W3:Y:S04]  /*28670*/  LDL.64 R44, [R1+0x6b8] ;  /* 0x0006b800012c7983 */ /* 0x000ee80000100a00 */
[----:B------:R0:W-:Y:S04]  /*28680*/  @P1 STL [R1+0x11ec], R214 ;  /* 0x0011ecd601001387 */ /* 0x0001e80000100800 */
[----:B------:R-:W3:Y:S04]  /*28690*/  LDL.64 R48, [R1+0x6b0] ;  /* 0x0006b00001307983 */ /* 0x000ee80000100a00 */
[----:B------:R-:W3:Y:S04]  /*286a0*/  LDL R219, [R1+0x50] ;  /* 0x0000500001db7983 */ /* 0x000ee80000100800 */
[----:B------:R-:W3:Y:S04]  /*286b0*/  LDL.64 R250, [R1+0x6a8] ;  /* 0x0006a80001fa7983 */ /* 0x000ee80000100a00 */
[----:B0-----:R-:W3:Y:S04]  /*286c0*/  LDL R56, [R1+0x148] ;  /* 0x0001480001387983 */ /* 0x001ee80000100800 */
[----:B------:R0:W-:Y:S04]  /*286d0*/  @P1 STL [R1+0x64], R215 ;  /* 0x000064d701001387 */ /* 0x0001e80000100800 */
[----:B------:R-:W3:Y:S04]  /*286e0*/  LDL.64 R52, [R1+0x6a0] ;  /* 0x0006a00001347983 */ /* 0x000ee80000100a00 */
[----:B------:R-:W-:Y:S04]  /*286f0*/  @P1 STL [R1+0x115c], R82 ;  /* 0x00115c5201001387 */ /* 0x000fe80000100800 */
[----:B-1----:R-:W3:Y:S04]  /*28700*/  LDL R57, [R1+0x11d4] ;  /* 0x0011d40001397983 */ /* 0x002ee80000100800 */
[----:B------:R1:W-:Y:S04]  /*28710*/  @P1 STL [R1+0x11e8], R83 ;  /* 0x0011e85301001387 */ /* 0x0003e80000100800 */
[----:B------:R-:W3:Y:S04]  /*28720*/  LDL.64 R60, [R1+0x688] ;  /* 0x00068800013c7983 */ /* 0x000ee80000100a00 */
[----:B------:R-:W3:Y:S04]  /*28730*/  LDL R214, [R1+0x4c] ;  /* 0x00004c0001d67983 */ /* 0x000ee80000100800 */
[----:B------:R-:W3:Y:S04]  /*28740*/  LDL.64 R78, [R1+0x680] ;  /* 0x00068000014e7983 */ /* 0x000ee80000100a00 */
[----:B------:R1:W-:Y:S04]  /*28750*/  @P1 STL [R1+0x60], R68 ;  /* 0x0000604401001387 */ /* 0x0003e80000100800 */
[----:B0-----:R-:W3:Y:S04]  /*28760*/  LDL R215, [R1+0x144] ;  /* 0x0001440001d77983 */ /* 0x001ee80000100800 */
[----:B------:R0:W-:Y:S04]  /*28770*/  @P1 STL [R1+0x1158], R69 ;  /* 0x0011584501001387 */ /* 0x0001e80000100800 */
[----:B------:R-:W3:Y:S04]  /*28780*/  LDL.64 R64, [R1+0x678] ;  /* 0x0006780001407983 */ /* 0x000ee80000100a00 */
[----:B------:R0:W-:Y:S04]  /*28790*/  @P1 STL [R1+0x11e4], R0 ;  /* 0x0011e40001001387 */ /* 0x0001e80000100800 */
[----:B------:R-:W3:Y:S04]  /*287a0*/  LDL R84, [R1+0x11d0] ;  /* 0x0011d00001547983 */ /* 0x000ee80000100800 */
[----:B------:R-:W3:Y:S04]  /*287b0*/  LDL.64 R80, [R1+0x670] ;  /* 0x0006700001507983 */ /* 0x000ee80000100a00 */
[----:B-1----:R-:W3:Y:S04]  /*287c0*/  LDL.64 R82, [R1+0x668] ;  /* 0x0006680001527983 */ /* 0x002ee80000100a00 */
[----:B------:R1:W-:Y:S04]  /*287d0*/  @P1 STL [R1+0x5c], R123 ;  /* 0x00005c7b01001387 */ /* 0x0003e80000100800 */
[----:B------:R-:W3:Y:S04]  /*287e0*/  LDL.64 R130, [R1+0x660] ;  /* 0x0006600001827983 */ /* 0x000ee80000100a00 */
[----:B------:R0:W-:Y:S04]  /*287f0*/  @P1 STL [R1+0x1154], R77 ;  /* 0x0011544d01001387 */ /* 0x0001e80000100800 */
[----:B------:R-:W3:Y:S04]  /*28800*/  LDL R85, [R1+0x48] ;  /* 0x0000480001557983 */ /* 0x000ee80000100800 */
[----:B------:R0:W-:Y:S04]  /*28810*/  @P1 STL [R1+0x11e0], R252 ;  /* 0x0011e0fc01001387 */ /* 0x0001e80000100800 */
[----:B------:R-:W3:Y:S04]  /*28820*/  LDL.64 R86, [R1+0x658] ;  /* 0x0006580001567983 */ /* 0x000ee80000100a00 */
[----:B------:R-:W3:Y:S04]  /*28830*/  LDL R68, [R1+0x140] ;  /* 0x0001400001447983 */ /* 0x000ee80000100800 */
[----:B------:R-:W3:Y:S04]  /*28840*/  LDL.64 R88, [R1+0x650] ;  /* 0x0006500001587983 */ /* 0x000ee80000100a00 */
[----:B------:R-:W3:Y:S04]  /*28850*/  @P1 LDG.E.U16 R108, desc[UR10][R74.64] ;  /* 0x0000000a4a6c1981 */ /* 0x000ee8000c1e1500 */
[----:B------:R1:W-:Y:S04]  /*28860*/  @P1 STL [R1+0x58], R187 ;  /* 0x000058bb01001387 */ /* 0x0003e80000100800 */
[----:B0-----:R-:W3:Y:S04]  /*28870*/  LDL R69, [R1+0x11cc] ;  /* 0x0011cc0001457983 */ /* 0x001ee80000100800 */
[----:B------:R-:W3:Y:S04]  /*28880*/  LDL.64 R70, [R1+0x640] ;  /* 0x0006400001467983 */ /* 0x000ee80000100a00 */
[----:B------:R-:W3:Y:S04]  /*28890*/  LDL.64 R90, [R1+0x638] ;  /* 0x00063800015a7983 */ /* 0x000ee80000100a00 */
[----:B------:R-:W3:Y:S04]  /*288a0*/  LDL R0, [R1+0x44] ;  /* 0x0000440001007983 */ /* 0x000ee80000100800 */
[----:B-1----:R-:W3:Y:S04]  /*288b0*/  LDL R123, [R1+0x13c] ;  /* 0x00013c00017b7983 */ /* 0x002ee80000100800 */
[----:B------:R-:W3:Y:S04]  /*288c0*/  LDL.64 R72, [R1+0x628] ;  /* 0x0006280001487983 */ /* 0x000ee80000100a00 */
[----:B------:R-:W3:Y:S04]  /*288d0*/  LDL R77, [R1+0x11c8] ;  /* 0x0011c800014d7983 */ /* 0x000ee80000100800 */
[----:B------:R-:W3:Y:S04]  /*288e0*/  LDL.64 R94, [R1+0x620] ;  /* 0x00062000015e7983 */ /* 0x000ee80000100a00 */
[----:B------:R-:W3:Y:S04]  /*288f0*/  LDL.64 R136, [R1+0x618] ;  /* 0x0006180001887983 */ /* 0x000ee80000100a00 */
[----:B------:R-:W3:Y:S04]  /*28900*/  LDL.64 R74, [R1+0x610] ;  /* 0x00061000014a7983 */ /* 0x000ee80000100a00 */
[----:B------:R-:W3:Y:S04]  /*28910*/  LDL R252, [R1+0x40] ;  /* 0x0000400001fc7983 */ /* 0x000ee80000100800 */
[----:B------:R-:W3:Y:S04]  /*28920*/  LDL R187, [R1+0x138] ;  /* 0x0001380001bb7983 */ /* 0x000ee80000100800 */
[----:B------:R-:W3:Y:S04]  /*28930*/  LDL.64 R138, [R1+0x600] ;  /* 0x00060000018a7983 */ /* 0x000ee80000100a00 */
[----:B------:R-:W3:Y:S04]  /*28940*/  LDL R154, [R1+0x11c4] ;  /* 0x0011c400019a7983 */ /* 0x000ee80000100800 */
[----:B--2---:R-:W2:Y:S04]  /*28950*/  @P1 LDG.E.U16 R165, desc[UR10][R92.64] ;  /* 0x0000000a5ca51981 */ /* 0x004ea8000c1e1500 */
[----:B------:R-:W2:Y:S04]  /*28960*/  @P1 LDG.E.U16 R164, desc[UR10][R224.64] ;  /* 0x0000000ae0a41981 */ /* 0x000ea8000c1e1500 */
[----:B----4-:R-:W4:Y:S04]  /*28970*/  @P1 LDG.E.U16 R107, desc[UR10][R100.64] ;  /* 0x0000000a646b1981 */ /* 0x010f28000c1e1500 */
[----:B------:R-:W2:Y:S04]  /*28980*/  LDL.64 R92, [R1+0x630] ;  /* 0x00063000015c7983 */ /* 0x000ea80000100a00 */
[----:B------:R-:W4:Y:S04]  /*28990*/  LDL.64 R224, [R1+0x608] ;  /* 0x0006080001e07983 */ /* 0x000f280000100a00 */
[----:B------:R-:W4:Y:S04]  /*289a0*/  LDL.LU.64 R100, [R1+0x2808] ;  /* 0x0028080001647983 */ /* 0x000f280000300a00 */
[----:B---3--:R-:W3:Y:S04]  /*289b0*/  @P1 LDG.E.U16 R162, desc[UR10][R160.64] ;  /* 0x0000000aa0a21981 */ /* 0x008ee8000c1e1500 */
        /* <DEDUP_REMOVED lines=16> */
[----:B----4-:R-:W4:Y:S04]  /*28ac0*/  @P1 LDG.E.U16 R187, desc[UR10][R224.64] ;  /* 0x0000000ae0bb1981 */ /* 0x010f28000c1e1500 */
[----:B------:R-:W2:Y:S04]  /*28ad0*/  @P1 LDG.E.U16 R163, desc[UR10][R100.64] ;  /* 0x0000000a64a31981 */ /* 0x000ea8000c1e1500 */
[----:B------:R-:W2:Y:S04]  /*28ae0*/  LDL.LU R101, [R1+0x2800] ;  /* 0x0028000001657983 */ /* 0x000ea80000300800 */
[----:B------:R-:W4:Y:S04]  /*28af0*/  LDL R100, [R1+0x3c] ;  /* 0x00003c0001647983 */ /* 0x000f280000100800 */
[----:B------:R-:W4:Y:S04]  /*28b00*/  LDL.LU.64 R160, [R1+0x27f8] ;  /* 0x0027f80001a07983 */ /* 0x000f280000300a00 */
[----:B---3--:R0:W-:Y:S04]  /*28b10*/  @P1 STL [R1+0x54], R162 ;  /* 0x000054a201001387 */ /* 0x0081e80000100800 */
[----:B0-----:R-:W3:Y:S04]  /*28b20*/  LDL.LU R162, [R1+0x27f0] ;  /* 0x0027f00001a27983 */ /* 0x001ee80000300800 */
[----:B------:R-:W3:Y:S04]  /*28b30*/  LDL.LU.64 R104, [R1+0x27e8] ;  /* 0x0027e80001687983 */ /* 0x000ee80000300a00 */
[----:B------:R0:W-:Y:S04]  /*28b40*/  @P1 STL [R1+0x14c], R106 ;  /* 0x00014c6a01001387 */ /* 0x0001e80000100800 */
[----:B0-----:R-:W3:Y:S04]  /*28b50*/  LDL.LU R106, [R1+0x27e0] ;  /* 0x0027e000016a7983 */ /* 0x001ee80000300800 */
[----:B--2---:R-:W2:Y:S04]  /*28b60*/  @P1 LDG.E.U16 R101, desc[UR10][R152.64] ;  /* 0x0000000a98651981 */ /* 0x004ea8000c1e1500 */
[----:B----4-:R-:W4:Y:S04]  /*28b70*/  @P1 LDG.E.U16 R100, desc[UR10][R96.64] ;  /* 0x0000000a60641981 */ /* 0x010f28000c1e1500 */
[----:B------:R-:W2:Y:S04]  /*28b80*/  @P1 LDG.E.U16 R161, desc[UR10][R158.64] ;  /* 0x0000000a9ea11981 */ /* 0x000ea8000c1e1500 */
[----:B------:R-:W2:Y:S04]  /*28b90*/  @P1 LDG.E.U16 R160, desc[UR10][R82.64] ;  /* 0x0000000a52a01981 */ /* 0x000ea8000c1e1500 */
[----:B---3--:R-:W3:Y:S04]  /*28ba0*/  @P1 LDG.E.U16 R162, desc[UR10][R44.64] ;  /* 0x0000000a2ca21981 */ /* 0x008ee8000c1e1500 */
[----:B------:R-:W2:Y:S04]  /*28bb0*/  @P1 LDG.E.U16 R105, desc[UR10][R102.64] ;  /* 0x0000000a66691981 */ /* 0x000ea8000c1e1500 */
[----:B------:R-:W2:Y:S04]  /*28bc0*/  @P1 LDG.E.U16 R104, desc[UR10][R80.64] ;  /* 0x0000000a50681981 */ /* 0x000ea8000c1e1500 */
[----:B------:R-:W2:Y:S04]  /*28bd0*/  LDL.LU.64 R102, [R1+0x27d8] ;  /* 0x0027d80001667983 */ /* 0x000ea80000300a00 */
[----:B------:R-:W3:Y:S04]  /*28be0*/  LDL.LU.64 R158, [R1+0x27d0] ;  /* 0x0027d000019e7983 */ /* 0x000ee80000300a00 */
[----:B------:R-:W3:Y:S04]  /*28bf0*/  @P1 LDG.E.U16 R106, desc[UR10][R42.64] ;  /* 0x0000000a2a6a1981 */ /* 0x000ee8000c1e1500 */
[----:B--2---:R-:W2:Y:S04]  /*28c00*/  @P1 LDG.E.U16 R103, desc[UR10][R156.64] ;  /* 0x0000000a9c671981 */ /* 0x004ea8000c1e1500 */
[----:B------:R-:W2:Y:S04]  /*28c10*/  @P1 LDG.E.U16 R102, desc[UR10][R94.64] ;  /* 0x0000000a5e661981 */ /* 0x000ea8000c1e1500 */
[----:B---3--:R-:W3:Y:S04]  /*28c20*/  @P1 LDG.E.U16 R158, desc[UR10][R136.64] ;  /* 0x0000000a889e1981 */ /* 0x008ee8000c1e1500 */
[----:B------:R-:W2:Y:S04]  /*28c30*/  LDL.LU.64 R156, [R1+0x27c8] ;  /* 0x0027c800019c7983 */ /* 0x000ea80000300a00 */
[----:B------:R-:W-:Y:S04]  /*28c40*/  @P1 STL [R1+0x11d8], R218 ;  /* 0x0011d8da01001387 */ /* 0x000fe80000100800 */
[----:B------:R-:W3:Y:S04]  /*28c50*/  LDL.64 R212, [R1+0x5e0] ;  /* 0x0005e00001d47983 */ /* 0x000ee80000100a00 */
[----:B----4-:R0:W-:Y:S04]  /*28c60*/  @P1 STL [R1+0x3c], R100 ;  /* 0x00003c6401001387 */ /* 0x0101e80000100800 */
[----:B------:R-:W4:Y:S04]  /*28c70*/  @P1 LDG.E.U16 R159, desc[UR10][R70.64] ;  /* 0x0000000a469f1981 */ /* 0x000f28000c1e1500 */
[----:B0-----:R-:W3:Y:S04]  /*28c80*/  LDL R100, [R1+0x134] ;  /* 0x0001340001647983 */ /* 0x001ee80000100800 */
[----:B------:R0:W-:Y:S04]  /*28c90*/  @P1 STL [R1+0x50], R219 ;  /* 0x000050db01001387 */ /* 0x0001e80000100800 */
[----:B------:R-:W4:Y:S04]  /*28ca0*/  LDL.64 R42, [R1+0x5d8] ;  /* 0x0005d800012a7983 */ /* 0x000f280000100a00 */
[----:B------:R-:W-:Y:S04]  /*28cb0*/  @P1 STL [R1+0x148], R56 ;  /* 0x0001483801001387 */ /* 0x000fe80000100800 */
[----:B------:R-:W4:Y:S04]  /*28cc0*/  LDL R74, [R1+0x11c0] ;  /* 0x0011c000014a7983 */ /* 0x000f280000100800 */
[----:B------:R1:W-:Y:S04]  /*28cd0*/  @P1 STL [R1+0x11d4], R57 ;  /* 0x0011d43901001387 */ /* 0x0003e80000100800 */
[----:B------:R-:W4:Y:S04]  /*28ce0*/  LDL.64 R94, [R1+0x5c0] ;  /* 0x0005c000015e7983 */ /* 0x000f280000100a00 */
[----:B------:R-:W4:Y:S04]  /*28cf0*/  LDL R75, [R1+0x38] ;  /* 0x00003800014b7983 */ /* 0x000f280000100800 */
[----:B------:R-:W4:Y:S04]  /*28d00*/  LDL.64 R44, [R1+0x5d0] ;  /* 0x0005d000012c7983 */ /* 0x000f280000100a00 */
[----:B------:R-:W4:Y:S04]  /*28d10*/  LDL.64 R72, [R1+0x5c8] ;  /* 0x0005c80001487983 */ /* 0x000f280000100a00 */
[----:B------:R-:W4:Y:S04]  /*28d20*/  LDL.64 R48, [R1+0x5b8] ;  /* 0x0005b80001307983 */ /* 0x000f280000100a00 */
[----:B------:R-:W-:Y:S04]  /*28d30*/  @P1 STL [R1+0x4c], R214 ;  /* 0x00004cd601001387 */ /* 0x000fe80000100800 */
[----:B--2---:R-:W2:Y:S04]  /*28d40*/  @P1 LDG.E.U16 R157, desc[UR10][R98.64] ;  /* 0x0000000a629d1981 */ /* 0x004ea8000c1e1500 */
[----:B------:R-:W2:Y:S04]  /*28d50*/  LDL R99, [R1+0x130] ;  /* 0x0001300001637983 */ /* 0x000ea80000100800 */
[----:B---3--:R-:W3:Y:S04]  /*28d60*/  @P1 LDG.E.U16 R100, desc[UR10][R212.64] ;  /* 0x0000000ad4641981 */ /* 0x008ee8000c1e1500 */
[----:B------:R-:W-:Y:S04]  /*28d70*/  @P1 STL [R1+0x144], R215 ;  /* 0x000144d701001387 */ /* 0x000fe80000100800 */
[----:B0-----:R-:W3:Y:S04]  /*28d80*/  LDL.64 R218, [R1+0x5b0] ;  /* 0x0005b00001da7983 */ /* 0x001ee80000100a00 */
[----:B------:R-:W-:Y:S04]  /*28d90*/  @P1 STL [R1+0x11d0], R84 ;  /* 0x0011d05401001387 */ /* 0x000fe80000100800 */
[----:B------:R-:W3:Y:S04]  /*28da0*/  LDL R136, [R1+0x11bc] ;  /* 0x0011bc0001887983 */ /* 0x000ee80000100800 */
[----:B------:R-:W3:Y:S04]  /*28db0*/  LDL.64 R250, [R1+0x5a8] ;  /* 0x0005a80001fa7983 */ /* 0x000ee80000100a00 */
[----:B------:R-:W3:Y:S04]  /*28dc0*/  LDL.64 R52, [R1+0x5a0] ;  /* 0x0005a00001347983 */ /* 0x000ee80000100a00 */
[----:B------:R-:W-:Y:S04]  /*28dd0*/  @P1 STL [R1+0x48], R85 ;  /* 0x0000485501001387 */ /* 0x000fe80000100800 */
[----:B-1----:R-:W3:Y:S04]  /*28de0*/  LDL.64 R56, [R1+0x598] ;  /* 0x0005980001387983 */ /* 0x002ee80000100a00 */
[----:B------:R-:W-:Y:S04]  /*28df0*/  @P1 STL [R1+0x140], R68 ;  /* 0x0001404401001387 */ /* 0x000fe80000100800 */
[----:B------:R-:W3:Y:S04]  /*28e00*/  LDL R137, [R1+0x34] ;  /* 0x0000340001897983 */ /* 0x000ee80000100800 */
[----:B------:R-:W-:Y:S04]  /*28e10*/  @P1 STL [R1+0x11cc], R69 ;  /* 0x0011cc4501001387 */ /* 0x000fe80000100800 */
[----:B------:R-:W3:Y:S04]  /*28e20*/  LDL.64 R60, [R1+0x590] ;  /* 0x00059000013c7983 */ /* 0x000ee80000100a00 */
[----:B------:R0:W-:Y:S04]  /*28e30*/  @P1 STL [R1+0x11c4], R154 ;  /* 0x0011c49a01001387 */ /* 0x0001e80000100800 */
[----:B------:R-:W3:Y:S04]  /*28e40*/  LDL.64 R78, [R1+0x588] ;  /* 0x00058800014e7983 */ /* 0x000ee80000100a00 */
[----:B----4-:R-:W4:Y:S04]  /*28e50*/  @P1 LDG.E.U16 R75, desc[UR10][R94.64] ;  /* 0x0000000a5e4b1981 */ /* 0x010f28000c1e1500 */
[----:B0-----:R-:W4:Y:S04]  /*28e60*/  LDL R154, [R1+0x12c] ;  /* 0x00012c00019a7983 */ /* 0x001f280000100800 */
[----:B------:R0:W-:Y:S04]  /*28e70*/  @P1 STL [R1+0x44], R0 ;  /* 0x0000440001001387 */ /* 0x0001e80000100800 */
[----:B------:R-:W4:Y:S04]  /*28e80*/  LDL R98, [R1+0x11b8] ;  /* 0x0011b80001627983 */ /* 0x000f280000100800 */
[----:B------:R1:W-:Y:S04]  /*28e90*/  @P1 STL [R1+0x13c], R123 ;  /* 0x00013c7b01001387 */ /* 0x0003e80000100800 */
[----:B------:R-:W4:Y:S04]  /*28ea0*/  LDL.64 R214, [R1+0x580] ;  /* 0x0005800001d67983 */ /* 0x000f280000100a00 */
[----:B------:R0:W-:Y:S04]  /*28eb0*/  @P1 STL [R1+0x11c8], R77 ;  /* 0x0011c84d01001387 */ /* 0x0001e80000100800 */
[----:B------:R-:W4:Y:S04]  /*28ec0*/  LDL.64 R64, [R1+0x578] ;  /* 0x0005780001407983 */ /* 0x000f280000100a00 */
[----:B------:R-:W4:Y:S04]  /*28ed0*/  LDL.64 R80, [R1+0x570] ;  /* 0x0005700001507983 */ /* 0x000f280000100a00 */
[----:B0-----:R-:W4:Y:S04]  /*28ee0*/  LDL R0, [R1+0x30] ;  /* 0x0000300001007983 */ /* 0x001f280000100800 */
[----:B------:R0:W-:Y:S04]  /*28ef0*/  @P1 STL [R1+0x40], R252 ;  /* 0x000040fc01001387 */ /* 0x0001e80000100800 */
[----:B------:R-:W4:Y:S04]  /*28f00*/  LDL.64 R82, [R1+0x568] ;  /* 0x0005680001527983 */ /* 0x000f280000100a00 */
[----:B------:R0:W-:Y:S04]  /*28f10*/  @P1 STL [R1+0x138], R187 ;  /* 0x000138bb01001387 */ /* 0x0001e80000100800 */
[----:B------:R-:W4:Y:S04]  /*28f20*/  LDL R153, [R1+0x128] ;  /* 0x0001280001997983 */ /* 0x000f280000100800 */
[----:B------:R-:W4:Y:S04]  /*28f30*/  LDL.64 R130, [R1+0x560] ;  /* 0x0005600001827983 */ /* 0x000f280000100a00 */
[----:B------:R-:W4:Y:S04]  /*28f40*/  LDL R97, [R1+0x11b4] ;  /* 0x0011b40001617983 */ /* 0x000f280000100800 */
        /* <DEDUP_REMOVED lines=13> */
[----:B0-----:R-:W4:Y:S04]  /*29020*/  LDL R252, [R1+0x120] ;  /* 0x0001200001fc7983 */ /* 0x001f280000100800 */
[----:B------:R-:W4:Y:S04]  /*29030*/  LDL R187, [R1+0x11ac] ;  /* 0x0011ac0001bb7983 */ /* 0x000f280000100800 */
[----:B------:R-:W4:Y:S04]  /*29040*/  LDL.LU.64 R212, [R1+0x27c0] ;  /* 0x0027c00001d47983 */ /* 0x000f280000300a00 */
[----:B------:R-:W4:Y:S04]  /*29050*/  @P1 LDG.E.U16 R74, desc[UR10][R42.64] ;  /* 0x0000000a2a4a1981 */ /* 0x000f28000c1e1500 */
[----:B------:R-:W4:Y:S04]  /*29060*/  @P1 LDG.E.U16 R156, desc[UR10][R72.64] ;  /* 0x0000000a489c1981 */ /* 0x000f28000c1e1500 */
[----:B--2---:R-:W2:Y:S04]  /*29070*/  @P1 LDG.E.U16 R99, desc[UR10][R48.64] ;  /* 0x0000000a30631981 */ /* 0x004ea8000c1e1500 */
[----:B---3--:R0:W-:Y:S04]  /*29080*/  @P1 STL [R1+0x134], R100 ;  /* 0x0001346401001387 */ /* 0x0081e80000100800 */
[----:B0-----:R-:W3:Y:S04]  /*29090*/  LDL.LU R100, [R1+0x27b8] ;  /* 0x0027b80001647983 */ /* 0x001ee80000300800 */
[----:B------:R-:W2:Y:S04]  /*290a0*/  LDL.LU.64 R42, [R1+0x27b0] ;  /* 0x0027b000012a7983 */ /* 0x000ea80000300a00 */
[----:B------:R-:W2:Y:S04]  /*290b0*/  @P1 LDG.E.U16 R136, desc[UR10][R218.64] ;  /* 0x0000000ada881981 */ /* 0x000ea8000c1e1500 */
[----:B------:R-:W2:Y:S04]  /*290c0*/  @P1 LDG.E.U16 R155, desc[UR10][R52.64] ;  /* 0x0000000a349b1981 */ /* 0x000ea8000c1e1500 */
[----:B------:R-:W2:Y:S04]  /*290d0*/  @P1 LDG.E.U16 R137, desc[UR10][R56.64] ;  /* 0x0000000a38891981 */ /* 0x000ea8000c1e1500 */
[----:B----4-:R-:W4:Y:S04]  /*290e0*/  @P1 LDG.E.U16 R154, desc[UR10][R60.64] ;  /* 0x0000000a3c9a1981 */ /* 0x010f28000c1e1500 */
[----:B------:R-:W4:Y:S04]  /*290f0*/  @P1 LDG.E.U16 R98, desc[UR10][R78.64] ;  /* 0x0000000a4e621981 */ /* 0x000f28000c1e1500 */
        /* <DEDUP_REMOVED lines=8> */
[----:B---3--:R-:W3:Y:S04]  /*29180*/  @P1 LDG.E.U16 R100, desc[UR10][R44.64] ;  /* 0x0000000a2c641981 */ /* 0x008ee8000c1e1500 */
[----:B------:R-:W3:Y:S04]  /*29190*/  LDL.LU.64 R44, [R1+0x27a8] ;  /* 0x0027a800012c7983 */ /* 0x000ee80000300a00 */
[----:B------:R-:W3:Y:S04]  /*291a0*/  LDL.64 R72, [R1+0x500] ;  /* 0x0005000001487983 */ /* 0x000ee80000100a00 */
[----:B------:R-:W3:Y:S04]  /*291b0*/  LDL.64 R94, [R1+0x4f8] ;  /* 0x0004f800015e7983 */ /* 0x000ee80000100a00 */
[----:B------:R-:W-:Y:S04]  /*291c0*/  @P1 STL [R1+0x38], R75 ;  /* 0x0000384b01001387 */ /* 0x000fe80000100800 */
[----:B------:R0:W-:Y:S04]  /*291d0*/  @P1 STL [R1+0x11c0], R74 ;  /* 0x0011c04a01001387 */ /* 0x0001e80000100800 */
[----:B0-----:R-:W3:Y:S04]  /*291e0*/  LDL.64 R74, [R1+0x4f0] ;  /* 0x0004f000014a7983 */ /* 0x001ee80000100a00 */
[----:B------:R-:W3:Y:S04]  /*291f0*/  LDL.LU.64 R48, [R1+0x27a0] ;  /* 0x0027a00001307983 */ /* 0x000ee80000300a00 */
[----:B--2---:R0:W-:Y:S04]  /*29200*/  @P1 STL [R1+0x130], R99 ;  /* 0x0001306301001387 */ /* 0x0041e80000100800 */
[----:B0-----:R-:W2:Y:S04]  /*29210*/  LDL.LU R99, [R1+0x2798] ;  /* 0x0027980001637983 */ /* 0x001ea80000300800 */
[----:B------:R-:W3:Y:S04]  /*29220*/  LDL.LU.64 R218, [R1+0x2790] ;  /* 0x0027900001da7983 */ /* 0x000ee80000300a00 */
[----:B--2---:R-:W2:Y:S04]  /*29230*/  @P1 LDG.E.U16 R99, desc[UR10][R250.64] ;  /* 0x0000000afa631981 */ /* 0x004ea8000c1e1500 */
[----:B------:R-:W2:Y:S04]  /*29240*/  LDL.LU.64 R250, [R1+0x2788] ;  /* 0x0027880001fa7983 */ /* 0x000ea80000300a00 */
[----:B------:R-:W2:Y:S04]  /*29250*/  LDL.LU.64 R52, [R1+0x2780] ;  /* 0x0027800001347983 */ /* 0x000ea80000300a00 */
[----:B------:R-:W2:Y:S04]  /*29260*/  LDL.LU.64 R56, [R1+0x2778] ;  /* 0x0027780001387983 */ /* 0x000ea80000300a00 */
[----:B------:R-:W-:Y:S04]  /*29270*/  @P1 STL [R1+0x34], R137 ;  /* 0x0000348901001387 */ /* 0x000fe80000100800 */
[----:B------:R0:W-:Y:S04]  /*29280*/  @P1 STL [R1+0x11bc], R136 ;  /* 0x0011bc8801001387 */ /* 0x0001e80000100800 */
[----:B0-----:R-:W2:Y:S04]  /*29290*/  LDL.64 R136, [R1+0x4e0] ;  /* 0x0004e00001887983 */ /* 0x001ea80000100a00 */
[----:B------:R-:W2:Y:S04]  /*292a0*/  LDL.LU.64 R60, [R1+0x2770] ;  /* 0x00277000013c7983 */ /* 0x000ea80000300a00 */
[----:B----4-:R0:W-:Y:S04]  /*292b0*/  @P1 STL [R1+0x12c], R154 ;  /* 0x00012c9a01001387 */ /* 0x0101e80000100800 */
[----:B0-----:R-:W4:Y:S04]  /*292c0*/  LDL.LU R154, [R1+0x2768] ;  /* 0x00276800019a7983 */ /* 0x001f280000300800 */
[----:B------:R-:W2:Y:S04]  /*292d0*/  LDL.LU.64 R78, [R1+0x2760] ;  /* 0x00276000014e7983 */ /* 0x000ea80000300a00 */
[----:B------:R0:W-:Y:S04]  /*292e0*/  @P1 STL [R1+0x11b8], R98 ;  /* 0x0011b86201001387 */ /* 0x0001e80000100800 */
[----:B0-----:R-:W2:Y:S04]  /*292f0*/  LDL.LU R98, [R1+0x2758] ;  /* 0x0027580001627983 */ /* 0x001ea80000300800 */
[----:B----4-:R-:W4:Y:S04]  /*29300*/  @P1 LDG.E.U16 R154, desc[UR10][R64.64] ;  /* 0x0000000a409a1981 */ /* 0x010f28000c1e1500 */
[----:B--2---:R-:W2:Y:S04]  /*29310*/  @P1 LDG.E.U16 R98, desc[UR10][R214.64] ;  /* 0x0000000ad6621981 */ /* 0x004ea8000c1e1500 */
[----:B------:R-:W2:Y:S04]  /*29320*/  LDL.LU.64 R214, [R1+0x2750] ;  /* 0x0027500001d67983 */ /* 0x000ea80000300a00 */
[----:B------:R-:W2:Y:S04]  /*29330*/  LDL.LU.64 R64, [R1+0x2748] ;  /* 0x0027480001407983 */ /* 0x000ea80000300a00 */
[----:B------:R-:W2:Y:S04]  /*29340*/  LDL.LU.64 R80, [R1+0x2740] ;  /* 0x0027400001507983 */ /* 0x000ea80000300a00 */
[----:B------:R0:W-:Y:S04]  /*29350*/  @P1 STL [R1+0x30], R0 ;  /* 0x0000300001001387 */ /* 0x0001e80000100800 */
[----:B0-----:R-:W2:Y:S04]  /*29360*/  LDL.LU R0, [R1+0x2738] ;  /* 0x0027380001007983 */ /* 0x001ea80000300800 */
[----:B------:R-:W2:Y:S04]  /*29370*/  LDL.LU.64 R82, [R1+0x2730] ;  /* 0x0027300001527983 */ /* 0x000ea80000300a00 */
[----:B------:R0:W-:Y:S04]  /*29380*/  @P1 STL [R1+0x128], R153 ;  /* 0x0001289901001387 */ /* 0x0001e80000100800 */
[----:B0-----:R-:W2:Y:S04]  /*29390*/  LDL.LU R153, [R1+0x2728] ;  /* 0x0027280001997983 */ /* 0x001ea80000300800 */
[----:B------:R-:W3:Y:S04]  /*293a0*/  LDL.LU.64 R130, [R1+0x2720] ;  /* 0x0027200001827983 */ /* 0x000ee80000300a00 */
[----:B------:R0:W-:Y:S04]  /*293b0*/  @P1 STL [R1+0x11b4], R97 ;  /* 0x0011b46101001387 */ /* 0x0001e80000100800 */
[----:B0-----:R-:W3:Y:S04]  /*293c0*/  LDL.LU R97, [R1+0x2718] ;  /* 0x0027180001617983 */ /* 0x001ee80000300800 */
[----:B--2---:R-:W2:Y:S04]  /*293d0*/  @P1 LDG.E.U16 R153, desc[UR10][R86.64] ;  /* 0x0000000a56991981 */ /* 0x004ea8000c1e1500 */
[----:B---3--:R-:W3:Y:S04]  /*293e0*/  @P1 LDG.E.U16 R97, desc[UR10][R84.64] ;  /* 0x0000000a54611981 */ /* 0x008ee8000c1e1500 */
        /* <DEDUP_REMOVED lines=18> */
[----:B------:R-:W2:Y:S01]  /*29510*/  LDL.LU.64 R138, [R1+0x26b0] ;  /* 0x0026b000018a7983 */ /* 0x000ea20000300a00 */
[----:B------:R-:W-:-:S03]  /*29520*/  PRMT R76, RZ, 0x7610, R76 ;  /* 0x00007610ff4c7816 */ /* 0x000fc6000000004c */
[----:B--2---:R-:W2:Y:S04]  /*29530*/  @P1 LDG.E.U16 R187, desc[UR10][R138.64] ;  /* 0x0000000a8abb1981 */ /* 0x004ea8000c1e1500 */
[----:B------:R0:W-:Y:S04]  /*29540*/  @P1 STL [R1+0x120], R252 ;  /* 0x000120fc01001387 */ /* 0x0001e80000100800 */
[----:B------:R1:W3:Y:S04]  /*29550*/  @P1 LDG.E.U16 R76, desc[UR10][R224.64] ;  /* 0x0000000ae04c1981 */ /* 0x0002e8000c1e1500 */
[----:B0-----:R-:W3:Y:S04]  /*29560*/  LDL.LU R252, [R1+0x26a8] ;  /* 0x0026a80001fc7983 */ /* 0x001ee80000300800 */
[----:B------:R-:W3:Y:S04]  /*29570*/  LDL.LU.64 R138, [R1+0x26a0] ;  /* 0x0026a000018a7983 */ /* 0x000ee80000300a00 */
[----:B--2---:R0:W-:Y:S04]  /*29580*/  @P1 STL [R1+0x11ac], R187 ;  /* 0x0011acbb01001387 */ /* 0x0041e80000100800 */
[----:B0-----:R-:W2:Y:S04]  /*29590*/  LDL.LU R187, [R1+0x2698] ;  /* 0x0026980001bb7983 */ /* 0x001ea80000300800 */
[----:B------:R-:W1:Y:S01]  /*295a0*/  LDL.LU.64 R224, [R1+0x2690] ;  /* 0x0026900001e07983 */ /* 0x000e620000300a00 */
[----:B---3--:R-:W-:-:S06]  /*295b0*/  PRMT R139, RZ, 0x7610, R139 ;  /* 0x00007610ff8b7816 */ /* 0x008fcc000000008b */
[----:B------:R0:W3:Y:S04]  /*295c0*/  @P1 LDG.E.U16 R139, desc[UR10][R72.64] ;  /* 0x0000000a488b1981 */ /* 0x0000e8000c1e1500 */
[----:B------:R-:W2:Y:S01]  /*295d0*/  LDL.LU.64 R72, [R1+0x2688] ;  /* 0x0026880001487983 */ /* 0x000ea20000300a00 */
[----:B-1----:R-:W-:Y:S02]  /*295e0*/  PRMT R225, RZ, 0x7610, R225 ;  /* 0x00007610ffe17816 */ /* 0x002fe400000000e1 */
[----:B------:R-:W-:-:S04]  /*295f0*/  PRMT R224, RZ, 0x7610, R224 ;  /* 0x00007610ffe07816 */ /* 0x000fc800000000e0 */
[----:B------:R-:W3:Y:S04]  /*29600*/  @P1 LDG.E.U16 R225, desc[UR10][R94.64] ;  /* 0x0000000a5ee11981 */ /* 0x000ee8000c1e1500 */
[----:B------:R-:W3:Y:S04]  /*29610*/  @P1 LDG.E.U16 R224, desc[UR10][R74.64] ;  /* 0x0000000a4ae01981 */ /* 0x000ee8000c1e1500 */
[----:B------:R-:W3:Y:S04]  /*29620*/  LDL.LU.64 R94, [R1+0x2680] ;  /* 0x00268000015e7983 */ /* 0x000ee80000300a00 */
[----:B------:R-:W3:Y:S01]  /*29630*/  LDL.LU.64 R74, [R1+0x2678] ;  /* 0x00267800014a7983 */ /* 0x000ee20000300a00 */
[----:B--2---:R-:W-:-:S06]  /*29640*/  PRMT R187, RZ, 0x7610, R187 ;  /* 0x00007610ffbb7816 */ /* 0x004fcc00000000bb */
[----:B---3--:R-:W2:Y:S04]  /*29650*/  @P1 LDG.E.U16 R187, desc[UR10][R74.64] ;  /* 0x0000000a4abb1981 */ /* 0x008ea8000c1e1500 */
[----:B------:R1:W-:Y:S04]  /*29660*/  STL [R1+0x24], R224 ;  /* 0x000024e001007387 */ /* 0x0003e80000100800 */
[----:B-1----:R-:W3:Y:S04]  /*29670*/  LDL.LU R224, [R1+0x2670] ;  /* 0x0026700001e07983 */ /* 0x002ee80000300800 */
[----:B------:R-:W3:Y:S04]  /*29680*/  LDL.LU.64 R74, [R1+0x2668] ;  /* 0x00266800014a7983 */ /* 0x000ee80000300a00 */
[----:B--2---:R1:W-:Y:S04]  /*29690*/  STL [R1+0x11c], R187 ;  /* 0x00011cbb01007387 */ /* 0x0043e80000100800 */
[----:B-1----:R-:W2:Y:S01]  /*296a0*/  LDL.LU R187, [R1+0x2660] ;  /* 0x0026600001bb7983 */ /* 0x002ea20000300800 */
[----:B---3--:R-:W-:-:S06]  /*296b0*/  PRMT R75, RZ, 0x7610, R75 ;  /* 0x00007610ff4b7816 */ /* 0x008fcc000000004b */
[----:B------:R-:W3:Y:S04]  /*296c0*/  @P1 LDG.E.U16 R75, desc[UR10][R136.64] ;  /* 0x0000000a884b1981 */ /* 0x000ee8000c1e1500 */
[----:B------:R-:W3:Y:S01]  /*296d0*/  LDL.LU.64 R136, [R1+0x2658] ;  /* 0x0026580001887983 */ /* 0x000ee20000300a00 */
[----:B--2---:R-:W-:-:S06]  /*296e0*/  PRMT R187, RZ, 0x7610, R187 ;  /* 0x00007610ffbb7816 */ /* 0x004fcc00000000bb */
[----:B------:R-:W2:Y:S01]  /*296f0*/  @P1 LDG.E.U16 R187, desc[UR10][R72.64] ;  /* 0x0000000a48bb1981 */ /* 0x000ea2000c1e1500 */
[----:B------:R-:W-:Y:S02]  /*29700*/  PRMT R138, RZ, 0x7610, R138 ;  /* 0x00007610ff8a7816 */ /* 0x000fe4000000008a */
[----:B------:R-:W-:-:S06]  /*29710*/  PRMT R224, RZ, 0x7610, R224 ;  /* 0x00007610ffe07816 */ /* 0x000fcc00000000e0 */
[----:B------:R-:W4:Y:S04]  /*29720*/  @P1 LDG.E.U16 R224, desc[UR10][R94.64] ;  /* 0x0000000a5ee01981 */ /* 0x000f28000c1e1500 */
[----:B---3--:R-:W3:Y:S04]  /*29730*/  @P1 LDG.E.U16 R138, desc[UR10][R136.64] ;  /* 0x0000000a888a1981 */ /* 0x008ee8000c1e1500 */
[----:B------:R-:W3:Y:S04]  /*29740*/  LDL.LU.64 R136, [R1+0x2650] ;  /* 0x0026500001887983 */ /* 0x000ee80000300a00 */
[----:B------:R-:W3:Y:S04]  /*29750*/  LDL.LU.64 R94, [R1+0x2648] ;  /* 0x00264800015e7983 */ /* 0x000ee80000300a00 */
[----:B------:R-:W0:Y:S04]  /*29760*/  LDL.LU.64 R72, [R1+0x2640] ;  /* 0x0026400001487983 */ /* 0x000e280000300a00 */
[----:B--2---:R1:W-:Y:S04]  /*29770*/  STL [R1+0x20], R187 ;  /* 0x000020bb01007387 */ /* 0x0043e80000100800 */
[----:B-1----:R-:W2:Y:S02]  /*29780*/  LDL.LU R187, [R1+0x2638] ;  /* 0x0026380001bb7983 */ /* 0x002ea40000300800 */
[----:B--2---:R-:W-:-:S06]  /*29790*/  PRMT R187, RZ, 0x7610, R187 ;  /* 0x00007610ffbb7816 */ /* 0x004fcc00000000bb */
[----:B------:R-:W2:Y:S01]  /*297a0*/  @P1 LDG.E.U16 R187, desc[UR10][R92.64] ;  /* 0x0000000a5cbb1981 */ /* 0x000ea2000c1e1500 */
[----:B------:R-:W-:Y:S02]  /*297b0*/  PRMT R74, RZ, 0x7610, R74 ;  /* 0x00007610ff4a7816 */ /* 0x000fe4000000004a */
[----:B0-----:R-:W-:-:S04]  /*297c0*/  PRMT R73, RZ, 0x7610, R73 ;  /* 0x00007610ff497816 */ /* 0x001fc80000000049 */
[----:B------:R-:W3:Y:S04]  /*297d0*/  @P1 LDG.E.U16 R74, desc[UR10][R90.64] ;  /* 0x0000000a5a4a1981 */ /* 0x000ee8000c1e1500 */
[----:B------:R-:W3:Y:S04]  /*297e0*/  LDL.LU.64 R92, [R1+0x2630] ;  /* 0x00263000015c7983 */ /* 0x000ee80000300a00 */
[----:B------:R0:W3:Y:S04]  /*297f0*/  @P1 LDG.E.U16 R73, desc[UR10][R70.64] ;  /* 0x0000000a46491981 */ /* 0x0000e8000c1e1500 */
[----:B--2---:R1:W-:Y:S04]  /*29800*/  STL [R1+0x118], R187 ;  /* 0x000118bb01007387 */ /* 0x0043e80000100800 */
[----:B-1----:R-:W2:Y:S04]  /*29810*/  LDL.LU R187, [R1+0x2628] ;  /* 0x0026280001bb7983 */ /* 0x002ea80000300800 */
[----:B------:R-:W2:Y:S04]  /*29820*/  LDL.LU.64 R90, [R1+0x2620] ;  /* 0x00262000015a7983 */ /* 0x000ea80000300a00 */
[----:B------:R-:W0:Y:S01]  /*29830*/  LDL.LU.64 R70, [R1+0x2618] ;  /* 0x0026180001467983 */ /* 0x000e220000300a00 */
[----:B------:R-:W-:-:S06]  /*29840*/  PRMT R72, RZ, 0x7610, R72 ;  /* 0x00007610ff487816 */ /* 0x000fcc0000000048 */
[----:B------:R1:W2:Y:S04]  /*29850*/  @P1 LDG.E.U16 R72, desc[UR10][R68.64] ;  /* 0x0000000a44481981 */ /* 0x0002a8000c1e1500 */
[----:B------:R-:W1:Y:S01]  /*29860*/  LDL.LU.64 R68, [R1+0x2610] ;  /* 0x0026100001447983 */ /* 0x000e620000300a00 */
[----:B0-----:R-:W-:Y:S02]  /*29870*/  PRMT R71, RZ, 0x7610, R71 ;  /* 0x00007610ff477816 */ /* 0x001fe40000000047 */
[----:B------:R-:W-:-:S04]  /*29880*/  PRMT R70, RZ, 0x7610, R70 ;  /* 0x00007610ff467816 */ /* 0x000fc80000000046 */
[----:B------:R0:W4:Y:S04]  /*29890*/  @P1 LDG.E.U16 R71, desc[UR10][R88.64] ;  /* 0x0000000a58471981 */ /* 0x000128000c1e1500 */
[----:B------:R0:W4:Y:S04]  /*298a0*/  @P1 LDG.E.U16 R70, desc[UR10][R86.64] ;  /* 0x0000000a56461981 */ /* 0x000128000c1e1500 */
[----:B------:R-:W0:Y:S04]  /*298b0*/  LDL.LU.64 R88, [R1+0x2608] ;  /* 0x0026080001587983 */ /* 0x000e280000300a00 */
[----:B------:R-:W4:Y:S01]  /*298c0*/  LDL.LU.64 R86, [R1+0x2600] ;  /* 0x0026000001567983 */ /* 0x000f220000300a00 */
[----:B-1----:R-:W-:-:S02]  /*298d0*/  PRMT R69, RZ, 0x7610, R69 ;  /* 0x00007610ff457816 */ /* 0x002fc40000000045 */
[----:B------:R-:W-:Y:S02]  /*298e0*/  PRMT R68, RZ, 0x7610, R68 ;  /* 0x00007610ff447816 */ /* 0x000fe40000000044 */
[----:B------:R-:W-:Y:S02]  /*298f0*/  PRMT R0, RZ, 0x7610, R0 ;  /* 0x00007610ff007816 */ /* 0x000fe40000000000 */
[----:B------:R1:W4:Y:S01]  /*29900*/  @P1 LDG.E.U16 R69, desc[UR10][R84.64] ;  /* 0x0000000a54451981 */ /* 0x000322000c1e1500 */
[----:B---3--:R-:W-:Y:S02]  /*29910*/  PRMT R95, RZ, 0x7610, R95 ;  /* 0x00007610ff5f7816 */ /* 0x008fe4000000005f */
[----:B------:R-:W-:Y:S01]  /*29920*/  PRMT R94, RZ, 0x7610, R94 ;  /* 0x00007610ff5e7816 */ /* 0x000fe2000000005e */
[----:B------:R-:W3:Y:S01]  /*29930*/  @P1 LDG.E.U16 R68, desc[UR10][R82.64] ;  /* 0x0000000a52441981 */ /* 0x000ee2000c1e1500 */
[----:B------:R-:W-:Y:S02]  /*29940*/  PRMT R93, RZ, 0x7610, R93 ;  /* 0x00007610ff5d7816 */ /* 0x000fe4000000005d */
[----:B------:R-:W-:Y:S01]  /*29950*/  PRMT R92, RZ, 0x7610, R92 ;  /* 0x00007610ff5c7816 */ /* 0x000fe2000000005c */
[----:B------:R0:W3:Y:S01]  /*29960*/  @P1 LDG.E.U16 R0, desc[UR10][R80.64] ;  /* 0x0000000a50001981 */ /* 0x0000e2000c1e1500 */
[----:B--2---:R-:W-:-:S02]  /*29970*/  PRMT R91, RZ, 0x7610, R91 ;  /* 0x00007610ff5b7816 */ /* 0x004fc4000000005b */
[----:B------:R-:W-:Y:S01]  /*29980*/  PRMT R90, RZ, 0x7610, R90 ;  /* 0x00007610ff5a7816 */ /* 0x000fe2000000005a */
[----:B------:R-:W1:Y:S04]  /*29990*/  LDL.LU.64 R84, [R1+0x25f8] ;  /* 0x0025f80001547983 */ /* 0x000e680000300a00 */
[----:B------:R-:W2:Y:S04]  /*299a0*/  LDL.LU.64 R82, [R1+0x25f0] ;  /* 0x0025f00001527983 */ /* 0x000ea80000300a00 */
[----:B------:R-:W2:Y:S04]  /*299b0*/  LDL.LU.64 R80, [R1+0x25e8] ;  /* 0x0025e80001507983 */ /* 0x000ea80000300a00 */
[----:B------:R0:W3:Y:S04]  /*299c0*/  @P1 LDG.E.U16 R95, desc[UR10][R78.64] ;  /* 0x0000000a4e5f1981 */ /* 0x0000e8000c1e1500 */
[----:B------:R-:W3:Y:S04]  /*299d0*/  @P1 LDG.E.U16 R94, desc[UR10][R218.64] ;  /* 0x0000000ada5e1981 */ /* 0x000ee8000c1e1500 */
[----:B------:R-:W3:Y:S04]  /*299e0*/  @P1 LDG.E.U16 R93, desc[UR10][R134.64] ;  /* 0x0000000a865d1981 */ /* 0x000ee8000c1e1500 */
[----:B------:R-:W3:Y:S04]  /*299f0*/  LDL.LU.64 R78, [R1+0x25e0] ;  /* 0x0025e000014e7983 */ /* 0x000ee80000300a00 */
[----:B------:R-:W3:Y:S04]  /*29a00*/  @P1 LDG.E.U16 R92, desc[UR10][R140.64] ;  /* 0x0000000a8c5c1981 */ /* 0x000ee8000c1e1500 */
[----:B------:R-:W3:Y:S04]  /*29a10*/  @P1 LDG.E.U16 R91, desc[UR10][R132.64] ;  /* 0x0000000a845b1981 */ /* 0x000ee8000c1e1500 */
[----:B------:R-:W3:Y:S04]  /*29a20*/  @P1 LDG.E.U16 R90, desc[UR10][R128.64] ;  /* 0x0000000a805a1981 */ /* 0x000ee8000c1e1500 */
[----:B------:R-:W3:Y:S04]  /*29a30*/  LDL.64 R134, [R1+0xb00] ;  /* 0x000b000001867983 */ /* 0x000ee80000100a00 */
[----:B------:R-:W3:Y:S04]  /*29a40*/  LDL.64 R140, [R1+0xab0] ;  /* 0x000ab000018c7983 */ /* 0x000ee80000100a00 */
[----:B------:R-:W3:Y:S04]  /*29a50*/  LDL.64 R128, [R1+0xad8] ;  /* 0x000ad80001807983 */ /* 0x000ee80000100a00 */
[----:B------:R-:W3:Y:S04]  /*29a60*/  LDL.64 R218, [R1+0xa88] ;  /* 0x000a880001da7983 */ /* 0x000ee80000100a00 */
[----:B------:R-:W3:Y:S01]  /*29a70*/  LDL.64 R132, [R1+0xa60] ;  /* 0x000a600001847983 */ /* 0x000ee20000100a00 */
[----:B0-----:R-:W-:-:S02]  /*29a80*/  PRMT R89, RZ, 0x7610, R89 ;  /* 0x00007610ff597816 */ /* 0x001fc40000000059 */
[----:B----4-:R-:W-:Y:S02]  /*29a90*/  PRMT R87, RZ, 0x7610, R87 ;  /* 0x00007610ff577816 */ /* 0x010fe40000000057 */
[----:B------:R-:W-:Y:S02]  /*29aa0*/  PRMT R86, RZ, 0x7610, R86 ;  /* 0x00007610ff567816 */ /* 0x000fe40000000056 */
[----:B------:R0:W4:Y:S04]  /*29ab0*/  @P1 LDG.E.U16 R89, desc[UR10][R222.64] ;  /* 0x0000000ade591981 */ /* 0x000128000c1e1500 */
[----:B------:R-:W4:Y:S04]  /*29ac0*/  @P1 LDG.E.U16 R87, desc[UR10][R216.64] ;  /* 0x0000000ad8571981 */ /* 0x000f28000c1e1500 */
[----:B------:R-:W4:Y:S04]  /*29ad0*/  @P1 LDG.E.U16 R86, desc[UR10][R144.64] ;  /* 0x0000000a90561981 */ /* 0x000f28000c1e1500 */
[----:B------:R-:W0:Y:S04]  /*29ae0*/  LDL.LU.64 R222, [R1+0x25d8] ;  /* 0x0025d80001de7983 */ /* 0x000e280000300a00 */
[----:B------:R-:W4:Y:S04]  /*29af0*/  LDL.64 R216, [R1+0x498] ;  /* 0x0004980001d87983 */ /* 0x000f280000100a00 */
[----:B------:R-:W4:Y:S01]  /*29b00*/  LDL.64 R144, [R1+0x4a0] ;  /* 0x0004a00001907983 */ /* 0x000f220000100a00 */
[----:B------:R-:W-:-:S02]  /*29b10*/  PRMT R88, RZ, 0x7610, R88 ;  /* 0x00007610ff587816 */ /* 0x000fc40000000058 */
[----:B-1----:R-:W-:Y:S02]  /*29b20*/  PRMT R85, RZ, 0x7610, R85 ;  /* 0x00007610ff557816 */ /* 0x002fe40000000055 */
[----:B------:R-:W-:Y:S02]  /*29b30*/  PRMT R130, RZ, 0x7610, R130 ;  /* 0x00007610ff827816 */ /* 0x000fe40000000082 */
[----:B--2---:R-:W-:Y:S01]  /*29b40*/  PRMT R81, RZ, 0x7610, R81 ;  /* 0x00007610ff517816 */ /* 0x004fe20000000051 */
[----:B------:R-:W2:Y:S01]  /*29b50*/  @P1 LDG.E.U16 R88, desc[UR10][R220.64] ;  /* 0x0000000adc581981 */ /* 0x000ea2000c1e1500 */
[----:B------:R-:W-:-:S03]  /*29b60*/  PRMT R131, RZ, 0x7610, R131 ;  /* 0x00007610ff837816 */ /* 0x000fc60000000083 */
[----:B------:R-:W2:Y:S04]  /*29b70*/  @P1 LDG.E.U16 R85, desc[UR10][R142.64] ;  /* 0x0000000a8e551981 */ /* 0x000ea8000c1e1500 */
[----:B------:R-:W2:Y:S04]  /*29b80*/  LDL.64 R220, [R1+0x4b0] ;  /* 0x0004b00001dc7983 */ /* 0x000ea80000100a00 */
[----:B------:R-:W2:Y:S04]  /*29b90*/  LDL.64 R142, [R1+0x4a8] ;  /* 0x0004a800018e7983 */ /* 0x000ea80000100a00 */
[----:B---3--:R-:W3:Y:S04]  /*29ba0*/  @P1 LDG.E.U16 R81, desc[UR10][R134.64] ;  /* 0x0000000a86511981 */ /* 0x008ee8000c1e1500 */
[----:B------:R-:W2:Y:S04]  /*29bb0*/  LDL.64 R134, [R1+0x488] ;  /* 0x0004880001867983 */ /* 0x000ea80000100a00 */
[----:B----4-:R-:W4:Y:S04]  /*29bc0*/  @P1 LDG.E.U16 R130, desc[UR10][R216.64] ;  /* 0x0000000ad8821981 */ /* 0x010f28000c1e1500 */
[----:B------:R-:W3:Y:S01]  /*29bd0*/  @P1 LDG.E.U16 R131, desc[UR10][R144.64] ;  /* 0x0000000a90831981 */ /* 0x000ee2000c1e1500 */
[----:B------:R-:W-:-:S02]  /*29be0*/  PRMT R84, RZ, 0x7610, R84 ;  /* 0x00007610ff547816 */ /* 0x000fc40000000054 */
[----:B------:R-:W-:Y:S02]  /*29bf0*/  PRMT R83, RZ, 0x7610, R83 ;  /* 0x00007610ff537816 */ /* 0x000fe40000000053 */
[----:B------:R-:W-:Y:S02]  /*29c00*/  PRMT R82, RZ, 0x7610, R82 ;  /* 0x00007610ff527816 */ /* 0x000fe40000000052 */
[----:B------:R-:W-:Y:S01]  /*29c10*/  PRMT R80, RZ, 0x7610, R80 ;  /* 0x00007610ff507816 */ /* 0x000fe20000000050 */
[----:B------:R-:W3:Y:S01]  /*29c20*/  @P1 LDG.E.U16 R84, desc[UR10][R146.64] ;  /* 0x0000000a92541981 */ /* 0x000ee2000c1e1500 */
[----:B------:R-:W-:Y:S02]  /*29c30*/  PRMT R79, RZ, 0x7610, R79 ;  /* 0x00007610ff4f7816 */ /* 0x000fe4000000004f */
[----:B------:R-:W-:Y:S01]  /*29c40*/  PRMT R78, RZ, 0x7610, R78 ;  /* 0x00007610ff4e7816 */ /* 0x000fe2000000004e */
[----:B------:R-:W3:Y:S01]  /*29c50*/  @P1 LDG.E.U16 R83, desc[UR10][R126.64] ;  /* 0x0000000a7e531981 */ /* 0x000ee2000c1e1500 */
[----:B------:R-:W-:-:S02]  /*29c60*/  PRMT R77, RZ, 0x7610, R77 ;  /* 0x00007610ff4d7816 */ /* 0x000fc4000000004d */
[----:B------:R-:W-:Y:S01]  /*29c70*/  PRMT R137, RZ, 0x7610, R137 ;  /* 0x00007610ff897816 */ /* 0x000fe20000000089 */
[----:B------:R-:W3:Y:S01]  /*29c80*/  @P1 LDG.E.U16 R82, desc[UR10][R124.64] ;  /* 0x0000000a7c521981 */ /* 0x000ee2000c1e1500 */
[----:B0-----:R-:W-:Y:S02]  /*29c90*/  PRMT R223, RZ, 0x7610, R223 ;  /* 0x00007610ffdf7816 */ /* 0x001fe400000000df */
[----:B------:R-:W-:Y:S01]  /*29ca0*/  PRMT R136, RZ, 0x7610, R136 ;  /* 0x00007610ff887816 */ /* 0x000fe20000000088 */
[----:B------:R-:W3:Y:S04]  /*29cb0*/  @P1 LDG.E.U16 R80, desc[UR10][R128.64] ;  /* 0x0000000a80501981 */ /* 0x000ee8000c1e1500 */
[----:B------:R-:W3:Y:S04]  /*29cc0*/  @P1 LDG.E.U16 R79, desc[UR10][R140.64] ;  /* 0x0000000a8c4f1981 */ /* 0x000ee8000c1e1500 */
[----:B------:R-:W3:Y:S04]  /*29cd0*/  @P1 LDG.E.U16 R78, desc[UR10][R218.64] ;  /* 0x0000000ada4e1981 */ /* 0x000ee8000c1e1500 */
[----:B------:R-:W3:Y:S04]  /*29ce0*/  @P1 LDG.E.U16 R77, desc[UR10][R132.64] ;  /* 0x0000000a844d1981 */ /* 0x000ee8000c1e1500 */
[----:B------:R-:W3:Y:S04]  /*29cf0*/  LDL.64 R146, [R1+0x480] ;  /* 0x0004800001927983 */ /* 0x000ee80000100a00 */
[----:B------:R-:W3:Y:S04]  /*29d00*/  LDL.64 R124, [R1+0x460] ;  /* 0x00046000017c7983 */ /* 0x000ee80000100a00 */
[----:B------:R-:W3:Y:S04]  /*29d10*/  LDL.64 R126, [R1+0x458] ;  /* 0x00045800017e7983 */ /* 0x000ee80000100a00 */
[----:B------:R-:W3:Y:S04]  /*29d20*/  LDL.64 R128, [R1+0x450] ;  /* 0x0004500001807983 */ /* 0x000ee80000100a00 */
[----:B------:R-:W3:Y:S04]  /*29d30*/  LDL.64 R140, [R1+0x448] ;  /* 0x00044800018c7983 */ /* 0x000ee80000100a00 */
[----:B------:R-:W3:Y:S04]  /*29d40*/  LDL.64 R218, [R1+0x438] ;  /* 0x0004380001da7983 */ /* 0x000ee80000100a00 */
[----:B------:R-:W3:Y:S04]  /*29d50*/  LDL.64 R132, [R1+0x430] ;  /* 0x0004300001847983 */ /* 0x000ee80000100a00 */
[----:B--2---:R0:W2:Y:S04]  /*29d60*/  @P1 LDG.E.U16 R137, desc[UR10][R220.64] ;  /* 0x0000000adc891981 */ /* 0x0040a8000c1e1500 */
[----:B------:R-:W2:Y:S04]  /*29d70*/  @P1 LDG.E.U16 R223, desc[UR10][R142.64] ;  /* 0x0000000a8edf1981 */ /* 0x000ea8000c1e1500 */
[----:B------:R1:W2:Y:S04]  /*29d80*/  @P1 LDG.E.U16 R136, desc[UR10][R134.64] ;  /* 0x0000000a86881981 */ /* 0x0002a8000c1e1500 */
[----:B------:R-:W2:Y:S04]  /*29d90*/  LDL.LU.64 R220, [R1+0x25d0] ;  /* 0x0025d00001dc7983 */ /* 0x000ea80000300a00 */
[----:B------:R-:W2:Y:S04]  /*29da0*/  LDL.64 R142, [R1+0x410] ;  /* 0x00041000018e7983 */ /* 0x000ea80000100a00 */
[----:B------:R-:W2:Y:S04]  /*29db0*/  LDL.64 R144, [R1+0x408] ;  /* 0x0004080001907983 */ /* 0x000ea80000100a00 */
[----:B------:R-:W2:Y:S04]  /*29dc0*/  LDL.64 R216, [R1+0x400] ;  /* 0x0004000001d87983 */ /* 0x000ea80000100a00 */
[----:B----4-:R-:W-:Y:S04]  /*29dd0*/  STL [R1+0x114], R130 ;  /* 0x0001148201007387 */ /* 0x010fe80000100800 */
[----:B---3--:R3:W-:Y:S04]  /*29de0*/  STL [R1+0x1c], R131 ;  /* 0x00001c8301007387 */ /* 0x0087e80000100800 */
[----:B---3--:R-:W3:Y:S04]  /*29df0*/  LDL.64 R130, [R1+0x3f8] ;  /* 0x0003f80001827983 */ /* 0x008ee80000100a00 */
[----:B------:R-:W4:Y:S01]  /*29e00*/  LDL.LU.64 R134, [R1+0x25c8] ;  /* 0x0025c80001867983 */ /* 0x000f220000300a00 */
[----:B------:R-:W-:-:S02]  /*29e10*/  PRMT R252, RZ, 0x7610, R252 ;  /* 0x00007610fffc7816 */ /* 0x000fc400000000fc */
[----:B------:R-:W-:Y:S02]  /*29e20*/  PRMT R222, RZ, 0x7610, R222 ;  /* 0x00007610ffde7816 */ /* 0x000fe400000000de */
[----:B------:R-:W-:-:S04]  /*29e30*/  PRMT R187, RZ, 0x7610, R187 ;  /* 0x00007610ffbb7816 */ /* 0x000fc800000000bb */
[----:B------:R-:W3:Y:S04]  /*29e40*/  @P1 LDG.E.U16 R222, desc[UR10][R146.64] ;  /* 0x0000000a92de1981 */ /* 0x000ee8000c1e1500 */
[----:B------:R-:W3:Y:S04]  /*29e50*/  LDL.64 R146, [R1+0x3e8] ;  /* 0x0003e80001927983 */ /* 0x000ee80000100a00 */
[----:B--2---:R-:W2:Y:S04]  /*29e60*/  @P1 LDG.E.U16 R187, desc[UR10][R220.64] ;  /* 0x0000000adcbb1981 */ /* 0x004ea8000c1e1500 */
[----:B----4-:R-:W4:Y:S04]  /*29e70*/  @P1 LDG.E.U16 R252, desc[UR10][R134.64] ;  /* 0x0000000a86fc1981 */ /* 0x010f28000c1e1500 */
[----:B------:R-:W1:Y:S04]  /*29e80*/  LDL.LU.64 R134, [R1+0x25c0] ;  /* 0x0025c00001867983 */ /* 0x000e680000300a00 */
[----:B----4-:R4:W-:Y:S04]  /*29e90*/  STL [R1+0x18], R252 ;  /* 0x000018fc01007387 */ /* 0x0109e80000100800 */
[----:B----4-:R-:W4:Y:S04]  /*29ea0*/  LDL.LU R252, [R1+0x25b8] ;  /* 0x0025b80001fc7983 */ /* 0x010f280000300800 */
[----:B------:R-:W0:Y:S04]  /*29eb0*/  LDL.LU.64 R220, [R1+0x25b0] ;  /* 0x0025b00001dc7983 */ /* 0x000e280000300a00 */
[----:B--2---:R2:W-:Y:S04]  /*29ec0*/  STL [R1+0x110], R187 ;  /* 0x000110bb01007387 */ /* 0x0045e80000100800 */
[----:B--2---:R-:W2:Y:S01]  /*29ed0*/  LDL.LU R187, [R1+0x25a8] ;  /* 0x0025a80001bb7983 */ /* 0x004ea20000300800 */
[----:B0-----:R-:W-:-:S06]  /*29ee0*/  PRMT R220, RZ, 0x7610, R220 ;  /* 0x00007610ffdc7816 */ /* 0x001fcc00000000dc */
[----:B------:R-:W3:Y:S01]  /*29ef0*/  @P1 LDG.E.U16 R220, desc[UR10][R128.64] ;  /* 0x0000000a80dc1981 */ /* 0x000ee2000c1e1500 */
[----:B-1----:R-:W-:Y:S02]  /*29f00*/  PRMT R135, RZ, 0x7610, R135 ;  /* 0x00007610ff877816 */ /* 0x002fe40000000087 */
[----:B------:R-:W-:-:S04]  /*29f10*/  PRMT R221, RZ, 0x7610, R221 ;  /* 0x00007610ffdd7816 */ /* 0x000fc800000000dd */
[----:B------:R-:W4:Y:S01]  /*29f20*/  @P1 LDG.E.U16 R135, desc[UR10][R124.64] ;  /* 0x0000000a7c871981 */ /* 0x000f22000c1e1500 */
[----:B--2---:R-:W-:-:S03]  /*29f30*/  PRMT R187, RZ, 0x7610, R187 ;  /* 0x00007610ffbb7816 */ /* 0x004fc600000000bb */
[----:B------:R-:W2:Y:S04]  /*29f40*/  @P1 LDG.E.U16 R221, desc[UR10][R126.64] ;  /* 0x0000000a7edd1981 */ /* 0x000ea8000c1e1500 */
[----:B------:R-:W2:Y:S04]  /*29f50*/  @P1 LDG.E.U16 R187, desc[UR10][R140.64] ;  /* 0x0000000a8cbb1981 */ /* 0x000ea8000c1e1500 */
[----:B------:R-:W4:Y:S04]  /*29f60*/  LDL.LU.64 R124, [R1+0x25a0] ;  /* 0x0025a000017c7983 */ /* 0x000f280000300a00 */
[----:B------:R-:W4:Y:S04]  /*29f70*/  LDL.LU.64 R126, [R1+0x2598] ;  /* 0x00259800017e7983 */ /* 0x000f280000300a00 */
[----:B------:R-:W4:Y:S04]  /*29f80*/  LDL.LU.64 R128, [R1+0x2590] ;  /* 0x0025900001807983 */ /* 0x000f280000300a00 */
[----:B---3--:R0:W-:Y:S04]  /*29f90*/  STL [R1+0x14], R220 ;  /* 0x000014dc01007387 */ /* 0x0081e80000100800 */
[----:B0-----:R-:W3:Y:S01]  /*29fa0*/  LDL.LU R220, [R1+0x2588] ;  /* 0x0025880001dc7983 */ /* 0x001ee20000300800 */
[----:B------:R-:W-:-:S03]  /*29fb0*/  PRMT R134, RZ, 0x7610, R134 ;  /* 0x00007610ff867816 */ /* 0x000fc60000000086 */
[----:B------:R-:W4:Y:S04]  /*29fc0*/  LDL.LU.64 R140, [R1+0x2580] ;  /* 0x00258000018c7983 */ /* 0x000f280000300a00 */
[----:B--2---:R0:W-:Y:S04]  /*29fd0*/  STL [R1+0x10c], R187 ;  /* 0x00010cbb01007387 */ /* 0x0041e80000100800 */
[----:B------:R1:W2:Y:S04]  /*29fe0*/  @P1 LDG.E.U16 R134, desc[UR10][R218.64] ;  /* 0x0000000ada861981 */ /* 0x0002a8000c1e1500 */
[----:B0-----:R-:W2:Y:S04]  /*29ff0*/  LDL.LU R187, [R1+0x2578] ;  /* 0x0025780001bb7983 */ /* 0x001ea80000300800 */
[----:B------:R-:W2:Y:S01]  /*2a000*/  LDL.LU.64 R218, [R1+0x2570] ;  /* 0x0025700001da7983 */ /* 0x000ea20000300a00 */
[----:B---3--:R-:W-:-:S06]  /*2a010*/  PRMT R220, RZ, 0x7610, R220 ;  /* 0x00007610ffdc7816 */ /* 0x008fcc00000000dc */
[----:B------:R0:W3:Y:S04]  /*2a020*/  @P1 LDG.E.U16 R220, desc[UR10][R132.64] ;  /* 0x0000000a84dc1981 */ /* 0x0000e8000c1e1500 */
[----:B------:R-:W3:Y:S01]  /*2a030*/  LDL.LU.64 R132, [R1+0x2568] ;  /* 0x0025680001847983 */ /* 0x000ee20000300a00 */
[----:B----4-:R-:W-:Y:S02]  /*2a040*/  PRMT R252, RZ, 0x7610, R252 ;  /* 0x00007610fffc7816 */ /* 0x010fe400000000fc */
[----:B--2---:R-:W-:-:S06]  /*2a050*/  PRMT R187, RZ, 0x7610, R187 ;  /* 0x00007610ffbb7816 */ /* 0x004fcc00000000bb */
[----:B------:R-:W2:Y:S04]  /*2a060*/  @P1 LDG.E.U16 R187, desc[UR10][R218.64] ;  /* 0x0000000adabb1981 */ /* 0x000ea8000c1e1500 */
[----:B---3--:R-:W3:Y:S04]  /*2a070*/  @P1 LDG.E.U16 R252, desc[UR10][R132.64] ;  /* 0x0000000a84fc1981 */ /* 0x008ee8000c1e1500 */
[----:B------:R-:W0:Y:S04]  /*2a080*/  LDL.LU.64 R132, [R1+0x2560] ;  /* 0x0025600001847983 */ /* 0x000e280000300a00 */
[----:B---3--:R3:W-:Y:S04]  /*2a090*/  STL [R1+0x10], R252 ;  /* 0x000010fc01007387 */ /* 0x0087e80000100800 */
[----:B---3--:R-:W3:Y:S04]  /*2a0a0*/  LDL.LU R252, [R1+0x2558] ;  /* 0x0025580001fc7983 */ /* 0x008ee80000300800 */
[----:B------:R-:W1:Y:S04]  /*2a0b0*/  LDL.LU.64 R218, [R1+0x2550] ;  /* 0x0025500001da7983 */ /* 0x000e680000300a00 */
[----:B--2---:R2:W-:Y:S04]  /*2a0c0*/  STL [R1+0x108], R187 ;  /* 0x000108bb01007387 */ /* 0x0045e80000100800 */
[----:B--2---:R-:W2:Y:S01]  /*2a0d0*/  LDL.LU R187, [R1+0x2548] ;  /* 0x0025480001bb7983 */ /* 0x004ea20000300800 */
[----:B-1----:R-:W-:-:S06]  /*2a0e0*/  PRMT R218, RZ, 0x7610, R218 ;  /* 0x00007610ffda7816 */ /* 0x002fcc00000000da */
[----:B------:R-:W4:Y:S01]  /*2a0f0*/  @P1 LDG.E.U16 R218, desc[UR10][R216.64] ;  /* 0x0000000ad8da1981 */ /* 0x000f22000c1e1500 */
[----:B--2---:R-:W-:-:S06]  /*2a100*/  PRMT R187, RZ, 0x7610, R187 ;  /* 0x00007610ffbb7816 */ /* 0x004fcc00000000bb */
[----:B------:R-:W2:Y:S01]  /*2a110*/  @P1 LDG.E.U16 R187, desc[UR10][R130.64] ;  /* 0x0000000a82bb1981 */ /* 0x000ea2000c1e1500 */
[----:B0-----:R-:W-:Y:S02]  /*2a120*/  PRMT R133, RZ, 0x7610, R133 ;  /* 0x00007610ff857816 */ /* 0x001fe40000000085 */
[----:B------:R-:W-:-:S04]  /*2a130*/  PRMT R219, RZ, 0x7610, R219 ;  /* 0x00007610ffdb7816 */ /* 0x000fc800000000db */
[----:B------:R-:W3:Y:S04]  /*2a140*/  @P1 LDG.E.U16 R133, desc[UR10][R142.64] ;  /* 0x0000000a8e851981 */ /* 0x000ee8000c1e1500 */
[----:B------:R-:W3:Y:S04]  /*2a150*/  @P1 LDG.E.U16 R219, desc[UR10][R144.64] ;  /* 0x0000000a90db1981 */ /* 0x000ee8000c1e1500 */
[----:B------:R-:W3:Y:S04]  /*2a160*/  LDL.LU.64 R142, [R1+0x2540] ;  /* 0x00254000018e7983 */ /* 0x000ee80000300a00 */
[----:B------:R-:W3:Y:S04]  /*2a170*/  LDL.LU.64 R144, [R1+0x2538] ;  /* 0x0025380001907983 */ /* 0x000ee80000300a00 */
[----:B------:R-:W3:Y:S04]  /*2a180*/  LDL.LU.64 R216, [R1+0x2530] ;  /* 0x0025300001d87983 */ /* 0x000ee80000300a00 */
[----:B----4-:R0:W-:Y:S04]  /*2a190*/  STL [R1+0xc], R218 ;  /* 0x00000cda01007387 */ /* 0x0101e80000100800 */
[----:B0-----:R-:W4:Y:S04]  /*2a1a0*/  LDL.LU R218, [R1+0x2528] ;  /* 0x0025280001da7983 */ /* 0x001f280000300800 */
[----:B------:R-:W4:Y:S04]  /*2a1b0*/  LDL.LU.64 R130, [R1+0x2520] ;  /* 0x0025200001827983 */ /* 0x000f280000300a00 */
[----:B--2---:R0:W-:Y:S04]  /*2a1c0*/  STL [R1+0xfc], R187 ;  /* 0x0000fcbb01007387 */ /* 0x0041e80000100800 */
[----:B0-----:R-:W2:Y:S01]  /*2a1d0*/  LDL.LU R187, [R1+0x2518] ;  /* 0x0025180001bb7983 */ /* 0x001ea20000300800 */
[----:B------:R-:W-:-:S02]  /*2a1e0*/  PRMT R132, RZ, 0x7610, R132 ;  /* 0x00007610ff847816 */ /* 0x000fc40000000084 */
[----:B---3--:R-:W-:-:S04]  /*2a1f0*/  PRMT R252, RZ, 0x7610, R252 ;  /* 0x00007610fffc7816 */ /* 0x008fc800000000fc */
[----:B------:R-:W3:Y:S04]  /*2a200*/  @P1 LDG.E.U16 R132, desc[UR10][R146.64] ;  /* 0x0000000a92841981 */ /* 0x000ee8000c1e1500 */
[----:B------:R-:W3:Y:S04]  /*2a210*/  LDL.LU.64 R146, [R1+0x2510] ;  /* 0x0025100001927983 */ /* 0x000ee80000300a00 */
[----:B----4-:R-:W4:Y:S01]  /*2a220*/  @P1 LDG.E.U16 R252, desc[UR10][R130.64] ;  /* 0x0000000a82fc1981 */ /* 0x010f22000c1e1500 */
[----:B--2---:R-:W-:-:S06]  /*2a230*/  PRMT R187, RZ, 0x7610, R187 ;  /* 0x00007610ffbb7816 */ /* 0x004fcc00000000bb */
[----:B------:R-:W2:Y:S01]  /*2a240*/  @P1 LDG.E.U16 R187, desc[UR10][R216.64] ;  /* 0x0000000ad8bb1981 */ /* 0x000ea2000c1e1500 */
[----:B------:R-:W-:-:S06]  /*2a250*/  PRMT R218, RZ, 0x7610, R218 ;  /* 0x00007610ffda7816 */ /* 0x000fcc00000000da */
[----:B---3--:R-:W3:Y:S04]  /*2a260*/  @P1 LDG.E.U16 R218, desc[UR10][R146.64] ;  /* 0x0000000a92da1981 */ /* 0x008ee8000c1e1500 */
[----:B------:R-:W3:Y:S04]  /*2a270*/  LDL.LU.64 R146, [R1+0x2508] ;  /* 0x0025080001927983 */ /* 0x000ee80000300a00 */
[----:B------:R-:W3:Y:S04]  /*2a280*/  LDL.LU.64 R130, [R1+0x2500] ;  /* 0x0025000001827983 */ /* 0x000ee80000300a00 */
[----:B----4-:R0:W-:Y:S04]  /*2a290*/  STL [R1+0x8], R252 ;  /* 0x000008fc01007387 */ /* 0x0101e80000100800 */
[----:B0-----:R-:W4:Y:S04]  /*2a2a0*/  LDL.LU R252, [R1+0x24f8] ;  /* 0x0024f80001fc7983 */ /* 0x001f280000300800 */
[----:B------:R-:W3:Y:S04]  /*2a2b0*/  LDL.LU.64 R216, [R1+0x24f0] ;  /* 0x0024f00001d87983 */ /* 0x000ee80000300a00 */
[----:B--2---:R0:W-:Y:S04]  /*2a2c0*/  STL [R1+0xf8], R187 ;  /* 0x0000f8bb01007387 */ /* 0x0041e80000100800 */
[----:B0-----:R-:W2:Y:S01]  /*2a2d0*/  LDL.LU R187, [R1+0x24e8] ;  /* 0x0024e80001bb7983 */ /* 0x001ea20000300800 */
[----:B---3--:R-:W-:-:S06]  /*2a2e0*/  PRMT R216, RZ, 0x7610, R216 ;  /* 0x00007610ffd87816 */ /* 0x008fcc00000000d8 */
[----:B------:R-:W3:Y:S01]  /*2a2f0*/  @P1 LDG.E.U16 R216, desc[UR10][R140.64] ;  /* 0x0000000a8cd81981 */ /* 0x000ee2000c1e1500 */
[----:B--2---:R-:W-:-:S06]  /*2a300*/  PRMT R187, RZ, 0x7610, R187 ;  /* 0x00007610ffbb7816 */ /* 0x004fcc00000000bb */
[----:B------:R-:W2:Y:S01]  /*2a310*/  @P1 LDG.E.U16 R187, desc[UR10][R128.64] ;  /* 0x0000000a80bb1981 */ /* 0x000ea2000c1e1500 */
[----:B------:R-:W-:Y:S02]  /*2a320*/  PRMT R131, RZ, 0x7610, R131 ;  /* 0x00007610ff837816 */ /* 0x000fe40000000083 */
[----:B------:R-:W-:-:S04]  /*2a330*/  PRMT R217, RZ, 0x7610, R217 ;  /* 0x00007610ffd97816 */ /* 0x000fc800000000d9 */
[----:B------:R-:W4:Y:S04]  /*2a340*/  @P1 LDG.E.U16 R131, desc[UR10][R144.64] ;  /* 0x0000000a90831981 */ /* 0x000f28000c1e1500 */
[----:B------:R-:W4:Y:S04]  /*2a350*/  @P1 LDG.E.U16 R217, desc[UR10][R142.64] ;  /* 0x0000000a8ed91981 */ /* 0x000f28000c1e1500 */
[----:B------:R-:W4:Y:S04]  /*2a360*/  LDL.LU.64 R144, [R1+0x24e0] ;  /* 0x0024e00001907983 */ /* 0x000f280000300a00 */
[----:B------:R-:W4:Y:S04]  /*2a370*/  LDL.LU.64 R142, [R1+0x24d8] ;  /* 0x0024d800018e7983 */ /* 0x000f280000300a00 */
[----:B------:R-:W4:Y:S04]  /*2a380*/  LDL.LU.64 R140, [R1+0x24d0] ;  /* 0x0024d000018c7983 */ /* 0x000f280000300a00 */
[----:B---3--:R0:W-:Y:S04]  /*2a390*/  STL [R1+0x4], R216 ;  /* 0x000004d801007387 */ /* 0x0081e80000100800 */
[----:B0-----:R-:W3:Y:S04]  /*2a3a0*/  LDL.LU R216, [R1+0x24c8] ;  /* 0x0024c80001d87983 */ /* 0x001ee80000300800 */
[----:B------:R-:W3:Y:S04]  /*2a3b0*/  LDL.LU.64 R128, [R1+0x24c0] ;  /* 0x0024c00001807983 */ /* 0x000ee80000300a00 */
[----:B--2---:R0:W-:Y:S04]  /*2a3c0*/  STL [R1+0xf4], R187 ;  /* 0x0000f4bb01007387 */ /* 0x0041e80000100800 */
[----:B0-----:R-:W2:Y:S01]  /*2a3d0*/  LDL.LU R187, [R1+0x24b8] ;  /* 0x0024b80001bb7983 */ /* 0x001ea20000300800 */
[----:B----4-:R-:W-:-:S06]  /*2a3e0*/  PRMT R252, RZ, 0x7610, R252 ;  /* 0x00007610fffc7816 */ /* 0x010fcc00000000fc */
[----:B------:R-:W4:Y:S01]  /*2a3f0*/  @P1 LDG.E.U16 R252, desc[UR10][R64.64] ;  /* 0x0000000a40fc1981 */ /* 0x000f22000c1e1500 */
[----:B--2---:R-:W-:-:S06]  /*2a400*/  PRMT R187, RZ, 0x7610, R187 ;  /* 0x00007610ffbb7816 */ /* 0x004fcc00000000bb */
[----:B------:R-:W2:Y:S01]  /*2a410*/  @P1 LDG.E.U16 R187, desc[UR10][R214.64] ;  /* 0x0000000ad6bb1981 */ /* 0x000ea2000c1e1500 */
[----:B------:R-:W-:Y:S02]  /*2a420*/  PRMT R130, RZ, 0x7610, R130 ;  /* 0x00007610ff827816 */ /* 0x000fe40000000082 */
[----:B---3--:R-:W-:-:S04]  /*2a430*/  PRMT R216, RZ, 0x7610, R216 ;  /* 0x00007610ffd87816 */ /* 0x008fc800000000d8 */
[----:B------:R0:W3:Y:S04]  /*2a440*/  @P1 LDG.E.U16 R130, desc[UR10][R126.64] ;  /* 0x0000000a7e821981 */ /* 0x0000e8000c1e1500 */
[----:B------:R1:W3:Y:S04]  /*2a450*/  @P1 LDG.E.U16 R216, desc[UR10][R124.64] ;  /* 0x0000000a7cd81981 */ /* 0x0002e8000c1e1500 */
[----:B------:R-:W0:Y:S04]  /*2a460*/  LDL.LU.64 R126, [R1+0x24b0] ;  /* 0x0024b000017e7983 */ /* 0x000e280000300a00 */
[----:B------:R-:W1:Y:S04]  /*2a470*/  LDL.LU.64 R124, [R1+0x24a8] ;  /* 0x0024a800017c7983 */ /* 0x000e680000300a00 */
[----:B------:R-:W3:Y:S04]  /*2a480*/  LDL.LU.64 R64, [R1+0x24a0] ;  /* 0x0024a00001407983 */ /* 0x000ee80000300a00 */
[----:B----4-:R4:W-:Y:S04]  /*2a490*/  STL [R1], R252 ;  /* 0x000000fc01007387 */ /* 0x0109e80000100800 */
[----:B----4-:R-:W4:Y:S04]  /*2a4a0*/  LDL.LU R252, [R1+0x2498] ;  /* 0x0024980001fc7983 */ /* 0x010f280000300800 */
[----:B------:R-:W3:Y:S04]  /*2a4b0*/  LDL.LU.64 R214, [R1+0x2490] ;  /* 0x0024900001d67983 */ /* 0x000ee80000300a00 */
[----:B--2---:R2:W-:Y:S04]  /*2a4c0*/  STL [R1+0xf0], R187 ;  /* 0x0000f0bb01007387 */ /* 0x0045e80000100800 */
[----:B--2---:R-:W2:Y:S01]  /*2a4d0*/  LDL.LU R187, [R1+0x2488] ;  /* 0x0024880001bb7983 */ /* 0x004ea20000300800 */
[----:B------:R-:W-:-:S06]  /*2a4e0*/  PRMT R129, RZ, 0x7610, R129 ;  /* 0x00007610ff817816 */ /* 0x000fcc0000000081 */
[----:B------:R-:W3:Y:S04]  /*2a4f0*/  @P1 LDG.E.U16 R129, desc[UR10][R60.64] ;  /* 0x0000000a3c811981 */ /* 0x000ee8000c1e1500 */
[----:B------:R-:W4:Y:S01]  /*2a500*/  LDL.LU.64 R60, [R1+0x2480] ;  /* 0x00248000013c7983 */ /* 0x000f220000300a00 */
[----:B--2---:R-:W-:-:S06]  /*2a510*/  PRMT R187, RZ, 0x7610, R187 ;  /* 0x00007610ffbb7816 */ /* 0x004fcc00000000bb */
[----:B------:R-:W2:Y:S01]  /*2a520*/  @P1 LDG.E.U16 R187, desc[UR10][R250.64] ;  /* 0x0000000afabb1981 */ /* 0x000ea2000c1e1500 */
[----:B---3--:R-:W-:Y:S02]  /*2a530*/  PRMT R215, RZ, 0x7610, R215 ;  /* 0x00007610ffd77816 */ /* 0x008fe400000000d7 */
[----:B----4-:R-:W-:-:S04]  /*2a540*/  PRMT R252, RZ, 0x7610, R252 ;  /* 0x00007610fffc7816 */ /* 0x010fc800000000fc */
[----:B------:R-:W3:Y:S04]  /*2a550*/  @P1 LDG.E.U16 R215, desc[UR10][R56.64] ;  /* 0x0000000a38d71981 */ /* 0x000ee8000c1e1500 */
[----:B------:R-:W4:Y:S04]  /*2a560*/  @P1 LDG.E.U16 R252, desc[UR10][R52.64] ;  /* 0x0000000a34fc1981 */ /* 0x000f28000c1e1500 */
[----:B------:R-:W3:Y:S04]  /*2a570*/  LDL.LU.64 R56, [R1+0x2478] ;  /* 0x0024780001387983 */ /* 0x000ee80000300a00 */
[----:B------:R-:W3:Y:S04]  /*2a580*/  LDL.LU.64 R52, [R1+0x2470] ;  /* 0x0024700001347983 */ /* 0x000ee80000300a00 */
[----:B------:R-:W3:Y:S04]  /*2a590*/  LDL.LU.64 R250, [R1+0x2468] ;  /* 0x0024680001fa7983 */ /* 0x000ee80000300a00 */
[----:B--2---:R2:W-:Y:S04]  /*2a5a0*/  STL [R1+0xec], R187 ;  /* 0x0000ecbb01007387 */ /* 0x0045e80000100800 */
[----:B--2---:R-:W2:Y:S01]  /*2a5b0*/  LDL.LU R187, [R1+0x2460] ;  /* 0x0024600001bb7983 */ /* 0x004ea20000300800 */
[----:B------:R-:W-:-:S02]  /*2a5c0*/  PRMT R128, RZ, 0x7610, R128 ;  /* 0x00007610ff807816 */ /* 0x000fc40000000080 */
[----:B------:R-:W-:-:S04]  /*2a5d0*/  PRMT R214, RZ, 0x7610, R214 ;  /* 0x00007610ffd67816 */ /* 0x000fc800000000d6 */
[----:B------:R-:W4:Y:S04]  /*2a5e0*/  @P1 LDG.E.U16 R128, desc[UR10][R48.64] ;  /* 0x0000000a30801981 */ /* 0x000f28000c1e1500 */
[----:B------:R-:W4:Y:S01]  /*2a5f0*/  @P1 LDG.E.U16 R214, desc[UR10][R44.64] ;  /* 0x0000000a2cd61981 */ /* 0x000f22000c1e1500 */
[----:B---3--:R-:W-:-:S03]  /*2a600*/  PRMT R251, RZ, 0x7610, R251 ;  /* 0x00007610fffb7816 */ /* 0x008fc600000000fb */
[----:B------:R-:W3:Y:S04]  /*2a610*/  LDL.LU.64 R48, [R1+0x2458] ;  /* 0x0024580001307983 */ /* 0x000ee80000300a00 */
[----:B------:R-:W3:Y:S04]  /*2a620*/  LDL.LU.64 R44, [R1+0x2450] ;  /* 0x00245000012c7983 */ /* 0x000ee80000300a00 */
[----:B------:R-:W3:Y:S04]  /*2a630*/  @P1 LDG.E.U16 R251, desc[UR10][R42.64] ;  /* 0x0000000a2afb1981 */ /* 0x000ee8000c1e1500 */
[----:B------:R-:W3:Y:S01]  /*2a640*/  LDL.LU.64 R42, [R1+0x2448] ;  /* 0x00244800012a7983 */ /* 0x000ee20000300a00 */
[----:B--2---:R-:W-:-:S06]  /*2a650*/  PRMT R187, RZ, 0x7610, R187 ;  /* 0x00007610ffbb7816 */ /* 0x004fcc00000000bb */
[----:B------:R-:W2:Y:S04]  /*2a660*/  @P1 LDG.E.U16 R187, desc[UR10][R212.64] ;  /* 0x0000000ad4bb1981 */ /* 0x000ea8000c1e1500 */
[----:B------:R-:W3:Y:S04]  /*2a670*/  LDL.LU.64 R212, [R1+0x2440] ;  /* 0x0024400001d47983 */ /* 0x000ee80000300a00 */
[----:B--2---:R2:W-:Y:S04]  /*2a680*/  STL [R1+0xe8], R187 ;  /* 0x0000e8bb01007387 */ /* 0x0045e80000100800 */
[----:B--2---:R-:W2:Y:S01]  /*2a690*/  LDL.LU R187, [R1+0x2438] ;  /* 0x0024380001bb7983 */ /* 0x004ea20000300800 */
[----:B0-----:R-:W-:-:S02]  /*2a6a0*/  PRMT R127, RZ, 0x7610, R127 ;  /* 0x00007610ff7f7816 */ /* 0x001fc4000000007f */
[----:B---3--:R-:W-:Y:S02]  /*2a6b0*/  PRMT R213, RZ, 0x7610, R213 ;  /* 0x00007610ffd57816 */ /* 0x008fe400000000d5 */
[----:B------:R-:W-:Y:S02]  /*2a6c0*/  PRMT R250, RZ, 0x7610, R250 ;  /* 0x00007610fffa7816 */ /* 0x000fe400000000fa */
[----:B------:R-:W3:Y:S04]  /*2a6d0*/  @P1 LDG.E.U16 R127, desc[UR10][R38.64] ;  /* 0x0000000a267f1981 */ /* 0x000ee8000c1e1500 */
[----:B------:R-:W3:Y:S04]  /*2a6e0*/  @P1 LDG.E.U16 R213, desc[UR10][R34.64] ;  /* 0x0000000a22d51981 */ /* 0x000ee8000c1e1500 */
[----:B------:R-:W3:Y:S04]  /*2a6f0*/  @P1 LDG.E.U16 R250, desc[UR10][R30.64] ;  /* 0x0000000a1efa1981 */ /* 0x000ee8000c1e1500 */
[----:B------:R-:W3:Y:S04]  /*2a700*/  LDL.LU.64 R38, [R1+0x2430] ;  /* 0x0024300001267983 */ /* 0x000ee80000300a00 */
[----:B------:R-:W3:Y:S04]  /*2a710*/  LDL.LU.64 R34, [R1+0x2428] ;  /* 0x0024280001227983 */ /* 0x000ee80000300a00 */
[----:B------:R-:W3:Y:S01]  /*2a720*/  LDL.LU.64 R30, [R1+0x2420] ;  /* 0x00242000011e7983 */ /* 0x000ee20000300a00 */
[----:B--2---:R-:W-:-:S06]  /*2a730*/  PRMT R187, RZ, 0x7610, R187 ;  /* 0x00007610ffbb7816 */ /* 0x004fcc00000000bb */
[----:B------:R-:W2:Y:S04]  /*2a740*/  @P1 LDG.E.U16 R187, desc[UR10][R248.64] ;  /* 0x0000000af8bb1981 */ /* 0x000ea8000c1e1500 */
[----:B------:R-:W3:Y:S04]  /*2a750*/  LDL.LU.64 R248, [R1+0x2418] ;  /* 0x0024180001f87983 */ /* 0x000ee80000300a00 */
[----:B--2---:R0:W-:Y:S04]  /*2a760*/  STL [R1+0xe4], R187 ;  /* 0x0000e4bb01007387 */ /* 0x0041e80000100800 */
[----:B0-----:R-:W2:Y:S01]  /*2a770*/  LDL.LU R187, [R1+0x2410] ;  /* 0x0024100001bb7983 */ /* 0x001ea20000300800 */
[----:B------:R-:W-:-:S02]  /*2a780*/  PRMT R126, RZ, 0x7610, R126 ;  /* 0x00007610ff7e7816 */ /* 0x000fc4000000007e */
[----:B------:R-:W-:Y:S02]  /*2a790*/  PRMT R212, RZ, 0x7610, R212 ;  /* 0x00007610ffd47816 */ /* 0x000fe400000000d4 */
[----:B---3--:R-:W-:Y:S02]  /*2a7a0*/  PRMT R249, RZ, 0x7610, R249 ;  /* 0x00007610fff97816 */ /* 0x008fe400000000f9 */
[----:B------:R-:W3:Y:S04]  /*2a7b0*/  @P1 LDG.E.U16 R126, desc[UR10][R28.64] ;  /* 0x0000000a1c7e1981 */ /* 0x000ee8000c1e1500 */
[----:B------:R0:W3:Y:S04]  /*2a7c0*/  @P1 LDG.E.U16 R212, desc[UR10][R246.64] ;  /* 0x0000000af6d41981 */ /* 0x0000e8000c1e1500 */
[----:B------:R0:W3:Y:S04]  /*2a7d0*/  @P1 LDG.E.U16 R249, desc[UR10][R244.64] ;  /* 0x0000000af4f91981 */ /* 0x0000e8000c1e1500 */
[----:B------:R-:W3:Y:S04]  /*2a7e0*/  LDL.LU.64 R28, [R1+0x2408] ;  /* 0x00240800011c7983 */ /* 0x000ee80000300a00 */
[----:B------:R-:W0:Y:S04]  /*2a7f0*/  LDL.LU.64 R246, [R1+0x2400] ;  /* 0x0024000001f67983 */ /* 0x000e280000300a00 */
[----:B------:R-:W3:Y:S01]  /*2a800*/  LDL.LU.64 R244, [R1+0x23f8] ;  /* 0x0023f80001f47983 */ /* 0x000ee20000300a00 */
[----:B--2---:R-:W-:-:S06]  /*2a810*/  PRMT R187, RZ, 0x7610, R187 ;  /* 0x00007610ffbb7816 */ /* 0x004fcc00000000bb */
[----:B------:R-:W2:Y:S04]  /*2a820*/  @P1 LDG.E.U16 R187, desc[UR10][R210.64] ;  /* 0x0000000ad2bb1981 */ /* 0x000ea8000c1e1500 */
[----:B------:R-:W3:Y:S04]  /*2a830*/  LDL.LU.64 R210, [R1+0x23f0] ;  /* 0x0023f00001d27983 */ /* 0x000ee80000300a00 */
[----:B--2---:R2:W-:Y:S04]  /*2a840*/  STL [R1+0xe0], R187 ;  /* 0x0000e0bb01007387 */ /* 0x0045e80000100800 */
[----:B--2---:R-:W2:Y:S01]  /*2a850*/  LDL.LU R187, [R1+0x23e8] ;  /* 0x0023e80001bb7983 */ /* 0x004ea20000300800 */
[----:B-1----:R-:W-:-:S02]  /*2a860*/  PRMT R125, RZ, 0x7610, R125 ;  /* 0x00007610ff7d7816 */ /* 0x002fc4000000007d */
[----:B---3--:R-:W-:Y:S02]  /*2a870*/  PRMT R211, RZ, 0x7610, R211 ;  /* 0x00007610ffd37816 */ /* 0x008fe400000000d3 */
[----:B------:R-:W-:Y:S02]  /*2a880*/  PRMT R248, RZ, 0x7610, R248 ;  /* 0x00007610fff87816 */ /* 0x000fe400000000f8 */
[----:B------:R-:W3:Y:S01]  /*2a890*/  @P1 LDG.E.U16 R125, desc[UR10][R242.64] ;  /* 0x0000000af27d1981 */ /* 0x000ee2000c1e1500 */
[----:B------:R-:W-:Y:S02]  /*2a8a0*/  PRMT R124, RZ, 0x7610, R124 ;  /* 0x00007610ff7c7816 */ /* 0x000fe4000000007c */
[----:B------:R-:W-:Y:S01]  /*2a8b0*/  PRMT R210, RZ, 0x7610, R210 ;  /* 0x00007610ffd27816 */ /* 0x000fe200000000d2 */
[----:B------:R-:W3:Y:S01]  /*2a8c0*/  @P1 LDG.E.U16 R211, desc[UR10][R240.64] ;  /* 0x0000000af0d31981 */ /* 0x000ee2000c1e1500 */
[----:B0-----:R-:W-:Y:S02]  /*2a8d0*/  PRMT R247, RZ, 0x7610, R247 ;  /* 0x00007610fff77816 */ /* 0x001fe400000000f7 */
[----:B------:R-:W-:Y:S01]  /*2a8e0*/  PRMT R244, RZ, 0x7610, R244 ;  /* 0x00007610fff47816 */ /* 0x000fe200000000f4 */
[----:B------:R-:W3:Y:S04]  /*2a8f0*/  @P1 LDG.E.U16 R248, desc[UR10][R238.64] ;  /* 0x0000000aeef81981 */ /* 0x000ee8000c1e1500 */
[----:B------:R-:W3:Y:S04]  /*2a900*/  LDL.LU.64 R242, [R1+0x23e0] ;  /* 0x0023e00001f27983 */ /* 0x000ee80000300a00 */
[----:B------:R-:W3:Y:S04]  /*2a910*/  LDL.LU.64 R240, [R1+0x23d8] ;  /* 0x0023d80001f07983 */ /* 0x000ee80000300a00 */
[----:B------:R-:W3:Y:S04]  /*2a920*/  LDL.LU.64 R238, [R1+0x23d0] ;  /* 0x0023d00001ee7983 */ /* 0x000ee80000300a00 */
[----:B------:R-:W3:Y:S04]  /*2a930*/  @P1 LDG.E.U16 R124, desc[UR10][R234.64] ;  /* 0x0000000aea7c1981 */ /* 0x000ee8000c1e1500 */
[----:B------:R-:W3:Y:S04]  /*2a940*/  @P1 LDG.E.U16 R210, desc[UR10][R62.64] ;  /* 0x0000000a3ed21981 */ /* 0x000ee8000c1e1500 */
[----:B------:R-:W3:Y:S04]  /*2a950*/  @P1 LDG.E.U16 R247, desc[UR10][R232.64] ;  /* 0x0000000ae8f71981 */ /* 0x000ee8000c1e1500 */
[----:B------:R0:W3:Y:S01]  /*2a960*/  @P1 LDG.E.U16 R244, desc[UR10][R198.64] ;  /* 0x0000000ac6f41981 */ /* 0x0000e2000c1e1500 */
[----:B--2---:R-:W-:-:S06]  /*2a970*/  PRMT R187, RZ, 0x7610, R187 ;  /* 0x00007610ffbb7816 */ /* 0x004fcc00000000bb */
[----:B------:R-:W2:Y:S04]  /*2a980*/  @P1 LDG.E.U16 R187, desc[UR10][R236.64] ;  /* 0x0000000aecbb1981 */ /* 0x000ea8000c1e1500 */
[----:B------:R-:W3:Y:S04]  /*2a990*/  LDL.LU.64 R236, [R1+0x23c8] ;  /* 0x0023c80001ec7983 */ /* 0x000ee80000300a00 */
[----:B--2---:R1:W-:Y:S04]  /*2a9a0*/  STL [R1+0xdc], R187 ;  /* 0x0000dcbb01007387 */ /* 0x0043e80000100800 */
[----:B-1----:R-:W2:Y:S04]  /*2a9b0*/  LDL.LU R187, [R1+0x23c0] ;  /* 0x0023c00001bb7983 */ /* 0x002ea80000300800 */
[----:B------:R-:W2:Y:S04]  /*2a9c0*/  LDL.LU.64 R234, [R1+0x23b8] ;  /* 0x0023b80001ea7983 */ /* 0x000ea80000300a00 */
[----:B------:R-:W2:Y:S04]  /*2a9d0*/  LDL.LU.64 R62, [R1+0x23b0] ;  /* 0x0023b000013e7983 */ /* 0x000ea80000300a00 */
[----:B------:R-:W2:Y:S04]  /*2a9e0*/  LDL.LU.64 R232, [R1+0x23a8] ;  /* 0x0023a80001e87983 */ /* 0x000ea80000300a00 */
[----:B------:R-:W0:Y:S01]  /*2a9f0*/  LDL.LU.64 R198, [R1+0x23a0] ;  /* 0x0023a00001c67983 */ /* 0x000e220000300a00 */
[----:B------:R-:W-:-:S02]  /*2aa00*/  PRMT R123, RZ, 0x7610, R123 ;  /* 0x00007610ff7b7816 */ /* 0x000fc4000000007b */
[----:B------:R-:W-:Y:S02]  /*2aa10*/  PRMT R246, RZ, 0x7610, R246 ;  /* 0x00007610fff67816 */ /* 0x000fe400000000f6 */
[----:B------:R-:W-:Y:S02]  /*2aa20*/  PRMT R196, RZ, 0x7610, R196 ;  /* 0x00007610ffc47816 */ /* 0x000fe400000000c4 */
[----:B------:R-:W2:Y:S04]  /*2aa30*/  @P1 LDG.E.U16 R123, desc[UR10][R58.64] ;  /* 0x0000000a3a7b1981 */ /* 0x000ea8000c1e1500 */
[----:B------:R1:W2:Y:S04]  /*2aa40*/  @P1 LDG.E.U16 R246, desc[UR10][R194.64] ;  /* 0x0000000ac2f61981 */ /* 0x0002a8000c1e1500 */
[----:B------:R-:W2:Y:S04]  /*2aa50*/  @P1 LDG.E.U16 R196, desc[UR10][R150.64] ;  /* 0x0000000a96c41981 */ /* 0x000ea8000c1e1500 */
[----:B------:R-:W2:Y:S01]  /*2aa60*/  LDL.LU.64 R58, [R1+0x2398] ;  /* 0x00239800013a7983 */ /* 0x000ea20000300a00 */
[----:B0-----:R-:W-:-:S06]  /*2aa70*/  PRMT R199, RZ, 0x7610, R199 ;  /* 0x00007610ffc77816 */ /* 0x001fcc00000000c7 */
[----:B------:R-:W3:Y:S04]  /*2aa80*/  @P1 LDG.E.U16 R199, desc[UR10][R54.64] ;  /* 0x0000000a36c71981 */ /* 0x000ee8000c1e1500 */
[----:B------:R-:W3:Y:S04]  /*2aa90*/  LDL.LU.64 R54, [R1+0x2390] ;  /* 0x0023900001367983 */ /* 0x000ee80000300a00 */
[----:B------:R-:W1:Y:S04]  /*2aaa0*/  LDL.LU.64 R194, [R1+0x2388] ;  /* 0x0023880001c27983 */ /* 0x000e680000300a00 */
[----:B------:R-:W3:Y:S01]  /*2aab0*/  LDL.LU.64 R150, [R1+0x2380] ;  /* 0x0023800001967983 */ /* 0x000ee20000300a00 */
[----:B------:R-:W-:-:S02]  /*2aac0*/  PRMT R245, RZ, 0x7610, R245 ;  /* 0x00007610fff57816 */ /* 0x000fc400000000f5 */
[----:B------:R-:W-:Y:S01]  /*2aad0*/  PRMT R197, RZ, 0x7610, R197 ;  /* 0x00007610ffc57816 */ /* 0x000fe200000000c5 */
[----:B--2---:R-:W-:Y:S04]  /*2aae0*/  STL [R1+0x21f8], R196 ;  /* 0x0021f8c401007387 */ /* 0x004fe80000100800 */
[----:B------:R-:W2:Y:S04]  /*2aaf0*/  @P1 LDG.E.U16 R245, desc[UR10][R200.64] ;  /* 0x0000000ac8f51981 */ /* 0x000ea8000c1e1500 */
[----:B------:R-:W2:Y:S01]  /*2ab00*/  @P1 LDG.E.U16 R197, desc[UR10][R208.64] ;  /* 0x0000000ad0c51981 */ /* 0x000ea2000c1e1500 */
[----:B-1----:R-:W-:-:S02]  /*2ab10*/  PRMT R195, RZ, 0x7610, R195 ;  /* 0x00007610ffc37816 */ /* 0x002fc400000000c3 */
[----:B---3--:R-:W-:-:S04]  /*2ab20*/  PRMT R151, RZ, 0x7610, R151 ;  /* 0x00007610ff977816 */ /* 0x008fc80000000097 */
[----:B------:R-:W3:Y:S04]  /*2ab30*/  @P1 LDG.E.U16 R195, desc[UR10][R46.64] ;  /* 0x0000000a2ec31981 */ /* 0x000ee8000c1e1500 */
[----:B------:R-:W3:Y:S04]  /*2ab40*/  @P1 LDG.E.U16 R151, desc[UR10][R50.64] ;  /* 0x0000000a32971981 */ /* 0x000ee8000c1e1500 */
[----:B------:R-:W3:Y:S04]  /*2ab50*/  LDL.LU.64 R50, [R1+0x2378] ;  /* 0x0023780001327983 */ /* 0x000ee80000300a00 */
[----:B------:R-:W3:Y:S04]  /*2ab60*/  LDL.LU.64 R46, [R1+0x2370] ;  /* 0x00237000012e7983 */ /* 0x000ee80000300a00 */
[----:B------:R-:W3:Y:S04]  /*2ab70*/  LDL.LU.64 R200, [R1+0x2368] ;  /* 0x0023680001c87983 */ /* 0x000ee80000300a00 */
[----:B------:R-:W3:Y:S01]  /*2ab80*/  LDL.LU.64 R208, [R1+0x2360] ;  /* 0x0023600001d07983 */ /* 0x000ee20000300a00 */
[----:B------:R-:W-:-:S02]  /*2ab90*/  PRMT R150, RZ, 0x7610, R150 ;  /* 0x00007610ff967816 */ /* 0x000fc40000000096 */
[----:B------:R-:W-:Y:S02]  /*2aba0*/  PRMT R194, RZ, 0x7610, R194 ;  /* 0x00007610ffc27816 */ /* 0x000fe400000000c2 */
[----:B------:R-:W-:Y:S01]  /*2abb0*/  PRMT R243, RZ, 0x7610, R243 ;  /* 0x00007610fff37816 */ /* 0x000fe200000000f3 */
[----:B--2---:R0:W-:Y:S04]  /*2abc0*/  STL [R1+0x21fc], R197 ;  /* 0x0021fcc501007387 */ /* 0x0041e80000100800 */
[----:B------:R-:W2:Y:S04]  /*2abd0*/  @P1 LDG.E.U16 R150, desc[UR10][R40.64] ;  /* 0x0000000a28961981 */ /* 0x000ea8000c1e1500 */
[----:B------:R-:W-:Y:S04]  /*2abe0*/  STL [R1+0xd8], R244 ;  /* 0x0000d8f401007387 */ /* 0x000fe80000100800 */
[----:B------:R-:W2:Y:S04]  /*2abf0*/  @P1 LDG.E.U16 R194, desc[UR10][R36.64] ;  /* 0x0000000a24c21981 */ /* 0x000ea8000c1e1500 */
[----:B------:R-:W2:Y:S04]  /*2ac00*/  LDL.LU.64 R40, [R1+0x2358] ;  /* 0x0023580001287983 */ /* 0x000ea80000300a00 */
[----:B------:R-:W2:Y:S04]  /*2ac10*/  @P1 LDG.E.U16 R243, desc[UR10][R32.64] ;  /* 0x0000000a20f31981 */ /* 0x000ea8000c1e1500 */
[----:B------:R-:W2:Y:S04]  /*2ac20*/  LDL.LU.64 R36, [R1+0x2350] ;  /* 0x0023500001247983 */ /* 0x000ea80000300a00 */
[----:B------:R-:W2:Y:S01]  /*2ac30*/  LDL.LU.64 R32, [R1+0x2348] ;  /* 0x0023480001207983 */ /* 0x000ea20000300a00 */
[----:B---3--:R-:W-:-:S06]  /*2ac40*/  PRMT R209, RZ, 0x7610, R209 ;  /* 0x00007610ffd17816 */ /* 0x008fcc00000000d1 */
[----:B------:R1:W3:Y:S04]  /*2ac50*/  @P1 LDG.E.U16 R209, desc[UR10][R192.64] ;  /* 0x0000000ac0d11981 */ /* 0x0002e8000c1e1500 */
[----:B------:R-:W1:Y:S01]  /*2ac60*/  LDL.LU.64 R192, [R1+0x2340] ;  /* 0x0023400001c07983 */ /* 0x000e620000300a00 */
[----:B------:R-:W-:Y:S02]  /*2ac70*/  PRMT R149, RZ, 0x7610, R149 ;  /* 0x00007610ff957816 */ /* 0x000fe40000000095 */
[----:B------:R-:W-:Y:S02]  /*2ac80*/  PRMT R242, RZ, 0x7610, R242 ;  /* 0x00007610fff27816 */ /* 0x000fe400000000f2 */
[----:B------:R-:W-:Y:S02]  /*2ac90*/  PRMT R208, RZ, 0x7610, R208 ;  /* 0x00007610ffd07816 */ /* 0x000fe400000000d0 */
[----:B------:R0:W2:Y:S04]  /*2aca0*/  @P1 LDG.E.U16 R149, desc[UR10][R190.64] ;  /* 0x0000000abe951981 */ /* 0x0000a8000c1e1500 */
[----:B------:R-:W2:Y:S04]  /*2acb0*/  @P1 LDG.E.U16 R242, desc[UR10][R188.64] ;  /* 0x0000000abcf21981 */ /* 0x000ea8000c1e1500 */
[----:B------:R0:W2:Y:S04]  /*2acc0*/  @P1 LDG.E.U16 R208, desc[UR10][R206.64] ;  /* 0x0000000aced01981 */ /* 0x0000a8000c1e1500 */
[----:B------:R-:W0:Y:S01]  /*2acd0*/  LDL.LU.64 R190, [R1+0x2338] ;  /* 0x0023380001be7983 */ /* 0x000e220000300a00 */
[----:B-1----:R-:W-:-:S06]  /*2ace0*/  PRMT R193, RZ, 0x7610, R193 ;  /* 0x00007610ffc17816 */ /* 0x002fcc00000000c1 */
[----:B------:R-:W2:Y:S04]  /*2acf0*/  @P1 LDG.E.U16 R193, desc[UR10][R202.64] ;  /* 0x0000000acac11981 */ /* 0x000ea8000c1e1500 */
[----:B------:R-:W2:Y:S04]  /*2ad00*/  LDL.LU.64 R202, [R1+0x2330] ;  /* 0x0023300001ca7983 */ /* 0x000ea80000300a00 */
[----:B------:R-:W2:Y:S04]  /*2ad10*/  LDL.LU.64 R188, [R1+0x2328] ;  /* 0x0023280001bc7983 */ /* 0x000ea80000300a00 */
[----:B------:R-:W2:Y:S01]  /*2ad20*/  LDL.LU.64 R206, [R1+0x2320] ;  /* 0x0023200001ce7983 */ /* 0x000ea20000300a00 */
[----:B------:R-:W-:-:S02]  /*2ad30*/  PRMT R148, RZ, 0x7610, R148 ;  /* 0x00007610ff947816 */ /* 0x000fc40000000094 */
[----:B------:R-:W-:Y:S02]  /*2ad40*/  PRMT R192, RZ, 0x7610, R192 ;  /* 0x00007610ffc07816 */ /* 0x000fe400000000c0 */
[----:B------:R-:W-:Y:S02]  /*2ad50*/  PRMT R241, RZ, 0x7610, R241 ;  /* 0x00007610fff17816 */ /* 0x000fe400000000f1 */
[----:B------:R-:W-:Y:S01]  /*2ad60*/  PRMT R147, RZ, 0x7610, R147 ;  /* 0x00007610ff937816 */ /* 0x000fe20000000093 */
[----:B------:R-:W3:Y:S01]  /*2ad70*/  @P1 LDG.E.U16 R148, desc[UR10][R2.64] ;  /* 0x0000000a02941981 */ /* 0x000ee2000c1e1500 */
[----:B0-----:R-:W-:Y:S02]  /*2ad80*/  PRMT R191, RZ, 0x7610, R191 ;  /* 0x00007610ffbf7816 */ /* 0x001fe400000000bf */
[----:B------:R-:W-:Y:S01]  /*2ad90*/  PRMT R240, RZ, 0x7610, R240 ;  /* 0x00007610fff07816 */ /* 0x000fe200000000f0 */
[----:B------:R-:W3:Y:S04]  /*2ada0*/  @P1 LDG.E.U16 R192, desc[UR10][R4.64] ;  /* 0x0000000a04c01981 */ /* 0x000ee8000c1e1500 */
[----:B------:R-:W3:Y:S04]  /*2adb0*/  @P1 LDG.E.U16 R241, desc[UR10][R6.64] ;  /* 0x0000000a06f11981 */ /* 0x000ee8000c1e1500 */
[----:B------:R-:W3:Y:S04]  /*2adc0*/  LDL.LU.64 R2, [R1+0x2318] ;  /* 0x0023180001027983 */ /* 0x000ee80000300a00 */
[----:B------:R-:W3:Y:S04]  /*2add0*/  LDL.LU.64 R4, [R1+0x2310] ;  /* 0x0023100001047983 */ /* 0x000ee80000300a00 */
[----:B------:R-:W3:Y:S04]  /*2ade0*/  LDL.LU.64 R6, [R1+0x2308] ;  /* 0x0023080001067983 */ /* 0x000ee80000300a00 */
[----:B------:R-:W3:Y:S04]  /*2adf0*/  @P1 LDG.E.U16 R147, desc[UR10][R10.64] ;  /* 0x0000000a0a931981 */ /* 0x000ee8000c1e1500 */
[----:B------:R-:W3:Y:S04]  /*2ae00*/  @P1 LDG.E.U16 R191, desc[UR10][R12.64] ;  /* 0x0000000a0cbf1981 */ /* 0x000ee8000c1e1500 */
[----:B------:R-:W3:Y:S01]  /*2ae10*/  @P1 LDG.E.U16 R240, desc[UR10][R14.64] ;  /* 0x0000000a0ef01981 */ /* 0x000ee2000c1e1500 */
[----:B--2---:R-:W-:-:S02]  /*2ae20*/  PRMT R207, RZ, 0x7610, R207 ;  /* 0x00007610ffcf7816 */ /* 0x004fc400000000cf */
[----:B------:R-:W-:-:S04]  /*2ae30*/  PRMT R206, RZ, 0x7610, R206 ;  /* 0x00007610ffce7816 */ /* 0x000fc800000000ce */
[----:B------:R-:W2:Y:S04]  /*2ae40*/  @P1 LDG.E.U16 R207, desc[UR10][R8.64] ;  /* 0x0000000a08cf1981 */ /* 0x000ea8000c1e1500 */
[----:B------:R0:W2:Y:S04]  /*2ae50*/  @P1 LDG.E.U16 R206, desc[UR10][R204.64] ;  /* 0x0000000accce1981 */ /* 0x0000a8000c1e1500 */
[----:B------:R-:W2:Y:S04]  /*2ae60*/  LDL.LU.64 R8, [R1+0x2300] ;  /* 0x0023000001087983 */ /* 0x000ea80000300a00 */
[----:B------:R-:W2:Y:S04]  /*2ae70*/  LDL.LU.64 R10, [R1+0x22f8] ;  /* 0x0022f800010a7983 */ /* 0x000ea80000300a00 */
[----:B------:R-:W2:Y:S04]  /*2ae80*/  LDL.LU.64 R12, [R1+0x22f0] ;  /* 0x0022f000010c7983 */ /* 0x000ea80000300a00 */
[----:B------:R-:W2:Y:S04]  /*2ae90*/  LDL.LU.64 R14, [R1+0x22e8] ;  /* 0x0022e800010e7983 */ /* 0x000ea80000300a00 */
[----:B------:R-:W0:Y:S01]  /*2aea0*/  LDL.LU.64 R204, [R1+0x22e0] ;  /* 0x0022e00001cc7983 */ /* 0x000e220000300a00 */
[----:B------:R-:W-:-:S02]  /*2aeb0*/  PRMT R146, RZ, 0x7610, R146 ;  /* 0x00007610ff927816 */ /* 0x000fc40000000092 */
[----:B------:R-:W-:Y:S02]  /*2aec0*/  PRMT R190, RZ, 0x7610, R190 ;  /* 0x00007610ffbe7816 */ /* 0x000fe400000000be */
[----:B------:R-:W-:Y:S02]  /*2aed0*/  PRMT R239, RZ, 0x7610, R239 ;  /* 0x00007610ffef7816 */ /* 0x000fe400000000ef */
[----:B------:R-:W-:Y:S01]  /*2aee0*/  PRMT R145, RZ, 0x7610, R145 ;  /* 0x00007610ff917816 */ /* 0x000fe20000000091 */
[----:B------:R-:W2:Y:S01]  /*2aef0*/  @P1 LDG.E.U16 R146, desc[UR10][R16.64] ;  /* 0x0000000a10921981 */ /* 0x000ea2000c1e1500 */
[----:B------:R-:W-:Y:S02]  /*2af00*/  PRMT R189, RZ, 0x7610, R189 ;  /* 0x00007610ffbd7816 */ /* 0x000fe400000000bd */
[----:B------:R-:W-:Y:S01]  /*2af10*/  PRMT R238, RZ, 0x7610, R238 ;  /* 0x00007610ffee7816 */ /* 0x000fe200000000ee */
[----:B------:R-:W2:Y:S04]  /*2af20*/  @P1 LDG.E.U16 R190, desc[UR10][R18.64] ;  /* 0x0000000a12be1981 */ /* 0x000ea8000c1e1500 */
[----:B------:R-:W2:Y:S04]  /*2af30*/  @P1 LDG.E.U16 R239, desc[UR10][R20.64] ;  /* 0x0000000a14ef1981 */ /* 0x000ea8000c1e1500 */
[----:B------:R-:W2:Y:S04]  /*2af40*/  LDL.LU.64 R16, [R1+0x22d8] ;  /* 0x0022d80001107983 */ /* 0x000ea80000300a00 */
[----:B------:R-:W2:Y:S04]  /*2af50*/  LDL.LU.64 R18, [R1+0x22d0] ;  /* 0x0022d00001127983 */ /* 0x000ea80000300a00 */
[----:B------:R-:W2:Y:S04]  /*2af60*/  LDL.LU.64 R20, [R1+0x22c8] ;  /* 0x0022c80001147983 */ /* 0x000ea80000300a00 */
[----:B------:R-:W2:Y:S04]  /*2af70*/  @P1 LDG.E.U16 R145, desc[UR10][R24.64] ;  /* 0x0000000a18911981 */ /* 0x000ea8000c1e1500 */
[----:B------:R-:W2:Y:S04]  /*2af80*/  @P1 LDG.E.U16 R189, desc[UR10][R26.64] ;  /* 0x0000000a1abd1981 */ /* 0x000ea8000c1e1500 */
[----:B------:R-:W2:Y:S01]  /*2af90*/  @P1 LDG.E.U16 R238, desc[UR10][R28.64] ;  /* 0x0000000a1cee1981 */ /* 0x000ea2000c1e1500 */
[----:B0-----:R-:W-:-:S02]  /*2afa0*/  PRMT R205, RZ, 0x7610, R205 ;  /* 0x00007610ffcd7816 */ /* 0x001fc400000000cd */
        /* <DEDUP_REMOVED lines=33> */
[----:B------:R-:W-:-:S04]  /*2b1c0*/  PRMT R235, RZ, 0x7610, R235 ;  /* 0x00007610ffeb7816 */ /* 0x000fc800000000eb */
[----:B------:R-:W2:Y:S01]  /*2b1d0*/  @P1 LDG.E.U16 R142, desc[UR10][R44.64] ;  /* 0x0000000a2c8e1981 */ /* 0x000ea2000c1e1500 */
[----:B------:R-:W-:-:S03]  /*2b1e0*/  PRMT R234, RZ, 0x7610, R234 ;  /* 0x00007610ffea7816 */ /* 0x000fc600000000ea */
[----:B------:R-:W2:Y:S04]  /*2b1f0*/  @P1 LDG.E.U16 R235, desc[UR10][R46.64] ;  /* 0x0000000a2eeb1981 */ /* 0x000ea8000c1e1500 */
[----:B------:R-:W2:Y:S04]  /*2b200*/  @P1 LDG.E.U16 R234, desc[UR10][R48.64] ;  /* 0x0000000a30ea1981 */ /* 0x000ea8000c1e1500 */
[----:B------:R-:W2:Y:S04]  /*2b210*/  LDL.LU.64 R44, [R1+0x2258] ;  /* 0x00225800012c7983 */ /* 0x000ea80000300a00 */
[----:B------:R-:W2:Y:S04]  /*2b220*/  LDL.LU.64 R46, [R1+0x2250] ;  /* 0x00225000012e7983 */ /* 0x000ea80000300a00 */
[----:B------:R-:W2:Y:S01]  /*2b230*/  LDL.LU.64 R48, [R1+0x2248] ;  /* 0x0022480001307983 */ /* 0x000ea20000300a00 */
[----:B------:R-:W-:-:S02]  /*2b240*/  PRMT R141, RZ, 0x7610, R141 ;  /* 0x00007610ff8d7816 */ /* 0x000fc4000000008d */
[----:B------:R-:W-:-:S04]  /*2b250*/  PRMT R233, RZ, 0x7610, R233 ;  /* 0x00007610ffe97816 */ /* 0x000fc800000000e9 */
[----:B------:R-:W2:Y:S01]  /*2b260*/  @P1 LDG.E.U16 R141, desc[UR10][R52.64] ;  /* 0x0000000a348d1981 */ /* 0x000ea2000c1e1500 */
[----:B------:R-:W-:-:S03]  /*2b270*/  PRMT R197, RZ, 0x7610, R197 ;  /* 0x00007610ffc57816 */ /* 0x000fc600000000c5 */
[----:B------:R-:W2:Y:S04]  /*2b280*/  @P1 LDG.E.U16 R233, desc[UR10][R54.64] ;  /* 0x0000000a36e91981 */ /* 0x000ea8000c1e1500 */
[----:B------:R-:W2:Y:S01]  /*2b290*/  @P1 LDG.E.U16 R197, desc[UR10][R56.64] ;  /* 0x0000000a38c51981 */ /* 0x000ea2000c1e1500 */
[----:B------:R-:W-:Y:S02]  /*2b2a0*/  PRMT R140, RZ, 0x7610, R140 ;  /* 0x00007610ff8c7816 */ /* 0x000fe4000000008c */
[----:B------:R-:W-:-:S04]  /*2b2b0*/  PRMT R232, RZ, 0x7610, R232 ;  /* 0x00007610ffe87816 */ /* 0x000fc800000000e8 */
[----:B------:R-:W2:Y:S01]  /*2b2c0*/  @P1 LDG.E.U16 R140, desc[UR10][R60.64] ;  /* 0x0000000a3c8c1981 */ /* 0x000ea2000c1e1500 */
[----:B------:R-:W-:-:S03]  /*2b2d0*/  PRMT R196, RZ, 0x7610, R196 ;  /* 0x00007610ffc47816 */ /* 0x000fc600000000c4 */
[----:B------:R-:W2:Y:S01]  /*2b2e0*/  @P1 LDG.E.U16 R232, desc[UR10][R62.64] ;  /* 0x0000000a3ee81981 */ /* 0x000ea2000c1e1500 */
[----:B---3--:R-:W-:-:S03]  /*2b2f0*/  PRMT R2, RZ, 0x7610, R2 ;  /* 0x00007610ff027816 */ /* 0x008fc60000000002 */
[----:B------:R-:W3:Y:S04]  /*2b300*/  @P1 LDG.E.U16 R196, desc[UR10][R64.64] ;  /* 0x0000000a40c41981 */ /* 0x000ee8000c1e1500 */
[----:B------:R-:W2:Y:S04]  /*2b310*/  @P1 LDG.E.U16 R2, desc[UR10][R66.64] ;  /* 0x0000000a42021981 */ /* 0x000ea8000c1e1500 */
[----:B------:R-:W-:Y:S04]  /*2b320*/  STS.U16 [R3+UR9+0x2180], R122 ;  /* 0x0021807a03007988 */ /* 0x000fe80008000409 */
[----:B------:R-:W-:Y:S04]  /*2b330*/  STS.U16 [R3+UR9+0x2580], R121 ;  /* 0x0025807903007988 */ /* 0x000fe80008000409 */
[----:B------:R-:W-:Y:S04]  /*2b340*/  STS.U16 [R3+UR9+0x2980], R120 ;  /* 0x0029807803007988 */ /* 0x000fe80008000409 */
[----:B------:R-:W-:Y:S04]  /*2b350*/  STS.U16 [R3+UR9+0x2d80], R119 ;  /* 0x002d807703007988 */ /* 0x000fe80008000409 */
[----:B------:R-:W-:Y:S04]  /*2b360*/  STS.U16 [R3+UR9+0x3180], R118 ;  /* 0x0031807603007988 */ /* 0x000fe80008000409 */
[----:B------:R-:W-:Y:S04]  /*2b370*/  STS.U16 [R3+UR9+0x3580], R117 ;  /* 0x0035807503007988 */ /* 0x000fe80008000409 */
[----:B------:R1:W-:Y:S02]  /*2b380*/  STS.U16 [R3+UR9+0x12980], R69 ;  /* 0x0129804503007988 */ /* 0x0003e40008000409 */
[----:B-1----:R-:W1:Y:S02]  /*2b390*/  LDC R69, c[0x0][0x3a8] ;  /* 0x0000ea00ff457b82 */ /* 0x002e640000000800 */
[----:B------:R-:W-:Y:S04]  /*2b3a0*/  STS.U16 [R3+UR9+0x12180], R71 ;  /* 0x0121804703007988 */ /* 0x000fe80008000409 */
[----:B------:R1:W-:Y:S04]  /*2b3b0*/  STS.U16 [R3+UR9+0x12d80], R68 ;  /* 0x012d804403007988 */ /* 0x0003e80008000409 */
[----:B------:R1:W-:Y:S04]  /*2b3c0*/  STS.U16 [R3+UR9+0x13180], R0 ;  /* 0x0131800003007988 */ /* 0x0003e80008000409 */
[----:B------:R0:W-:Y:S04]  /*2b3d0*/  STS.U16 [R3+UR9+0x3980], R116 ;  /* 0x0039807403007988 */ /* 0x0001e80008000409 */
[----:B------:R0:W-:Y:S01]  /*2b3e0*/  STS.U16 [R3+UR9+0x3d80], R115 ;  /* 0x003d807303007988 */ /* 0x0001e20008000409 */
[-C--:B-1----:R-:W-:Y:S01]  /*2b3f0*/  FMUL R68, R4, R69.reuse ;  /* 0x0000004504447220 */ /* 0x082fe20000400000 */
[-C--:B------:R-:W-:Y:S01]  /*2b400*/  FMUL R71, R5, R69.reuse ;  /* 0x0000004505477220 */ /* 0x080fe20000400000 */
[----:B------:R-:W-:Y:S01]  /*2b410*/  FMUL R0, R6, R69 ;  /* 0x0000004506007220 */ /* 0x000fe20000400000 */
[----:B0-----:R-:W-:-:S06]  /*2b420*/  PRMT R201, RZ, 0x7610, R201 ;  /* 0x00007610ffc97816 */ /* 0x001fcc00000000c9 */
[----:B------:R-:W3:Y:S04]  /*2b430*/  @P1 LDG.E.U16 R201, desc[UR10][R50.64] ;  /* 0x0000000a32c91981 */ /* 0x000ee8000c1e1500 */
[----:B------:R-:W3:Y:S04]  /*2b440*/  LDL.LU.64 R50, [R1+0x2240] ;  /* 0x0022400001327983 */ /* 0x000ee80000300a00 */
[----:B------:R-:W3:Y:S04]  /*2b450*/  LDL.LU.64 R52, [R1+0x2238] ;  /* 0x0022380001347983 */ /* 0x000ee80000300a00 */
[----:B------:R-:W3:Y:S01]  /*2b460*/  LDL.LU.64 R54, [R1+0x2230] ;  /* 0x0022300001367983 */ /* 0x000ee20000300a00 */
[----:B------:R-:W-:-:S03]  /*2b470*/  PRMT R200, RZ, 0x7610, R200 ;  /* 0x00007610ffc87816 */ /* 0x000fc600000000c8 */
[----:B------:R-:W3:Y:S04]  /*2b480*/  LDL.LU.64 R56, [R1+0x2228] ;  /* 0x0022280001387983 */ /* 0x000ee80000300a00 */
[----:B------:R-:W3:Y:S04]  /*2b490*/  @P1 LDG.E.U16 R200, desc[UR10][R58.64] ;  /* 0x0000000a3ac81981 */ /* 0x000ee8000c1e1500 */
[----:B------:R-:W3:Y:S04]  /*2b4a0*/  LDL.LU.64 R58, [R1+0x2220] ;  /* 0x00222000013a7983 */ /* 0x000ee80000300a00 */
[----:B------:R-:W3:Y:S04]  /*2b4b0*/  LDL.LU.64 R60, [R1+0x2218] ;  /* 0x00221800013c7983 */ /* 0x000ee80000300a00 */
[----:B------:R-:W3:Y:S04]  /*2b4c0*/  LDL.LU.64 R62, [R1+0x2210] ;  /* 0x00221000013e7983 */ /* 0x000ee80000300a00 */
[----:B------:R-:W3:Y:S04]  /*2b4d0*/  LDL.LU.64 R64, [R1+0x2208] ;  /* 0x0022080001407983 */ /* 0x000ee80000300a00 */
[----:B------:R-:W3:Y:S04]  /*2b4e0*/  LDL.LU.64 R66, [R1+0x2200] ;  /* 0x0022000001427983 */ /* 0x000ee80000300a00 */
[----:B------:R-:W3:Y:S04]  /*2b4f0*/  LDL.LU R122, [R1+0x74] ;  /* 0x00007400017a7983 */ /* 0x000ee80000300800 */
[----:B------:R-:W3:Y:S04]  /*2b500*/  LDL.LU R121, [R1+0x7c] ;  /* 0x00007c0001797983 */ /* 0x000ee80000300800 */
[----:B------:R-:W3:Y:S04]  /*2b510*/  LDL.LU R120, [R1+0x80] ;  /* 0x0000800001787983 */ /* 0x000ee80000300800 */
[----:B------:R-:W3:Y:S04]  /*2b520*/  LDL.LU R119, [R1+0x84] ;  /* 0x0000840001777983 */ /* 0x000ee80000300800 */
[----:B------:R-:W3:Y:S04]  /*2b530*/  LDL.LU R118, [R1+0x88] ;  /* 0x0000880001767983 */ /* 0x000ee80000300800 */
[----:B------:R-:W3:Y:S01]  /*2b540*/  LDL.LU R117, [R1+0x8c] ;  /* 0x00008c0001757983 */ /* 0x000ee20000300800 */
[----:B------:R-:W-:Y:S01]  /*2b550*/  FMNMX3 R0, R68, R71, R0, !PT ;  /* 0x0000004744007276 */ /* 0x000fe20007800000 */
[----:B------:R-:W-:-:S02]  /*2b560*/  FMUL R68, R7, R69 ;  /* 0x0000004507447220 */ /* 0x000fc40000400000 */
        /* <DEDUP_REMOVED lines=44> */
[----:B------:R-:W4:Y:S04]  /*2b830*/  LDL.LU R116, [R1+0x78] ;  /* 0x0000780001747983 */ /* 0x000f280000300800 */
[----:B------:R-:W4:Y:S01]  /*2b840*/  LDL.LU R115, [R1+0x90] ;  /* 0x0000900001737983 */ /* 0x000f220000300800 */
[----:B--2---:R-:W-:-:S03]  /*2b850*/  FMUL R3, R8, R69 ;  /* 0x0000004508037220 */ /* 0x004fc60000400000 */
[----:B------:R-:W2:Y:S02]  /*2b860*/  LDL.LU R114, [R1+0x94] ;  /* 0x0000940001727983 */ /* 0x000ea40000300800 */
[----:B------:R-:W-:Y:S01]  /*2b870*/  FMNMX3 R0, R0, R68, R3, !PT ;  /* 0x0000004400007276 */ /* 0x000fe20007800003 */
[-C--:B------:R-:W-:Y:S01]  /*2b880*/  FMUL R68, R9, R69.reuse ;  /* 0x0000004509447220 */ /* 0x080fe20000400000 */
[-C--:B------:R-:W-:Y:S01]  /*2b890*/  FMUL R3, R10, R69.reuse ;  /* 0x000000450a037220 */ /* 0x080fe20000400000 */
[----:B------:R-:W2:Y:S04]  /*2b8a0*/  LDL.LU R113, [R1+0x98] ;  /* 0x0000980001717983 */ /* 0x000ea80000300800 */
[----:B------:R-:W-:Y:S01]  /*2b8b0*/  FMNMX3 R0, R0, R68, R3, !PT ;  /* 0x0000004400007276 */ /* 0x000fe20007800003 */
[-C--:B------:R-:W-:Y:S01]  /*2b8c0*/  FMUL R68, R11, R69.reuse ;  /* 0x000000450b447220 */ /* 0x080fe20000400000 */
[----:B------:R-:W-:-:S05]  /*2b8d0*/  FMUL R3, R12, R69 ;  /* 0x000000450c037220 */ /* 0x000fca0000400000 */
        /* <DEDUP_REMOVED lines=56> */
[----:B---3--:R-:W-:-:S05]  /*2bc60*/  FMUL R3, R50, R69 ;  /* 0x0000004532037220 */ /* 0x008fca0000400000 */
        /* <DEDUP_REMOVED lines=20> */
[-C--:B------:R-:W-:Y:S01]  /*2bdb0*/  FMUL R3, R64, R69.reuse ;  /* 0x0000004540037220 */ /* 0x080fe20000400000 */
[----:B------:R-:W-:-:S04]  /*2bdc0*/  FMUL R244, R66, R69 ;  /* 0x0000004542f47220 */ /* 0x000fc80000400000 */
[----:B------:R-:W-:Y:S01]  /*2bdd0*/  FMNMX3 R0, R0, R68, R3, !PT ;  /* 0x0000004400007276 */ /* 0x000fe20007800003 */
[----:B------:R-:W-:Y:S01]  /*2bde0*/  FMUL R3, R65, R69 ;  /* 0x0000004541037220 */ /* 0x000fe20000400000 */
[----:B------:R-:W-:-:S04]  /*2bdf0*/  LOP3.LUT R68, R198, 0x50, RZ, 0x3c, !PT ;  /* 0x00000050c6447812 */ /* 0x000fc800078e3cff */
[----:B------:R-:W-:Y:S02]  /*2be00*/  FMNMX3 R244, R0, R3, R244, !PT ;  /* 0x0000000300f47276 */ /* 0x000fe400078000f4 */
[----:B------:R-:W-:-:S05]  /*2be10*/  LOP3.LUT R0, R198, 0x40, RZ, 0x3c, !PT ;  /* 0x00000040c6007812 */ /* 0x000fca00078e3cff */
        /* <DEDUP_REMOVED lines=69> */
[----:B---3--:R-:W3:Y:S04]  /*2c270*/  LDL.LU R119, [R1+0x68] ;  /* 0x0000680001777983 */ /* 0x008ee80000300800 */
[----:B------:R0:W-:Y:S04]  /*2c280*/  STS.U16 [R68+UR9+0x3280], R120 ;  /* 0x0032807844007988 */ /* 0x0001e80008000409 */
[----:B------:R1:W-:Y:S04]  /*2c290*/  STS.U16 [R68+UR9+0x3680], R121 ;  /* 0x0036807944007988 */ /* 0x0003e80008000409 */
[----:B------:R2:W-:Y:S04]  /*2c2a0*/  STS.U16 [R68+UR9+0x3e80], R122 ;  /* 0x003e807a44007988 */ /* 0x0005e80008000409 */
[----:B0-----:R-:W3:Y:S04]  /*2c2b0*/  LDL.LU R120, [R1+0x64] ;  /* 0x0000640001787983 */ /* 0x001ee80000300800 */
[----:B-1----:R-:W3:Y:S04]  /*2c2c0*/  LDL.LU R121, [R1+0x60] ;  /* 0x0000600001797983 */ /* 0x002ee80000300800 */
[----:B--2---:R-:W2:Y:S04]  /*2c2d0*/  LDL.LU R122, [R1+0x5c] ;  /* 0x00005c00017a7983 */ /* 0x004ea80000300800 */
[----:B------:R-:W2:Y:S04]  /*2c2e0*/  LDL.LU R110, [R1+0x58] ;  /* 0x00005800016e7983 */ /* 0x000ea80000300800 */
[----:B------:R-:W2:Y:S04]  /*2c2f0*/  LDL.LU R111, [R1+0x54] ;  /* 0x00005400016f7983 */ /* 0x000ea80000300800 */
[----:B------:R0:W-:Y:S04]  /*2c300*/  STS.U16 [R68+UR9+0x1a80], R113 ;  /* 0x001a807144007988 */ /* 0x0001e80008000409 */
[----:B------:R-:W2:Y:S04]  /*2c310*/  LDL.LU R112, [R1+0x50] ;  /* 0x0000500001707983 */ /* 0x000ea80000300800 */
[----:B------:R1:W-:Y:S04]  /*2c320*/  STS.U16 [R68+UR9+0x1e80], R114 ;  /* 0x001e807244007988 */ /* 0x0003e80008000409 */
[----:B0-----:R-:W2:Y:S04]  /*2c330*/  LDL.LU R113, [R1+0x4c] ;  /* 0x00004c0001717983 */ /* 0x001ea80000300800 */
[----:B------:R0:W-:Y:S04]  /*2c340*/  STS.U16 [R68+UR9+0x2280], R115 ;  /* 0x0022807344007988 */ /* 0x0001e80008000409 */
[----:B-1----:R-:W2:Y:S04]  /*2c350*/  LDL.LU R114, [R1+0x48] ;  /* 0x0000480001727983 */ /* 0x002ea80000300800 */
[----:B------:R1:W-:Y:S04]  /*2c360*/  STS.U16 [R68+UR9+0x3a80], R116 ;  /* 0x003a807444007988 */ /* 0x0003e80008000409 */
[----:B0-----:R-:W2:Y:S04]  /*2c370*/  LDL.LU R115, [R1+0x44] ;  /* 0x0000440001737983 */ /* 0x001ea80000300800 */
[----:B-1----:R-:W2:Y:S04]  /*2c380*/  LDL.LU R116, [R1+0x40] ;  /* 0x0000400001747983 */ /* 0x002ea80000300800 */
[----:B----4-:R0:W-:Y:S04]  /*2c390*/  STS.U16 [R68+UR9+0x4280], R117 ;  /* 0x0042807544007988 */ /* 0x0101e80008000409 */
[----:B------:R1:W-:Y:S04]  /*2c3a0*/  STS.U16 [R68+UR9+0x4680], R118 ;  /* 0x0046807644007988 */ /* 0x0003e80008000409 */
[----:B---3--:R3:W-:Y:S04]  /*2c3b0*/  STS.U16 [R68+UR9+0x4a80], R119 ;  /* 0x004a807744007988 */ /* 0x0087e80008000409 */
[----:B0-----:R-:W4:Y:S04]  /*2c3c0*/  LDL.LU R117, [R1+0x3c] ;  /* 0x00003c0001757983 */ /* 0x001f280000300800 */
[----:B-1----:R-:W4:Y:S04]  /*2c3d0*/  LDL.LU R118, [R1+0x38] ;  /* 0x0000380001767983 */ /* 0x002f280000300800 */
[----:B---3--:R-:W3:Y:S04]  /*2c3e0*/  LDL.LU R119, [R1+0x34] ;  /* 0x0000340001777983 */ /* 0x008ee80000300800 */
[----:B------:R0:W-:Y:S04]  /*2c3f0*/  STS.U16 [R68+UR9+0x4e80], R120 ;  /* 0x004e807844007988 */ /* 0x0001e80008000409 */
[----:B------:R1:W-:Y:S04]  /*2c400*/  STS.U16 [R68+UR9+0x5280], R121 ;  /* 0x0052807944007988 */ /* 0x0003e80008000409 */
[----:B--2---:R2:W-:Y:S04]  /*2c410*/  STS.U16 [R68+UR9+0x5680], R122 ;  /* 0x0056807a44007988 */ /* 0x0045e80008000409 */
[----:B0-----:R-:W3:Y:S04]  /*2c420*/  LDL.LU R120, [R1+0x30] ;  /* 0x0000300001787983 */ /* 0x001ee80000300800 */
[----:B-1----:R-:W3:Y:S04]  /*2c430*/  LDL.LU R121, [R1+0x2c] ;  /* 0x00002c0001797983 */ /* 0x002ee80000300800 */
[----:B--2---:R-:W2:Y:S04]  /*2c440*/  LDL.LU R122, [R1+0x28] ;  /* 0x00002800017a7983 */ /* 0x004ea80000300800 */
[----:B------:R0:W-:Y:S04]  /*2c450*/  STS.U16 [R68+UR9+0x6a80], R114 ;  /* 0x006a807244007988 */ /* 0x0001e80008000409 */
[----:B0-----:R-:W3:Y:S01]  /*2c460*/  LDL.LU R114, [R1+0x11a8] ;  /* 0x0011a80001727983 */ /* 0x001ee20000300800 */
[----:B------:R-:W-:-:S03]  /*2c470*/  FMUL R3, R67, R69 ;  /* 0x0000004543037220 */ /* 0x000fc60000400000 */
[----:B--2---:R0:W-:Y:S04]  /*2c480*/  STS.U16 [R68+UR9+0x10a80], R122 ;  /* 0x010a807a44007988 */ /* 0x0041e80008000409 */
[----:B0-----:R-:W2:Y:S01]  /*2c490*/  LDL.LU R122, [R1+0x11a4] ;  /* 0x0011a400017a7983 */ /* 0x001ea20000300800 */
[----:B------:R-:W-:-:S05]  /*2c4a0*/  FMNMX R244, R3, R244, !PT ;  /* 0x000000f403f47209 */ /* 0x000fca0007800000 */
[----:B------:R-:W0:Y:S04]  /*2c4b0*/  SHFL.BFLY PT, R3, R244, 0x10, 0x1f ;  /* 0x0e001f00f4037f89 */ /* 0x000e2800000e0000 */
[----:B------:R1:W-:Y:S04]  /*2c4c0*/  STS.U16 [R68+UR9+0x6e80], R115 ;  /* 0x006e807344007988 */ /* 0x0003e80008000409 */
[----:B------:R3:W-:Y:S04]  /*2c4d0*/  STS.U16 [R68+UR9+0x7280], R116 ;  /* 0x0072807444007988 */ /* 0x0007e80008000409 */
[----:B----4-:R4:W-:Y:S04]  /*2c4e0*/  STS.U16 [R68+UR9+0x7680], R117 ;  /* 0x0076807544007988 */ /* 0x0109e80008000409 */
[----:B-1----:R-:W2:Y:S04]  /*2c4f0*/  LDL.LU R115, [R1+0x11a0] ;  /* 0x0011a00001737983 */ /* 0x002ea80000300800 */
[----:B---3--:R-:W3:Y:S04]  /*2c500*/  LDL.LU R116, [R1+0x119c] ;  /* 0x00119c0001747983 */ /* 0x008ee80000300800 */
[----:B----4-:R-:W4:Y:S01]  /*2c510*/  LDL.LU R117, [R1+0x1198] ;  /* 0x0011980001757983 */ /* 0x010f220000300800 */
[----:B0-----:R-:W-:-:S03]  /*2c520*/  FMNMX3 R244, R244, -INF , R3, !PT ;  /* 0xff800000f4f47876 */ /* 0x001fc60007800003 */
[----:B------:R0:W-:Y:S04]  /*2c530*/  STS.U16 [R68+UR9+0x7a80], R118 ;  /* 0x007a807644007988 */ /* 0x0001e80008000409 */
[----:B------:R-:W4:Y:S01]  /*2c540*/  LDL.LU R108, [R1+0x1194] ;  /* 0x00119400016c7983 */ /* 0x000f220000300800 */
[----:B------:R-:W-:-:S03]  /*2c550*/  LOP3.LUT R3, R198, 0x60, RZ, 0x3c, !PT ;  /* 0x00000060c6037812 */ /* 0x000fc600078e3cff */
[----:B------:R1:W-:Y:S04]  /*2c560*/  STS.U16 [R68+UR9+0x7e80], R119 ;  /* 0x007e807744007988 */ /* 0x0003e80008000409 */
[----:B0-----:R-:W4:Y:S04]  /*2c570*/  LDL.LU R118, [R1+0x1190] ;  /* 0x0011900001767983 */ /* 0x001f280000300800 */
[----:B------:R0:W-:Y:S04]  /*2c580*/  STS.U16 [R68+UR9+0x5a80], R110 ;  /* 0x005a806e44007988 */ /* 0x0001e80008000409 */
[----:B-1----:R-:W4:Y:S04]  /*2c590*/  LDL.LU R119, [R1+0x118c] ;  /* 0x00118c0001777983 */ /* 0x002f280000300800 */
[----:B------:R-:W4:Y:S04]  /*2c5a0*/  LDL.LU R109, [R1+0x1188] ;  /* 0x00118800016d7983 */ /* 0x000f280000300800 */
[----:B------:R1:W-:Y:S04]  /*2c5b0*/  STS.U16 [R68+UR9+0x5e80], R111 ;  /* 0x005e806f44007988 */ /* 0x0003e80008000409 */
[----:B0-----:R-:W4:Y:S04]  /*2c5c0*/  LDL.LU R110, [R1+0x1184] ;  /* 0x00118400016e7983 */ /* 0x001f280000300800 */
[----:B------:R0:W-:Y:S04]  /*2c5d0*/  STS.U16 [R68+UR9+0x10280], R120 ;  /* 0x0102807844007988 */ /* 0x0001e80008000409 */
[----:B-1----:R-:W4:Y:S04]  /*2c5e0*/  LDL.LU R111, [R1+0x1180] ;  /* 0x00118000016f7983 */ /* 0x002f280000300800 */
[----:B------:R1:W-:Y:S04]  /*2c5f0*/  STS.U16 [R68+UR9+0x6280], R112 ;  /* 0x0062807044007988 */ /* 0x0003e80008000409 */
[----:B0-----:R-:W4:Y:S04]  /*2c600*/  LDL.LU R120, [R1+0x117c] ;  /* 0x00117c0001787983 */ /* 0x001f280000300800 */
[----:B------:R0:W-:Y:S04]  /*2c610*/  STS.U16 [R68+UR9+0x6680], R113 ;  /* 0x0066807144007988 */ /* 0x0001e80008000409 */
[----:B-1----:R-:W4:Y:S04]  /*2c620*/  LDL.LU R112, [R1+0x1178] ;  /* 0x0011780001707983 */ /* 0x002f280000300800 */
        /* <DEDUP_REMOVED lines=37> */
[----:B-1----:R-:W4:Y:S04]  /*2c880*/  LDL.LU R121, [R1+0x1170] ;  /* 0x0011700001797983 */ /* 0x002f280000300800 */
[----:B--2---:R0:W-:Y:S04]  /*2c890*/  STS.U16 [R3+UR9+0x700], R122 ;  /* 0x0007007a03007988 */ /* 0x0041e80008000409 */
[----:B0-----:R-:W2:Y:S04]  /*2c8a0*/  LDL.LU R122, [R1+0x116c] ;  /* 0x00116c00017a7983 */ /* 0x001ea80000300800 */
[----:B------:R0:W-:Y:S04]  /*2c8b0*/  STS.U16 [R3+UR9+0x300], R114 ;  /* 0x0003007203007988 */ /* 0x0001e80008000409 */
[----:B------:R1:W-:Y:S04]  /*2c8c0*/  STS.U16 [R3+UR9+0xb00], R115 ;  /* 0x000b007303007988 */ /* 0x0003e80008000409 */
[----:B0-----:R-:W2:Y:S04]  /*2c8d0*/  LDL.LU R114, [R1+0x1168] ;  /* 0x0011680001727983 */ /* 0x001ea80000300800 */
[----:B---3--:R0:W-:Y:S04]  /*2c8e0*/  STS.U16 [R3+UR9+0xf00], R116 ;  /* 0x000f007403007988 */ /* 0x0081e80008000409 */
[----:B-1----:R-:W3:Y:S04]  /*2c8f0*/  LDL.LU R115, [R1+0x1164] ;  /* 0x0011640001737983 */ /* 0x002ee80000300800 */
[----:B----4-:R1:W-:Y:S04]  /*2c900*/  STS.U16 [R3+UR9+0x1300], R117 ;  /* 0x0013007503007988 */ /* 0x0103e80008000409 */
[----:B0-----:R-:W4:Y:S04]  /*2c910*/  LDL.LU R116, [R1+0x1160] ;  /* 0x0011600001747983 */ /* 0x001f280000300800 */
[----:B------:R-:W-:Y:S04]  /*2c920*/  STS.U16 [R3+UR9+0x1700], R108 ;  /* 0x0017006c03007988 */ /* 0x000fe80008000409 */
[----:B-1----:R-:W3:Y:S04]  /*2c930*/  LDL.LU R117, [R1+0x115c] ;  /* 0x00115c0001757983 */ /* 0x002ee80000300800 */
[----:B------:R0:W-:Y:S04]  /*2c940*/  STS.U16 [R3+UR9+0x1b00], R118 ;  /* 0x001b007603007988 */ /* 0x0001e80008000409 */
[----:B------:R1:W-:Y:S04]  /*2c950*/  STS.U16 [R3+UR9+0x1f00], R119 ;  /* 0x001f007703007988 */ /* 0x0003e80008000409 */
[----:B0-----:R-:W3:Y:S04]  /*2c960*/  LDL.LU R118, [R1+0x1158] ;  /* 0x0011580001767983 */ /* 0x001ee80000300800 */
[----:B-1----:R-:W3:Y:S04]  /*2c970*/  LDL.LU R119, [R1+0x1154] ;  /* 0x0011540001777983 */ /* 0x002ee80000300800 */
[----:B------:R0:W-:Y:S04]  /*2c980*/  STS.U16 [R3+UR9+0x2f00], R120 ;  /* 0x002f007803007988 */ /* 0x0001e80008000409 */
[----:B0-----:R-:W3:Y:S04]  /*2c990*/  LDL.LU R120, [R1+0x1150] ;  /* 0x0011500001787983 */ /* 0x001ee80000300800 */
[----:B------:R0:W-:Y:S04]  /*2c9a0*/  STS.U16 [R3+UR9+0x3b00], R121 ;  /* 0x003b007903007988 */ /* 0x0001e80008000409 */
[----:B0-----:R-:W4:Y:S04]  /*2c9b0*/  LDL.LU R121, [R1+0x14c] ;  /* 0x00014c0001797983 */ /* 0x001f280000300800 */
[----:B--2---:R0:W-:Y:S04]  /*2c9c0*/  STS.U16 [R3+UR9+0x3f00], R122 ;  /* 0x003f007a03007988 */ /* 0x0041e80008000409 */
[----:B0-----:R-:W2:Y:S04]  /*2c9d0*/  LDL.LU R122, [R1+0x148] ;  /* 0x00014800017a7983 */ /* 0x001ea80000300800 */
[----:B------:R-:W2:Y:S04]  /*2c9e0*/  LDL.LU R103, [R1+0x144] ;  /* 0x0001440001677983 */ /* 0x000ea80000300800 */
[----:B------:R-:W2:Y:S04]  /*2c9f0*/  LDL.LU R104, [R1+0x140] ;  /* 0x0001400001687983 */ /* 0x000ea80000300800 */
[----:B------:R-:W2:Y:S04]  /*2ca00*/  LDL.LU R105, [R1+0x13c] ;  /* 0x00013c0001697983 */ /* 0x000ea80000300800 */
        /* <DEDUP_REMOVED lines=14> */
[----:B---3--:R0:W-:Y:S04]  /*2caf0*/  STS.U16 [R3+UR9+0x4700], R115 ;  /* 0x0047007303007988 */ /* 0x0081e80008000409 */
[----:B-1----:R-:W3:Y:S04]  /*2cb00*/  LDL.LU R114, [R1+0x20] ;  /* 0x0000200001727983 */ /* 0x002ee80000300800 */
[----:B----4-:R1:W-:Y:S04]  /*2cb10*/  STS.U16 [R3+UR9+0x4b00], R116 ;  /* 0x004b007403007988 */ /* 0x0103e80008000409 */
[----:B0-----:R-:W4:Y:S04]  /*2cb20*/  LDL.LU R115, [R1+0x1c] ;  /* 0x00001c0001737983 */ /* 0x001f280000300800 */
[----:B------:R0:W-:Y:S04]  /*2cb30*/  STS.U16 [R3+UR9+0x4f00], R117 ;  /* 0x004f007503007988 */ /* 0x0001e80008000409 */
[----:B-1----:R-:W3:Y:S04]  /*2cb40*/  LDL.LU R116, [R1+0x18] ;  /* 0x0000180001747983 */ /* 0x002ee80000300800 */
[----:B------:R1:W-:Y:S04]  /*2cb50*/  STS.U16 [R3+UR9+0x5300], R118 ;  /* 0x0053007603007988 */ /* 0x0003e80008000409 */
[----:B0-----:R-:W3:Y:S04]  /*2cb60*/  LDL.LU R117, [R1+0x14] ;  /* 0x0000140001757983 */ /* 0x001ee80000300800 */
[----:B------:R0:W-:Y:S04]  /*2cb70*/  STS.U16 [R3+UR9+0x5700], R119 ;  /* 0x0057007703007988 */ /* 0x0001e80008000409 */
[----:B-1----:R-:W3:Y:S04]  /*2cb80*/  LDL.LU R118, [R1+0x10] ;  /* 0x0000100001767983 */ /* 0x002ee80000300800 */
[----:B------:R1:W-:Y:S04]  /*2cb90*/  STS.U16 [R3+UR9+0x5b00], R120 ;  /* 0x005b007803007988 */ /* 0x0003e80008000409 */
[----:B0-----:R-:W3:Y:S04]  /*2cba0*/  LDL.LU R119, [R1+0xc] ;  /* 0x00000c0001777983 */ /* 0x001ee80000300800 */
[----:B-1----:R-:W3:Y:S04]  /*2cbb0*/  LDL.LU R120, [R1+0x8] ;  /* 0x0000080001787983 */ /* 0x002ee80000300800 */
[----:B------:R0:W-:Y:S04]  /*2cbc0*/  STS.U16 [R3+UR9+0x5f00], R121 ;  /* 0x005f007903007988 */ /* 0x0001e80008000409 */
[----:B0-----:R-:W4:Y:S04]  /*2cbd0*/  LDL.LU R121, [R1+0x4] ;  /* 0x0000040001797983 */ /* 0x001f280000300800 */
[----:B--2---:R0:W-:Y:S04]  /*2cbe0*/  STS.U16 [R3+UR9+0x6300], R122 ;  /* 0x0063007a03007988 */ /* 0x0041e80008000409 */
[----:B0-----:R-:W2:Y:S04]  /*2cbf0*/  LDL.LU R122, [R1] ;  /* 0x00000000017a7983 */ /* 0x001ea80000300800 */
[----:B---3--:R0:W-:Y:S04]  /*2cc00*/  STS.U16 [R3+UR9+0x12b00], R120 ;  /* 0x012b007803007988 */ /* 0x0081e80008000409 */
[----:B0-----:R-:W3:Y:S04]  /*2cc10*/  LDL.LU R120, [R1+0x1234] ;  /* 0x0012340001787983 */ /* 0x001ee80000300800 */
[----:B----4-:R0:W-:Y:S04]  /*2cc20*/  STS.U16 [R3+UR9+0x12f00], R121 ;  /* 0x012f007903007988 */ /* 0x0101e80008000409 */
[----:B0-----:R-:W4:Y:S04]  /*2cc30*/  LDL.LU R121, [R1+0x1230] ;  /* 0x0012300001797983 */ /* 0x001f280000300800 */
[----:B--2---:R0:W-:Y:S04]  /*2cc40*/  STS.U16 [R3+UR9+0x13300], R122 ;  /* 0x0133007a03007988 */ /* 0x0041e80008000409 */
[----:B0-----:R-:W2:Y:S01]  /*2cc50*/  LDL.LU R122, [R1+0x122c] ;  /* 0x00122c00017a7983 */ /* 0x001ea20000300800 */
[----:B------:R-:W-:-:S03]  /*2cc60*/  LOP3.LUT R0, R198, 0x70, RZ, 0x3c, !PT ;  /* 0x00000070c6007812 */ /* 0x000fc600078e3cff */
[----:B------:R0:W-:Y:S04]  /*2cc70*/  STS.U16 [R3+UR9+0x11300], R114 ;  /* 0x0113007203007988 */ /* 0x0001e80008000409 */
[----:B------:R1:W-:Y:S04]  /*2cc80*/  STS.U16 [R3+UR9+0x11700], R115 ;  /* 0x0117007303007988 */ /* 0x0003e80008000409 */
[----:B------:R1:W-:Y:S04]  /*2cc90*/  STS.U16 [R3+UR9+0x11b00], R116 ;  /* 0x011b007403007988 */ /* 0x0003e80008000409 */
[----:B0-----:R-:W2:Y:S04]  /*2cca0*/  LDL.LU R114, [R1+0x1228] ;  /* 0x0012280001727983 */ /* 0x001ea80000300800 */
[----:B-1----:R-:W2:Y:S04]  /*2ccb0*/  LDL.LU R115, [R1+0x1224] ;  /* 0x0012240001737983 */ /* 0x002ea80000300800 */
        /* <DEDUP_REMOVED lines=37> */
[----:B-1----:R-:W2:Y:S04]  /*2cf10*/  LDL.LU R118, [R1+0x1218] ;  /* 0x0012180001767983 */ /* 0x002ea80000300800 */
[----:B0-----:R-:W2:Y:S04]  /*2cf20*/  LDL.LU R119, [R1+0x1214] ;  /* 0x0012140001777983 */ /* 0x001ea80000300800 */
[----:B---3--:R0:W-:Y:S04]  /*2cf30*/  STS.U16 [R0+UR9+0x380], R120 ;  /* 0x0003807800007988 */ /* 0x0081e80008000409 */
[----:B0-----:R-:W3:Y:S04]  /*2cf40*/  LDL.LU R120, [R1+0x1210] ;  /* 0x0012100001787983 */ /* 0x001ee80000300800 */
[----:B----4-:R0:W-:Y:S04]  /*2cf50*/  STS.U16 [R0+UR9+0x780], R121 ;  /* 0x0007807900007988 */ /* 0x0101e80008000409 */
[----:B0-----:R-:W4:Y:S04]  /*2cf60*/  LDL.LU R121, [R1+0x120c] ;  /* 0x00120c0001797983 */ /* 0x001f280000300800 */
[----:B--2---:R0:W-:Y:S04]  /*2cf70*/  STS.U16 [R0+UR9+0xb80], R122 ;  /* 0x000b807a00007988 */ /* 0x0041e80008000409 */
[----:B0-----:R-:W2:Y:S04]  /*2cf80*/  LDL.LU R122, [R1+0x1208] ;  /* 0x00120800017a7983 */ /* 0x001ea80000300800 */
[----:B------:R0:W-:Y:S04]  /*2cf90*/  STS.U16 [R0+UR9+0xf80], R114 ;  /* 0x000f807200007988 */ /* 0x0001e80008000409 */
[----:B------:R1:W-:Y:S04]  /*2cfa0*/  STS.U16 [R0+UR9+0x1380], R115 ;  /* 0x0013807300007988 */ /* 0x0003e80008000409 */
[----:B0-----:R-:W2:Y:S04]  /*2cfb0*/  LDL.LU R114, [R1+0x1204] ;  /* 0x0012040001727983 */ /* 0x001ea80000300800 */
[----:B------:R0:W-:Y:S04]  /*2cfc0*/  STS.U16 [R0+UR9+0x1780], R116 ;  /* 0x0017807400007988 */ /* 0x0001e80008000409 */
[----:B-1----:R-:W2:Y:S04]  /*2cfd0*/  LDL.LU R115, [R1+0x1200] ;  /* 0x0012000001737983 */ /* 0x002ea80000300800 */
[----:B------:R1:W-:Y:S04]  /*2cfe0*/  STS.U16 [R0+UR9+0x1b80], R117 ;  /* 0x001b807500007988 */ /* 0x0003e80008000409 */
[----:B0-----:R-:W2:Y:S04]  /*2cff0*/  LDL.LU R116, [R1+0x11fc] ;  /* 0x0011fc0001747983 */ /* 0x001ea80000300800 */
[----:B-1----:R-:W2:Y:S04]  /*2d000*/  LDL.LU R117, [R1+0x11f8] ;  /* 0x0011f80001757983 */ /* 0x002ea80000300800 */
[----:B------:R0:W-:Y:S04]  /*2d010*/  STS.U16 [R0+UR9+0x1f80], R118 ;  /* 0x001f807600007988 */ /* 0x0001e80008000409 */
[----:B------:R1:W-:Y:S04]  /*2d020*/  STS.U16 [R0+UR9+0x2380], R119 ;  /* 0x0023807700007988 */ /* 0x0003e80008000409 */
[----:B0-----:R-:W2:Y:S04]  /*2d030*/  LDL.LU R118, [R1+0x11f4] ;  /* 0x0011f40001767983 */ /* 0x001ea80000300800 */
[----:B-1----:R-:W2:Y:S04]  /*2d040*/  LDL.LU R119, [R1+0x11f0] ;  /* 0x0011f00001777983 */ /* 0x002ea80000300800 */
[----:B---3--:R0:W-:Y:S04]  /*2d050*/  STS.U16 [R0+UR9+0x2780], R120 ;  /* 0x0027807800007988 */ /* 0x0081e80008000409 */
[----:B0-----:R-:W3:Y:S04]  /*2d060*/  LDL.LU R120, [R1+0x11ec] ;  /* 0x0011ec0001787983 */ /* 0x001ee80000300800 */
[----:B----4-:R0:W-:Y:S04]  /*2d070*/  STS.U16 [R0+UR9+0x2b80], R121 ;  /* 0x002b807900007988 */ /* 0x0101e80008000409 */
[----:B0-----:R-:W4:Y:S04]  /*2d080*/  LDL.LU R121, [R1+0x11e8] ;  /* 0x0011e80001797983 */ /* 0x001f280000300800 */
[----:B--2---:R0:W-:Y:S04]  /*2d090*/  STS.U16 [R0+UR9+0x2f80], R122 ;  /* 0x002f807a00007988 */ /* 0x0041e80008000409 */
[----:B0-----:R-:W2:Y:S04]  /*2d0a0*/  LDL.LU R122, [R1+0x11e4] ;  /* 0x0011e400017a7983 */ /* 0x001ea80000300800 */
[----:B------:R-:W2:Y:S04]  /*2d0b0*/  LDL.LU R113, [R1+0x11e0] ;  /* 0x0011e00001717983 */ /* 0x000ea80000300800 */
[----:B------:R-:W-:Y:S04]  /*2d0c0*/  STS.U16 [R0+UR9+0x3380], R114 ;  /* 0x0033807200007988 */ /* 0x000fe80008000409 */
[----:B------:R0:W-:Y:S04]  /*2d0d0*/  STS.U16 [R0+UR9+0x3780], R115 ;  /* 0x0037807300007988 */ /* 0x0001e80008000409 */
[----:B------:R1:W-:Y:S04]  /*2d0e0*/  STS.U16 [R0+UR9+0x3b80], R116 ;  /* 0x003b807400007988 */ /* 0x0003e80008000409 */
[----:B0-----:R-:W2:Y:S04]  /*2d0f0*/  LDL.LU R115, [R1+0x11dc] ;  /* 0x0011dc0001737983 */ /* 0x001ea80000300800 */
[----:B------:R0:W-:Y:S04]  /*2d100*/  STS.U16 [R0+UR9+0x3f80], R117 ;  /* 0x003f807500007988 */ /* 0x0001e80008000409 */
[----:B-1----:R-:W2:Y:S04]  /*2d110*/  LDL.LU R116, [R1+0x11d8] ;  /* 0x0011d80001747983 */ /* 0x002ea80000300800 */
[----:B0-----:R-:W2:Y:S04]  /*2d120*/  LDL.LU R117, [R1+0x11d4] ;  /* 0x0011d40001757983 */ /* 0x001ea80000300800 */
[----:B------:R0:W-:Y:S04]  /*2d130*/  STS.U16 [R0+UR9+0x4380], R118 ;  /* 0x0043807600007988 */ /* 0x0001e80008000409 */
[----:B------:R1:W-:Y:S04]  /*2d140*/  STS.U16 [R0+UR9+0x4780], R119 ;  /* 0x0047807700007988 */ /* 0x0003e80008000409 */
[----:B0-----:R-:W2:Y:S04]  /*2d150*/  LDL.LU R118, [R1+0x11d0] ;  /* 0x0011d00001767983 */ /* 0x001ea80000300800 */
[----:B-1----:R-:W2:Y:S04]  /*2d160*/  LDL.LU R119, [R1+0x11cc] ;  /* 0x0011cc0001777983 */ /* 0x002ea80000300800 */
[----:B---3--:R0:W-:Y:S04]  /*2d170*/  STS.U16 [R0+UR9+0x4b80], R120 ;  /* 0x004b807800007988 */ /* 0x0081e80008000409 */
[----:B0-----:R-:W3:Y:S04]  /*2d180*/  LDL.LU R120, [R1+0x11c8] ;  /* 0x0011c80001787983 */ /* 0x001ee80000300800 */
[----:B------:R-:W3:Y:S04]  /*2d190*/  LDL.LU R114, [R1+0x11c4] ;  /* 0x0011c40001727983 */ /* 0x000ee80000300800 */
        /* <DEDUP_REMOVED lines=52> */
[----:B------:R0:W5:Y:S04]  /*2d4e0*/  LDL.LU R196, [R1+0x21f4] ;  /* 0x0021f40001c47983 */ /* 0x0001680000300800 */
        /* <DEDUP_REMOVED lines=9> */
[----:B------:R1:W-:Y:S04]  /*2d580*/  STS.U16 [R0+UR9+0x17780], R201 ;  /* 0x017780c900007988 */ /* 0x0003e80008000409 */
[----:B------:R0:W-:Y:S04]  /*2d590*/  STS.U16 [R0+UR9+0x17b80], R200 ;  /* 0x017b80c800007988 */ /* 0x0001e80008000409 */
[----:B------:R0:W-:Y:S04]  /*2d5a0*/  STS.U16 [R0+UR9+0x17f80], R2 ;  /* 0x017f800200007988 */ /* 0x0001e80008000409 */
[----:B-1----:R1:W5:Y:S04]  /*2d5b0*/  LDL.LU R201, [R1+0x21cc] ;  /* 0x0021cc0001c97983 */ /* 0x0023680000300800 */
[----:B0-----:R1:W5:Y:S04]  /*2d5c0*/  LDL.LU R200, [R1+0x21c8] ;  /* 0x0021c80001c87983 */ /* 0x0013680000300800 */
[----:B------:R1:W5:Y:S01]  /*2d5d0*/  LDL.LU R2, [R1+0x21c4] ;  /* 0x0021c40001027983 */ /* 0x0003620000300800 */
[-CC-:B------:R-:W-:Y:S01]  /*2d5e0*/  FFMA R4, R4, R69.reuse, -R244.reuse ;  /* 0x0000004504047223 */ /* 0x180fe200000008f4 */
[-CC-:B------:R-:W-:Y:S01]  /*2d5f0*/  FFMA R5, R5, R69.reuse, -R244.reuse ;  /* 0x0000004505057223 */ /* 0x180fe200000008f4 */
[----:B------:R-:W-:-:S02]  /*2d600*/  FFMA R6, R6, R69, -R244 ;  /* 0x0000004506067223 */ /* 0x000fc400000008f4 */
[----:B------:R-:W-:Y:S01]  /*2d610*/  FMUL R4, R4, 1.4426950216293334961 ;  /* 0x3fb8aa3b04047820 */ /* 0x000fe20000400000 */
[----:B------:R-:W-:Y:S01]  /*2d620*/  FMUL R5, R5, 1.4426950216293334961 ;  /* 0x3fb8aa3b05057820 */ /* 0x000fe20000400000 */
[-CC-:B------:R-:W-:Y:S01]  /*2d630*/  FFMA R7, R7, R69.reuse, -R244.reuse ;  /* 0x0000004507077223 */ /* 0x180fe200000008f4 */
[----:B------:R-:W-:Y:S01]  /*2d640*/  FMUL R6, R6, 1.4426950216293334961 ;  /* 0x3fb8aa3b06067820 */ /* 0x000fe20000400000 */
[----:B------:R-:W-:Y:S01]  /*2d650*/  MUFU.EX2 R90, R4 ;  /* 0x00000004005a7308 */ /* 0x000fe20000000800 */
[-CC-:B------:R-:W-:Y:S01]  /*2d660*/  FFMA R8, R8, R69.reuse, -R244.reuse ;  /* 0x0000004508087223 */ /* 0x180fe200000008f4 */
[----:B------:R-:W-:-:S06]  /*2d670*/  FFMA R9, R9, R69, -R244 ;  /* 0x0000004509097223 */ /* 0x000fcc00000008f4 */
[----:B------:R0:W1:Y:S01]  /*2d680*/  MUFU.EX2 R89, R5 ;  /* 0x0000000500597308 */ /* 0x0000620000000800 */
[----:B------:R-:W-:Y:S01]  /*2d690*/  FMUL R8, R8, 1.4426950216293334961 ;  /* 0x3fb8aa3b08087820 */ /* 0x000fe20000400000 */
[----:B0-----:R-:W-:-:S06]  /*2d6a0*/  FMUL R5, R7, 1.4426950216293334961 ;  /* 0x3fb8aa3b07057820 */ /* 0x001fcc0000400000 */
[----:B------:R0:W1:Y:S01]  /*2d6b0*/  MUFU.EX2 R88, R6 ;  /* 0x0000000600587308 */ /* 0x0000620000000800 */
[-CC-:B------:R-:W-:Y:S01]  /*2d6c0*/  FFMA R10, R10, R69.reuse, -R244.reuse ;  /* 0x000000450a0a7223 */ /* 0x180fe200000008f4 */
[----:B------:R-:W-:-:S06]  /*2d6d0*/  FFMA R11, R11, R69, -R244 ;  /* 0x000000450b0b7223 */ /* 0x000fcc00000008f4 */
[----:B------:R-:W1:Y:S01]  /*2d6e0*/  MUFU.EX2 R5, R5 ;  /* 0x0000000500057308 */ /* 0x000e620000000800 */
[----:B0-----:R-:W-:Y:S01]  /*2d6f0*/  FMUL R6, R9, 1.4426950216293334961 ;  /* 0x3fb8aa3b09067820 */ /* 0x001fe20000400000 */
[----:B------:R-:W-:Y:S01]  /*2d700*/  FMUL R10, R10, 1.4426950216293334961 ;  /* 0x3fb8aa3b0a0a7820 */ /* 0x000fe20000400000 */
[----:B-1----:R-:W-:-:S05]  /*2d710*/  FADD R4, R90, R89 ;  /* 0x000000595a047221 */ /* 0x002fca0000000000 */
[----:B------:R0:W1:Y:S01]  /*2d720*/  MUFU.EX2 R87, R8 ;  /* 0x0000000800577308 */ /* 0x0000620000000800 */
[----:B------:R-:W-:Y:S01]  /*2d730*/  FMUL R7, R11, 1.4426950216293334961 ;  /* 0x3fb8aa3b0b077820 */ /* 0x000fe20000400000 */
[----:B------:R-:W-:Y:S01]  /*2d740*/  FFMA R12, R12, R69, -R244 ;  /* 0x000000450c0c7223 */ /* 0x000fe200000008f4 */
[----:B------:R-:W-:-:S05]  /*2d750*/  FADD R4, R88, R4 ;  /* 0x0000000458047221 */ /* 0x000fca0000000000 */
[----:B------:R-:W1:Y:S01]  /*2d760*/  MUFU.EX2 R6, R6 ;  /* 0x0000000600067308 */ /* 0x000e620000000800 */
[----:B------:R-:W-:Y:S01]  /*2d770*/  FFMA R13, R13, R69, -R244 ;  /* 0x000000450d0d7223 */ /* 0x000fe200000008f4 */
[----:B------:R-:W-:Y:S01]  /*2d780*/  FMUL R12, R12, 1.4426950216293334961 ;  /* 0x3fb8aa3b0c0c7820 */ /* 0x000fe20000400000 */
[----:B------:R-:W-:-:S05]  /*2d790*/  FADD R4, R5, R4 ;  /* 0x0000000405047221 */ /* 0x000fca0000000000 */
[----:B------:R-:W1:Y:S01]  /*2d7a0*/  MUFU.EX2 R86, R10 ;  /* 0x0000000a00567308 */ /* 0x000e620000000800 */
[----:B0-----:R-:W-:Y:S01]  /*2d7b0*/  FMUL R8, R13, 1.4426950216293334961 ;  /* 0x3fb8aa3b0d087820 */ /* 0x001fe20000400000 */
[----:B------:R-:W-:Y:S01]  /*2d7c0*/  FFMA R14, R14, R69, -R244 ;  /* 0x000000450e0e7223 */ /* 0x000fe200000008f4 */
[----:B-1----:R-:W-:-:S05]  /*2d7d0*/  FADD R4, R87, R4 ;  /* 0x0000000457047221 */ /* 0x002fca0000000000 */
[----:B------:R-:W0:Y:S01]  /*2d7e0*/  MUFU.EX2 R7, R7 ;  /* 0x0000000700077308 */ /* 0x000e220000000800 */
[----:B------:R-:W-:Y:S01]  /*2d7f0*/  FFMA R15, R15, R69, -R244 ;  /* 0x000000450f0f7223 */ /* 0x000fe200000008f4 */
[----:B------:R-:W-:Y:S01]  /*2d800*/  FMUL R14, R14, 1.4426950216293334961 ;  /* 0x3fb8aa3b0e0e7820 */ /* 0x000fe20000400000 */
[----:B------:R-:W-:-:S05]  /*2d810*/  FADD R4, R6, R4 ;  /* 0x0000000406047221 */ /* 0x000fca0000000000 */
[----:B------:R-:W1:Y:S01]  /*2d820*/  MUFU.EX2 R85, R12 ;  /* 0x0000000c00557308 */ /* 0x000e620000000800 */
[----:B------:R-:W-:Y:S01]  /*2d830*/  FMUL R9, R15, 1.4426950216293334961 ;  /* 0x3fb8aa3b0f097820 */ /* 0x000fe20000400000 */
[----:B------:R-:W-:Y:S01]  /*2d840*/  FFMA R16, R16, R69, -R244 ;  /* 0x0000004510107223 */ /* 0x000fe200000008f4 */
[----:B------:R-:W-:-:S05]  /*2d850*/  FADD R3, R86, R4 ;  /* 0x0000000456037221 */ /* 0x000fca0000000000 */
[----:B------:R-:W1:Y:S01]  /*2d860*/  MUFU.EX2 R8, R8 ;  /* 0x0000000800087308 */ /* 0x000e620000000800 */
[----:B------:R-:W-:Y:S01]  /*2d870*/  FFMA R17, R17, R69, -R244 ;  /* 0x0000004511117223 */ /* 0x000fe200000008f4 */
[----:B------:R-:W-:Y:S01]  /*2d880*/  FMUL R16, R16, 1.4426950216293334961 ;  /* 0x3fb8aa3b10107820 */ /* 0x000fe20000400000 */
[----:B0-----:R-:W-:-:S05]  /*2d890*/  FADD R3, R7, R3 ;  /* 0x0000000307037221 */ /* 0x001fca0000000000 */
[----:B------:R-:W0:Y:S01]  /*2d8a0*/  MUFU.EX2 R84, R14 ;  /* 0x0000000e00547308 */ /* 0x000e220000000800 */
[----:B------:R-:W-:Y:S01]  /*2d8b0*/  FMUL R10, R17, 1.4426950216293334961 ;  /* 0x3fb8aa3b110a7820 */ /* 0x000fe20000400000 */
[----:B------:R-:W-:Y:S01]  /*2d8c0*/  FFMA R18, R18, R69, -R244 ;  /* 0x0000004512127223 */ /* 0x000fe200000008f4 */
[----:B-1----:R-:W-:-:S05]  /*2d8d0*/  FADD R3, R85, R3 ;  /* 0x0000000355037221 */ /* 0x002fca0000000000 */
[----:B------:R-:W1:Y:S01]  /*2d8e0*/  MUFU.EX2 R9, R9 ;  /* 0x0000000900097308 */ /* 0x000e620000000800 */
[----:B------:R-:W-:Y:S01]  /*2d8f0*/  FFMA R19, R19, R69, -R244 ;  /* 0x0000004513137223 */ /* 0x000fe200000008f4 */
[----:B------:R-:W-:Y:S01]  /*2d900*/  FMUL R18, R18, 1.4426950216293334961 ;  /* 0x3fb8aa3b12127820 */ /* 0x000fe20000400000 */
[----:B------:R-:W-:-:S05]  /*2d910*/  FADD R3, R8, R3 ;  /* 0x0000000308037221 */ /* 0x000fca0000000000 */
[----:B------:R-:W3:Y:S01]  /*2d920*/  MUFU.EX2 R83, R16 ;  /* 0x0000001000537308 */ /* 0x000ee20000000800 */
[----:B------:R-:W-:Y:S01]  /*2d930*/  FMUL R11, R19, 1.4426950216293334961 ;  /* 0x3fb8aa3b130b7820 */ /* 0x000fe20000400000 */
[----:B------:R-:W-:Y:S01]  /*2d940*/  FFMA R20, R20, R69, -R244 ;  /* 0x0000004514147223 */ /* 0x000fe200000008f4 */
[----:B0-----:R-:W-:-:S05]  /*2d950*/  FADD R3, R84, R3 ;  /* 0x0000000354037221 */ /* 0x001fca0000000000 */
[----:B------:R-:W0:Y:S01]  /*2d960*/  MUFU.EX2 R10, R10 ;  /* 0x0000000a000a7308 */ /* 0x000e220000000800 */
[----:B------:R-:W-:Y:S01]  /*2d970*/  FFMA R21, R21, R69, -R244 ;  /* 0x0000004515157223 */ /* 0x000fe200000008f4 */
[----:B------:R-:W-:Y:S01]  /*2d980*/  FMUL R20, R20, 1.4426950216293334961 ;  /* 0x3fb8aa3b14147820 */ /* 0x000fe20000400000 */
[----:B-1----:R-:W-:-:S05]  /*2d990*/  FADD R3, R9, R3 ;  /* 0x0000000309037221 */ /* 0x002fca0000000000 */
[----:B------:R-:W1:Y:S01]  /*2d9a0*/  MUFU.EX2 R82, R18 ;  /* 0x0000001200527308 */ /* 0x000e620000000800 */
[----:B------:R-:W-:Y:S01]  /*2d9b0*/  FMUL R12, R21, 1.4426950216293334961 ;  /* 0x3fb8aa3b150c7820 */ /* 0x000fe20000400000 */
[----:B------:R-:W-:Y:S01]  /*2d9c0*/  FFMA R22, R22, R69, -R244 ;  /* 0x0000004516167223 */ /* 0x000fe200000008f4 */
[----:B---3--:R-:W-:-:S05]  /*2d9d0*/  FADD R3, R83, R3 ;  /* 0x0000000353037221 */ /* 0x008fca0000000000 */
[----:B------:R-:W3:Y:S01]  /*2d9e0*/  MUFU.EX2 R11, R11 ;  /* 0x0000000b000b7308 */ /* 0x000ee20000000800 */
        /* <DEDUP_REMOVED lines=10> */
[----:B---3--:R-:W-:-:S05]  /*2da90*/  FADD R3, R11, R3 ;  /* 0x000000030b037221 */ /* 0x008fca0000000000 */
        /* <DEDUP_REMOVED lines=85> */
[----:B------:R-:W-:Y:S01]  /*2dff0*/  FMUL R46, R46, 1.4426950216293334961 ;  /* 0x3fb8aa3b2e2e7820 */ /* 0x000fe20000400000 */
[----:B------:R-:W-:Y:S01]  /*2e000*/  FFMA R47, R47, R69, -R244 ;  /* 0x000000452f2f7223 */ /* 0x000fe200000008f4 */
[----:B0-----:R-:W-:-:S05]  /*2e010*/  FADD R3, R22, R3 ;  /* 0x0000000316037221 */ /* 0x001fca0000000000 */
[----:B------:R-:W0:Y:S01]  /*2e020*/  MUFU.EX2 R68, R44 ;  /* 0x0000002c00447308 */ /* 0x000e220000000800 */
[----:B------:R-:W-:Y:S01]  /*2e030*/  FMUL R25, R47, 1.4426950216293334961 ;  /* 0x3fb8aa3b2f197820 */ /* 0x000fe20000400000 */
[----:B------:R-:W-:Y:S01]  /*2e040*/  FFMA R48, R48, R69, -R244 ;  /* 0x0000004530307223 */ /* 0x000fe200000008f4 */
        /* <DEDUP_REMOVED lines=43> */
[-CC-:B------:R-:W-:Y:S01]  /*2e300*/  FFMA R59, R59, R69.reuse, -R244.reuse ;  /* 0x000000453b3b7223 */ /* 0x180fe200000008f4 */
[----:B------:R-:W-:Y:S05]  /*2e310*/  STS.U16 [R0+UR9+0x11f80], R111 ;  /* 0x011f806f00007988 */ /* 0x000fea0008000409 */
[----:B------:R-:W0:Y:S01]  /*2e320*/  MUFU.EX2 R41, R41 ;  /* 0x0000002900297308 */ /* 0x000e220000000800 */
[----:B------:R-:W-:Y:S01]  /*2e330*/  STS.U16 [R0+UR9+0x12380], R112 ;  /* 0x0123807000007988 */ /* 0x000fe20008000409 */
[----:B------:R-:W-:Y:S01]  /*2e340*/  FMUL R31, R59, 1.4426950216293334961 ;  /* 0x3fb8aa3b3b1f7820 */ /* 0x000fe20000400000 */
[----:B------:R-:W-:-:S02]  /*2e350*/  FFMA R60, R60, R69, -R244 ;  /* 0x000000453c3c7223 */ /* 0x000fc400000008f4 */
[----:B------:R-:W-:Y:S03]  /*2e360*/  STS.U16 [R0+UR9+0x12780], R113 ;  /* 0x0127807100007988 */ /* 0x000fe60008000409 */
[----:B------:R-:W0:Y:S01]  /*2e370*/  MUFU.EX2 R30, R30 ;  /* 0x0000001e001e7308 */ /* 0x000e220000000800 */
        /* <DEDUP_REMOVED lines=8> */
[----:B--2---:R0:W-:Y:S01]  /*2e400*/  STS.U16 [R0+UR9+0x14b80], R122 ;  /* 0x014b807a00007988 */ /* 0x0041e20008000409 */
[----:B------:R-:W2:Y:S01]  /*2e410*/  MUFU.EX2 R40, R40 ;  /* 0x0000002800287308 */ /* 0x000ea20000000800 */
[----:B------:R-:W-:Y:S01]  /*2e420*/  FMUL R39, R60, 1.4426950216293334961 ;  /* 0x3fb8aa3b3c277820 */ /* 0x000fe20000400000 */
[----:B------:R-:W-:Y:S01]  /*2e430*/  FFMA R61, R61, R69, -R244 ;  /* 0x000000453d3d7223 */ /* 0x000fe200000008f4 */
[----:B0-----:R-:W-:-:S05]  /*2e440*/  FADD R0, R28, R3 ;  /* 0x000000031c007221 */ /* 0x001fca0000000000 */
[----:B------:R-:W0:Y:S01]  /*2e450*/  MUFU.EX2 R31, R31 ;  /* 0x0000001f001f7308 */ /* 0x000e220000000800 */
[----:B-1----:R-:W-:Y:S01]  /*2e460*/  FADD R0, R42, R0 ;  /* 0x000000002a007221 */ /* 0x002fe20000000000 */
[----:B------:R-:W-:Y:S01]  /*2e470*/  FMUL R32, R61, 1.4426950216293334961 ;  /* 0x3fb8aa3b3d207820 */ /* 0x000fe20000400000 */
[----:B------:R-:W-:Y:S02]  /*2e480*/  FFMA R62, R62, R69, -R244 ;  /* 0x000000453e3e7223 */ /* 0x000fe400000008f4 */
[----:B---3--:R-:W-:-:S03]  /*2e490*/  FADD R0, R29, R0 ;  /* 0x000000001d007221 */ /* 0x008fc60000000000 */
[----:B------:R-:W1:Y:S01]  /*2e4a0*/  MUFU.EX2 R39, R39 ;  /* 0x0000002700277308 */ /* 0x000e620000000800 */
[----:B------:R-:W-:Y:S01]  /*2e4b0*/  FMUL R38, R62, 1.4426950216293334961 ;  /* 0x3fb8aa3b3e267820 */ /* 0x000fe20000400000 */
[-C--:B------:R-:W-:Y:S01]  /*2e4c0*/  FFMA R63, R63, R69.reuse, -R244 ;  /* 0x000000453f3f7223 */ /* 0x080fe200000008f4 */
[----:B------:R-:W-:Y:S01]  /*2e4d0*/  FADD R0, R41, R0 ;  /* 0x0000000029007221 */ /* 0x000fe20000000000 */
[-C--:B------:R-:W-:Y:S02]  /*2e4e0*/  FFMA R64, R64, R69.reuse, -R244 ;  /* 0x0000004540407223 */ /* 0x080fe400000008f4 */
[----:B------:R-:W-:Y:S01]  /*2e4f0*/  FMUL R33, R63, 1.4426950216293334961 ;  /* 0x3fb8aa3b3f217820 */ /* 0x000fe20000400000 */
[----:B------:R-:W-:Y:S01]  /*2e500*/  FADD R0, R30, R0 ;  /* 0x000000001e007221 */ /* 0x000fe20000000000 */
[----:B------:R-:W3:Y:S01]  /*2e510*/  MUFU.EX2 R32, R32 ;  /* 0x0000002000207308 */ /* 0x000ee20000000800 */
[----:B------:R-:W-:Y:S01]  /*2e520*/  FFMA R65, R65, R69, -R244 ;  /* 0x0000004541417223 */ /* 0x000fe200000008f4 */
[----:B------:R-:W-:Y:S01]  /*2e530*/  FMUL R37, R64, 1.4426950216293334961 ;  /* 0x3fb8aa3b40257820 */ /* 0x000fe20000400000 */
[----:B--2---:R-:W-:-:S05]  /*2e540*/  FADD R0, R40, R0 ;  /* 0x0000000028007221 */ /* 0x004fca0000000000 */
[----:B------:R-:W2:Y:S01]  /*2e550*/  MUFU.EX2 R38, R38 ;  /* 0x0000002600267308 */ /* 0x000ea20000000800 */
[----:B0-----:R-:W-:Y:S01]  /*2e560*/  FADD R0, R31, R0 ;  /* 0x000000001f007221 */ /* 0x001fe20000000000 */
[----:B------:R-:W-:Y:S01]  /*2e570*/  FFMA R66, R66, R69, -R244 ;  /* 0x0000004542427223 */ /* 0x000fe200000008f4 */
[----:B------:R-:W-:-:S05]  /*2e580*/  FMUL R34, R65, 1.4426950216293334961 ;  /* 0x3fb8aa3b41227820 */ /* 0x000fca0000400000 */
[----:B------:R-:W0:Y:S01]  /*2e590*/  MUFU.EX2 R33, R33 ;  /* 0x0000002100217308 */ /* 0x000e220000000800 */
[----:B-1----:R-:W-:Y:S01]  /*2e5a0*/  FADD R0, R39, R0 ;  /* 0x0000000027007221 */ /* 0x002fe20000000000 */
[----:B------:R-:W-:Y:S01]  /*2e5b0*/  FFMA R67, R67, R69, -R244 ;  /* 0x0000004543437223 */ /* 0x000fe200000008f4 */
[----:B------:R-:W-:-:S05]  /*2e5c0*/  FMUL R36, R66, 1.4426950216293334961 ;  /* 0x3fb8aa3b42247820 */ /* 0x000fca0000400000 */
[----:B------:R-:W1:Y:S01]  /*2e5d0*/  MUFU.EX2 R37, R37 ;  /* 0x0000002500257308 */ /* 0x000e620000000800 */
[----:B---3--:R-:W-:Y:S01]  /*2e5e0*/  FADD R0, R32, R0 ;  /* 0x0000000020007221 */ /* 0x008fe20000000000 */
[----:B------:R-:W-:-:S06]  /*2e5f0*/  FMUL R35, R67, 1.4426950216293334961 ;  /* 0x3fb8aa3b43237820 */ /* 0x000fcc0000400000 */
[----:B------:R-:W3:Y:S01]  /*2e600*/  MUFU.EX2 R34, R34 ;  /* 0x0000002200227308 */ /* 0x000ee20000000800 */
[----:B--2---:R-:W-:-:S07]  /*2e610*/  FADD R0, R38, R0 ;  /* 0x0000000026007221 */ /* 0x004fce0000000000 */
[----:B------:R-:W2:Y:S01]  /*2e620*/  MUFU.EX2 R36, R36 ;  /* 0x0000002400247308 */ /* 0x000ea20000000800 */
[----:B0-----:R-:W-:-:S07]  /*2e630*/  FADD R0, R33, R0 ;  /* 0x0000000021007221 */ /* 0x001fce0000000000 */
[----:B------:R-:W0:Y:S01]  /*2e640*/  MUFU.EX2 R35, R35 ;  /* 0x0000002300237308 */ /* 0x000e220000000800 */
[----:B-1----:R-:W-:-:S04]  /*2e650*/  FADD R0, R37, R0 ;  /* 0x0000000025007221 */ /* 0x002fc80000000000 */
[----:B---3--:R-:W-:-:S04]  /*2e660*/  FADD R0, R34, R0 ;  /* 0x0000000022007221 */ /* 0x008fc80000000000 */
[----:B--2---:R-:W-:-:S04]  /*2e670*/  FADD R0, R36, R0 ;  /* 0x0000000024007221 */ /* 0x004fc80000000000 */
[----:B0-----:R-:W-:Y:S01]  /*2e680*/  FADD R3, R35, R0 ;  /* 0x0000000023037221 */ /* 0x001fe20000000000 */
[----:B------:R-:W-:-:S04]  /*2e690*/  F2FP.BF16.F32.PACK_AB R4, R89, R90 ;  /* 0x0000005a5904723e */ /* 0x000fc800000010ff */
[----:B------:R0:W1:Y:S01]  /*2e6a0*/  SHFL.BFLY PT, R210, R3, 0x10, 0x1f ;  /* 0x0e001f0003d27f89 */ /* 0x00006200000e0000 */
[----:B------:R-:W-:Y:S02]  /*2e6b0*/  F2FP.BF16.F32.PACK_AB R5, R5, R88 ;  /* 0x000000580505723e */ /* 0x000fe400000010ff */
[----:B------:R-:W-:Y:S02]  /*2e6c0*/  F2FP.BF16.F32.PACK_AB R6, R6, R87 ;  /* 0x000000570606723e */ /* 0x000fe400000010ff */
[----:B------:R-:W-:Y:S02]  /*2e6d0*/  F2FP.BF16.F32.PACK_AB R7, R7, R86 ;  /* 0x000000560707723e */ /* 0x000fe400000010ff */
[----:B------:R-:W-:Y:S02]  /*2e6e0*/  F2FP.BF16.F32.PACK_AB R8, R8, R85 ;  /* 0x000000550808723e */ /* 0x000fe400000010ff */
[----:B------:R-:W-:Y:S02]  /*2e6f0*/  F2FP.BF16.F32.PACK_AB R9, R9, R84 ;  /* 0x000000540909723e */ /* 0x000fe400000010ff */
[----:B------:R-:W-:-:S02]  /*2e700*/  F2FP.BF16.F32.PACK_AB R10, R10, R83 ;  /* 0x000000530a0a723e */ /* 0x000fc400000010ff */
        /* <DEDUP_REMOVED lines=24> */
[----:B------:R-:W-:Y:S01]  /*2e890*/  F2FP.BF16.F32.PACK_AB R35, R35, R36 ;  /* 0x000000242323723e */ /* 0x000fe200000010ff */
[----:B01----:R-:W-:Y:S06]  /*2e8a0*/  @!P1 BRA `(.L_x_9) ;  /* 0x0000000000089947 */ /* 0x003fec0003800000 */
[----:B------:R0:W-:Y:S01]  /*2e8b0*/  STTM.16dp32bit_t0_t15.x32 tmem[UR7+0x180], R4 ;  /* 0x00018004000079ed */ /* 0x0001e20008a80007 */
[----:B------:R0:W-:Y:S02]  /*2e8c0*/  STTM.16dp32bit_t16_t31.x32 tmem[UR7+0x1a0], R4 ;  /* 0x0001a004000079ed */ /* 0x0001e40008aa0007 */
.L_x_9:
[----:B------:R-:W1:Y:S02]  /*2e8d0*/  FENCE.VIEW.ASYNC.T ;  /* 0x00000000000073c6 */ /* 0x000e640000000200 */
[----:B-1----:R-:W-:Y:S01]  /*2e8e0*/  BAR.SYNC.DEFER_BLOCKING 0x0 ;  /* 0x0000000000007b1d */ /* 0x002fe20000010000 */
[----:B------:R-:W-:-:S04]  /*2e8f0*/  FADD R0, -R244, -INF ;  /* 0xff800000f4007421 */ /* 0x000fc80000000100 */
[----:B------:R-:W-:Y:S01]  /*2e900*/  FMUL R0, R0, 1.4426950216293334961 ;  /* 0x3fb8aa3b00007820 */ /* 0x000fe20000400000 */
[----:B------:R-:W1:Y:S01]  /*2e910*/  LDTM.x64 R68, tmem[UR7] ;  /* 0x00000007004479ee */ /* 0x000e620008340000 */
[----:B0-----:R-:W-:Y:S01]  /*2e920*/  LDTM.x64 R4, tmem[UR7+0x40] ;  /* 0x00004007000479ee */ /* 0x001fe20008340000 */
[----:B------:R-:W0:Y:S03]  /*2e930*/  LDTM.x64 R132, tmem[UR7+0x80] ;  /* 0x00008007008479ee */ /* 0x000e260008340000 */
[----:B------:R-:W1:Y:S02]  /*2e940*/  MUFU.EX2 R0, R0 ;  /* 0x0000000000007308 */ /* 0x000e640000000800 */
[C---:B-1----:R-:W-:Y:S01]  /*2e950*/  FMUL R68, R0.reuse, R68 ;  /* 0x0000004400447220 */ /* 0x042fe20000400000 */
[C---:B------:R-:W-:Y:S01]  /*2e960*/  FMUL R69, R0.reuse, R69 ;  /* 0x0000004500457220 */ /* 0x040fe20000400000 */
[----:B0-----:R-:W-:Y:S01]  /*2e970*/  STL.64 [R1], R132 ;  /* 0x0000008401007387 */ /* 0x001fe20000100a00 */
[C---:B------:R-:W-:Y:S01]  /*2e980*/  FMUL R70, R0.reuse, R70 ;  /* 0x0000004600467220 */ /* 0x040fe20000400000 */
[C---:B------:R-:W-:Y:S01]  /*2e990*/  FMUL R71, R0.reuse, R71 ;  /* 0x0000004700477220 */ /* 0x040fe20000400000 */
[C---:B------:R-:W-:Y:S01]  /*2e9a0*/  FMUL R72, R0.reuse, R72 ;  /* 0x0000004800487220 */ /* 0x040fe20000400000 */
[----:B------:R-:W-:Y:S01]  /*2e9b0*/  STL.64 [R1+0x8], R134 ;  /* 0x0000088601007387 */ /* 0x000fe20000100a00 */
        /* <DEDUP_REMOVED lines=119> */
[----:B------:R0:W-:Y:S01]  /*2f130*/  STL.64 [R1+0xf8], R194 ;  /* 0x0000f8c201007387 */ /* 0x0001e20000100a00 */
[C---:B------:R-:W-:Y:S01]  /*2f140*/  FMUL R35, R0.reuse, R35 ;  /* 0x0000002300237220 */ /* 0x040fe20000400000 */
        /* <DEDUP_REMOVED lines=10> */
[----:B0-----:R-:W0:Y:S01]  /*2f1f0*/  LDTM.x64 R132, tmem[UR7+0xc0] ;  /* 0x0000c007008479ee */ /* 0x001e220008340000 */
[----:B------:R-:W-:Y:S01]  /*2f200*/  NOP ;  /* 0x0000000000007918 */ /* 0x000fe20000000000 */
        /* <DEDUP_REMOVED lines=21> */
[----:B------:R-:W-:Y:S01]  /*2f360*/  FMUL R67, R0, R67 ;  /* 0x0000004300437220 */ /* 0x000fe20000400000 */
[----:B0-----:R-:W-:Y:S06]  /*2f370*/  @!P1 BRA `(.L_x_10) ;  /* 0x0000000000089947 */ /* 0x001fec0003800000 */
[----:B------:R0:W-:Y:S01]  /*2f380*/  STTM.x64 tmem[UR7], R68 ;  /* 0x00000044000079ed */ /* 0x0001e20008340007 */
[----:B------:R0:W-:Y:S02]  /*2f390*/  STTM.x64 tmem[UR7+0x40], R4 ;  /* 0x00004004000079ed */ /* 0x0001e40008340007 */
.L_x_10:
[----:B0-----:R-:W2:Y:S01]  /*2f3a0*/  LDL.LU R68, [R1] ;  /* 0x0000000001447983 */ /* 0x001ea20000300800 */
[----:B------:R-:W0:Y:S03]  /*2f3b0*/  LDC R211, c[0x0][0x3f0] ;  /* 0x0000fc00ffd37b82 */ /* 0x000e260000000800 */
        /* <DEDUP_REMOVED lines=63> */
[----:B------:R-:W-:Y:S01]  /*2f7b0*/  FADD R4, -R244, -INF ;  /* 0xff800000f4047421 */ /* 0x000fe20000000100 */
[----:B0-----:R-:W-:-:S03]  /*2f7c0*/  IADD3 R211, PT, PT, R211, -0x80, RZ ;  /* 0xffffff80d3d37810 */ /* 0x001fc60007ffe0ff */
[----:B------:R-:W-:-:S04]  /*2f7d0*/  FMUL R4, R4, 1.4426950216293334961 ;  /* 0x3fb8aa3b04047820 */ /* 0x000fc80000400000 */
[----:B------:R0:W1:Y:S02]  /*2f7e0*/  MUFU.EX2 R199, R4 ;  /* 0x0000000400c77308 */ /* 0x0000640000000800 */
[C---:B0-----:R-:W-:Y:S01]  /*2f7f0*/  FMUL R4, R0.reuse, R132 ;  /* 0x0000008400047220 */ /* 0x041fe20000400000 */
[C---:B--2---:R-:W-:Y:S01]  /*2f800*/  FMUL R68, R0.reuse, R68 ;  /* 0x0000004400447220 */ /* 0x044fe20000400000 */
[C---:B---3--:R-:W-:Y:S01]  /*2f810*/  FMUL R69, R0.reuse, R67 ;  /* 0x0000004300457220 */ /* 0x048fe20000400000 */
[C---:B------:R-:W-:Y:S01]  /*2f820*/  FMUL R67, R0.reuse, R195 ;  /* 0x000000c300437220 */ /* 0x040fe20000400000 */
[C---:B----4-:R-:W-:Y:S01]  /*2f830*/  FMUL R70, R0.reuse, R66 ;  /* 0x0000004200467220 */ /* 0x050fe20000400000 */
        /* <DEDUP_REMOVED lines=123> */
[----:B-1----:R-:W-:Y:S06]  /*2fff0*/  @!P1 BRA `(.L_x_11) ;  /* 0x00000000000c9947 */ /* 0x002fec0003800000 */
[----:B------:R0:W-:Y:S01]  /*30000*/  STTM.x64 tmem[UR7+0x80], R68 ;  /* 0x00008044000079ed */ /* 0x0001e20008340007 */
[----:B------:R-:W-:Y:S05]  /*30010*/  @!P1 BRA `(.L_x_11) ;  /* 0x0000000000049947 */ /* 0x000fea0003800000 */
[----:B------:R1:W-:Y:S02]  /*30020*/  STTM.x64 tmem[UR7+0xc0], R4 ;  /* 0x0000c004000079ed */ /* 0x0003e40008340007 */
.L_x_11:
[----:B-1----:R1:W5:Y:S01]  /*30030*/  LDL.64 R20, [R1+0x100] ;  /* 0x0001000001147983 */ /* 0x0023620000100a00 */
[----:B------:R-:W-:Y:S01]  /*30040*/  FADD R0, R3, R210 ;  /* 0x000000d203007221 */ /* 0x000fe20000000000 */
[----:B------:R-:W-:Y:S01]  /*30050*/  UIADD3 UR4, UPT, UPT, UR8, 0x180, URZ ;  /* 0x0000018008047890 */ /* 0x000fe2000fffe0ff */
[----:B------:R-:W-:Y:S01]  /*30060*/  HFMA2 R6, -RZ, RZ, 0, 0 ;  /* 0x00000000ff067431 */ /* 0x000fe200000001ff */
[----:B------:R-:W2:Y:S02]  /*30070*/  FENCE.VIEW.ASYNC.T ;  /* 0x00000000000073c6 */ /* 0x000ea40000000200 */
[----:B--2---:R-:W-:Y:S01]  /*30080*/  BAR.SYNC.DEFER_BLOCKING 0x0 ;  /* 0x0000000000007b1d */ /* 0x004fe20000010000 */
[----:B------:R-:W-:Y:S01]  /*30090*/  ISETP.GE.AND P3, PT, R211, 0x1, PT ;  /* 0x00000001d300780c */ /* 0x000fe20003f66270 */
[----:B------:R-:W-:-:S04]  /*300a0*/  FADD R18, R199, R0 ;  /* 0x00000000c7127221 */ /* 0x000fc80000000000 */
[----:B------:R2:W-:Y:S06]  /*300b0*/  MEMBAR.ALL.CTA ;  /* 0x0000000000007992 */ /* 0x0005ec0000008000 */
[----:B--2---:R-:W2:Y:S02]  /*300c0*/  FENCE.VIEW.ASYNC.S ;  /* 0x00000000000073c6 */ /* 0x004ea40000000000 */
[----:B--2---:R-:W-:Y:S06]  /*300d0*/  BAR.SYNC.DEFER_BLOCKING 0x0 ;  /* 0x0000000000007b1d */ /* 0x004fec0000010000 */
[----:B-1----:R-:W-:Y:S05]  /*300e0*/  @!P2 BRA `(.L_x_12) ;  /* 0x00000008003ca947 */ /* 0x002fea0003800000 */
[----:B------:R-:W-:Y:S01]  /*300f0*/  IMAD.U32 R0, RZ, RZ, UR9 ;  /* 0x00000009ff007e24 */ /* 0x000fe2000f8e00ff */
[----:B------:R-:W-:Y:S01]  /*30100*/  ELECT P2, URZ, PT ;  /* 0x0000000000ff782f */ /* 0x000fe20003840000 */
[----:B-----5:R-:W-:Y:S01]  /*30110*/  IMAD.MOV.U32 R21, RZ, RZ, RZ ;  /* 0x000000ffff157224 */ /* 0x020fe200078e00ff */
[----:B------:R-:W-:Y:S01]  /*30120*/  UIADD3 UR68, UPT, UPT, UR8, 0x188, URZ ;  /* 0x0000018808447890 */ /* 0x000fe2000fffe0ff */
[----:B------:R-:W-:Y:S01]  /*30130*/  MOV.SPILL R17, UR7 ;  /* 0x0000000700117c02 */ /* 0x000fe20009000f00 */
[----:B------:R-:W-:Y:S01]  /*30140*/  UIADD3 UR77, UPT, UPT, UR8, 0x190, URZ ;  /* 0x00000190084d7890 */ /* 0x000fe2000fffe0ff */
[----:B------:R-:W-:Y:S01]  /*30150*/  SHF.R.U32.HI R0, RZ, 0x4, R0 ;  /* 0x00000004ff007819 */ /* 0x000fe20000011600 */
[----:B------:R-:W-:Y:S01]  /*30160*/  UIADD3 UR74, UPT, UPT, UR8, 0x198, URZ ;  /* 0x00000198084a7890 */ /* 0x000fe2000fffe0ff */
[----:B------:R-:W-:Y:S01]  /*30170*/  MOV.SPILL R16, UR6 ;  /* 0x0000000600107c02 */ /* 0x000fe20009000f00 */
[----:B------:R-:W-:Y:S01]  /*30180*/  UIADD3 UR73, UPT, UPT, UR8, 0x1a0, URZ ;  /* 0x000001a008497890 */ /* 0x000fe2000fffe0ff */
[----:B------:R-:W-:Y:S01]  /*30190*/  SGXT.U32 R0, R0, 0xe ;  /* 0x0000000e0000781a */ /* 0x000fe20000000000 */
[----:B------:R-:W-:Y:S01]  /*301a0*/  UIADD3 UR72, UPT, UPT, UR8, 0x1a8, URZ ;  /* 0x000001a808487890 */ /* 0x000fe2000fffe0ff */
[----:B------:R1:W-:Y:S01]  /*301b0*/  STL.64 [R1+0x100], R20 ;  /* 0x0001001401007387 */ /* 0x0003e20000100a00 */
[----:B------:R-:W-:Y:S01]  /*301c0*/  UMOV UR50, 0x0 ;  /* 0x0000000000327882 */ /* 0x000fe20000000000 */
[C---:B------:R-:W-:Y:S01]  /*301d0*/  R2UR UR12, R0.reuse ;  /* 0x00000000000c72ca */ /* 0x040fe200000e0000 */
[----:B------:R-:W-:Y:S01]  /*301e0*/  UMOV UR51, 0x4400490 ;  /* 0x0440049000337882 */ /* 0x000fe20000000000 */
[----:B------:R-:W-:Y:S01]  /*301f0*/  IADD3 R0, P5, PT, R0, 0x2, RZ ;  /* 0x0000000200007810 */ /* 0x000fe20007fbe0ff */
[----:B------:R-:W-:Y:S01]  /*30200*/  UIADD3 UR19, UPT, UPT, UR8, 0x1b0, URZ ;  /* 0x000001b008137890 */ /* 0x000fe2000fffe0ff */
[----:B------:R-:W-:Y:S01]  /*30210*/  @P2 MOV R5, 0x40004040 ;  /* 0x4000404000052802 */ /* 0x000fe20000000f00 */
[----:B------:R-:W-:Y:S01]  /*30220*/  UMOV UR42, 0x0 ;  /* 0x00000000002a7882 */ /* 0x000fe20000000000 */
[----:B------:R-:W-:Y:S01]  /*30230*/  IADD3 R3, P4, PT, R0, 0x2, RZ ;  /* 0x0000000200037810 */ /* 0x000fe20007f9e0ff */
[----:B------:R-:W-:Y:S01]  /*30240*/  UMOV UR43, 0x4400490 ;  /* 0x04400490002b7882 */ /* 0x000fe20000000000 */
[----:B------:R-:W-:Y:S01]  /*30250*/  @P2 R2UR UR55, R5 ;  /* 0x00000000053722ca */ /* 0x000fe200000e0000 */
[----:B------:R-:W-:Y:S01]  /*30260*/  UIADD3 UR18, UPT, UPT, UR8, 0x1b8, URZ ;  /* 0x000001b808127890 */ /* 0x000fe2000fffe0ff */
[----:B------:R-:W-:Y:S01]  /*30270*/  R2UR UR36, R3 ;  /* 0x00000000032472ca */ /* 0x000fe200000e0000 */
[----:B------:R-:W-:Y:S01]  /*30280*/  UMOV UR40, 0x0 ;  /* 0x0000000000287882 */ /* 0x000fe20000000000 */
[----:B------:R-:W-:Y:S01]  /*30290*/  MOV R3, RZ ;  /* 0x000000ff00037202 */ /* 0x000fe20000000f00 */
[----:B------:R-:W-:Y:S01]  /*302a0*/  UMOV UR41, 0x4400490 ;  /* 0x0440049000297882 */ /* 0x000fe20000000000 */
[----:B------:R-:W-:Y:S01]  /*302b0*/  MOV R4, UR12 ;  /* 0x0000000c00047c02 */ /* 0x000fe20008000f00 */
[----:B------:R-:W-:Y:S01]  /*302c0*/  UIADD3 UR17, UPT, UPT, UR8, 0x100000, URZ ;  /* 0x0010000008117890 */ /* 0x000fe2000fffe0ff */
[----:B------:R-:W-:Y:S01]  /*302d0*/  IADD3.X R3, PT, PT, R3, 0x40004040, RZ, P5, !PT ;  /* 0x4000404003037810 */ /* 0x000fe20002ffe4ff */
[----:B------:R-:W-:Y:S01]  /*302e0*/  UMOV UR30, 0x0 ;  /* 0x00000000001e7882 */ /* 0x000fe20000000000 */
[----:B------:R-:W-:Y:S01]  /*302f0*/  @P2 R2UR UR54, R4 ;  /* 0x00000000043622ca */ /* 0x000fe200000e0000 */
[----:B------:R-:W-:Y:S01]  /*30300*/  UMOV UR31, 0x4400490 ;  /* 0x04400490001f7882 */ /* 0x000fe20000000000 */
[C---:B------:R-:W-:Y:S01]  /*30310*/  IADD3 R4, P5, PT, R0.reuse, 0x4, RZ ;  /* 0x0000000400047810 */ /* 0x040fe20007fbe0ff */
[--C-:B------:R-:W-:Y:S01]  /*30320*/  IMAD.X R5, RZ, RZ, R3.reuse, P4 ;  /* 0x000000ffff057224 */ /* 0x100fe200020e0603 */
[----:B------:R-:W-:Y:S01]  /*30330*/  R2UR UR46, R0 ;  /* 0x00000000002e72ca */ /* 0x000fe200000e0000 */
[----:B------:R-:W-:Y:S01]  /*30340*/  UIADD3 UR16, UPT, UPT, UR8, 0x100000, URZ ;  /* 0x0010000008107890 */ /* 0x000fe2000fffe0ff */
[----:B------:R-:W-:Y:S01]  /*30350*/  R2UR UR34, R4 ;  /* 0x00000000042272ca */ /* 0x000fe200000e0000 */
[----:B------:R-:W-:Y:S01]  /*30360*/  UIADD3 UR15, UPT, UPT, UR8, 0x188, URZ ;  /* 0x00000188080f7890 */ /* 0x000fe2000fffe0ff */
[----:B------:R-:W-:Y:S01]  /*30370*/  IADD3 R4, P4, PT, R0, 0x7fe, RZ ;  /* 0x000007fe00047810 */ /* 0x000fe20007f9e0ff */
[----:B------:R-:W-:Y:S01]  /*30380*/  UMOV UR20, 0x0 ;  /* 0x0000000000147882 */ /* 0x000fe20000000000 */
[C---:B------:R-:W-:Y:S01]  /*30390*/  IADD3.X R7, PT, PT, R3.reuse, RZ, RZ, P5, !PT ;  /* 0x000000ff03077210 */ /* 0x040fe20002ffe4ff */
[----:B------:R-:W-:Y:S01]  /*303a0*/  UMOV UR21, 0x4400490 ;  /* 0x0440049000157882 */ /* 0x000fe20000000000 */
[----:B------:R-:W-:Y:S01]  /*303b0*/  R2UR UR24, R4 ;  /* 0x00000000041872ca */ /* 0x000fe200000e0000 */
[----:B------:R2:W-:Y:S01]  /*303c0*/  UTCHMMA tmem[UR4], gdesc[UR54], tmem[UR8], tmem[UR50], idesc[UR51], UPT ;  /* 0x00ff3236040079ea */ /* 0x0005e2000b800008 */
[----:B------:R-:W-:Y:S01]  /*303d0*/  IADD3 R4, P5, PT, R0, 0x800, RZ ;  /* 0x0000080000047810 */ /* 0x000fe20007fbe0ff */
[----:B------:R-:W-:Y:S01]  /*303e0*/  UIADD3 UR14, UPT, UPT, UR8, 0x100000, URZ ;  /* 0x00100000080e7890 */ /* 0x000fe2000fffe0ff */
[C---:B------:R-:W-:Y:S01]  /*303f0*/  IADD3.X R11, PT, PT, R3.reuse, RZ, RZ, P4, !PT ;  /* 0x000000ff030b7210 */ /* 0x040fe200027fe4ff */
[----:B------:R-:W-:Y:S01]  /*30400*/  UIADD3 UR13, UPT, UPT, UR8, 0x190, URZ ;  /* 0x00000190080d7890 */ /* 0x000fe2000fffe0ff */
[----:B------:R-:W-:Y:S01]  /*30410*/  R2UR UR26, R4 ;  /* 0x00000000041a72ca */ /* 0x000fe200000e0000 */
[----:B------:R-:W-:Y:S01]  /*30420*/  UIADD3 UR76, UPT, UPT, UR8, 0x100000, URZ ;  /* 0x00100000084c7890 */ /* 0x000fe2000fffe0ff */
[----:B------:R-:W-:Y:S01]  /*30430*/  IADD3 R4, P4, PT, R0, 0x802, RZ ;  /* 0x0000080200047810 */ /* 0x000fe20007f9e0ff */
[----:B------:R-:W-:Y:S01]  /*30440*/  UIADD3 UR75, UPT, UPT, UR8, 0x198, URZ ;  /* 0x00000198084b7890 */ /* 0x000fe2000fffe0ff */
[----:B------:R-:W-:Y:S01]  /*30450*/  IADD3.X R13, PT, PT, R3, RZ, RZ, P5, !PT ;  /* 0x000000ff030d7210 */ /* 0x000fe20002ffe4ff */
[----:B------:R-:W-:Y:S01]  /*30460*/  UMOV UR6, 0x0 ;  /* 0x0000000000067882 */ /* 0x000fe20000000000 */
[----:B------:R-:W-:Y:S01]  /*30470*/  R2UR UR60, R4 ;  /* 0x00000000043c72ca */ /* 0x000fe200000e0000 */
[--C-:B------:R-:W-:Y:S01]  /*30480*/  IMAD.X R15, RZ, RZ, R3.reuse, P4 ;  /* 0x000000ffff0f7224 */ /* 0x100fe200020e0603 */
[----:B------:R-:W-:Y:S01]  /*30490*/  IADD3 R4, P5, PT, R0, 0x804, RZ ;  /* 0x0000080400047810 */ /* 0x000fe20007fbe0ff */
[----:B------:R-:W-:Y:S01]  /*304a0*/  UMOV UR7, 0x4400490 ;  /* 0x0440049000077882 */ /* 0x000fe20000000000 */
[----:B------:R-:W-:Y:S01]  /*304b0*/  R2UR UR35, R7 ;  /* 0x00000000072372ca */ /* 0x000fe200000e0000 */
[----:B--2---:R-:W-:Y:S01]  /*304c0*/  UIADD3 UR54, UPT, UPT, UR8, 0x1a8, URZ ;  /* 0x000001a808367890 */ /* 0x004fe2000fffe0ff */
[----:B------:R-:W-:Y:S01]  /*304d0*/  R2UR UR58, R4 ;  /* 0x00000000043a72ca */ /* 0x000fe200000e0000 */
[----:B------:R-:W-:Y:S01]  /*304e0*/  UIADD3 UR55, UPT, UPT, UR8, 0x100000, URZ ;  /* 0x0010000008377890 */ /* 0x000fe2000fffe0ff */
[----:B------:R-:W-:Y:S01]  /*304f0*/  IADD3 R4, P4, PT, R0, 0xffe, RZ ;  /* 0x00000ffe00047810 */ /* 0x000fe20007f9e0ff */
[----:B------:R-:W-:Y:S01]  /*30500*/  UMOV UR62, 0x0 ;  /* 0x00000000003e7882 */ /* 0x000fe20000000000 */
[C---:B------:R-:W-:Y:S01]  /*30510*/  IADD3.X R14, PT, PT, R3.reuse, RZ, RZ, P5, !PT ;  /* 0x000000ff030e7210 */ /* 0x040fe20002ffe4ff */
[----:B------:R-:W-:Y:S01]  /*30520*/  UMOV UR63, 0x4400490 ;  /* 0x04400490003f7882 */ /* 0x000fe20000000000 */
[----:B------:R-:W-:Y:S01]  /*30530*/  R2UR UR48, R4 ;  /* 0x00000000043072ca */ /* 0x000fe200000e0000 */
[----:B------:R-:W-:Y:S01]  /*30540*/  UMOV UR64, 0x0 ;  /* 0x0000000000407882 */ /* 0x000fe20000000000 */
        /* <DEDUP_REMOVED lines=8> */
[----:B------:R-:W-:Y:S01]  /*305d0*/  IADD3.X R10, PT, PT, R3, RZ, RZ, P5, !PT ;  /* 0x000000ff030a7210 */ /* 0x000fe20002ffe4ff */
[----:B------:R-:W-:Y:S01]  /*305e0*/  UMOV UR70, 0x0 ;  /* 0x0000000000467882 */ /* 0x000fe20000000000 */
[----:B------:R-:W-:Y:S01]  /*305f0*/  R2UR UR52, R4 ;  /* 0x00000000043472ca */ /* 0x000fe200000e0000 */
[----:B------:R-:W-:Y:S01]  /*30600*/  IMAD.X R9, RZ, RZ, R3, P4 ;  /* 0x000000ffff097224 */ /* 0x000fe200020e0603 */
[----:B------:R-:W-:Y:S01]  /*30610*/  IADD3 R4, P5, PT, R0, 0x1004, RZ ;  /* 0x0000100400047810 */ /* 0x000fe20007fbe0ff */
[----:B------:R-:W-:Y:S01]  /*30620*/  UMOV UR71, 0x4400490 ;  /* 0x0440049000477882 */ /* 0x000fe20000000000 */
[----:B------:R-:W-:-:S02]  /*30630*/  R2UR UR37, R5 ;  /* 0x00000000052572ca */ /* 0x000fc400000e0000 */
[----:B------:R-:W-:Y:S02]  /*30640*/  R2UR UR44, R4 ;  /* 0x00000000042c72ca */ /* 0x000fe400000e0000 */
[----:B------:R-:W-:Y:S02]  /*30650*/  IADD3 R4, P4, PT, R0, 0x17fe, RZ ;  /* 0x000017fe00047810 */ /* 0x000fe40007f9e0ff */
[C---:B------:R-:W-:Y:S02]  /*30660*/  IADD3.X R8, PT, PT, R3.reuse, RZ, RZ, P5, !PT ;  /* 0x000000ff03087210 */ /* 0x040fe40002ffe4ff */
[----:B------:R-:W-:Y:S02]  /*30670*/  R2UR UR38, R4 ;  /* 0x00000000042672ca */ /* 0x000fe400000e0000 */
[----:B------:R-:W-:Y:S02]  /*30680*/  IADD3 R4, P5, PT, R0, 0x1800, RZ ;  /* 0x0000180000047810 */ /* 0x000fe40007fbe0ff */
[----:B------:R-:W-:-:S02]  /*30690*/  IADD3.X R7, PT, PT, R3, RZ, RZ, P4, !PT ;  /* 0x000000ff03077210 */ /* 0x000fc400027fe4ff */
[----:B------:R-:W-:Y:S02]  /*306a0*/  R2UR UR32, R4 ;  /* 0x00000000042072ca */ /* 0x000fe400000e0000 */
[----:B------:R-:W-:Y:S02]  /*306b0*/  IADD3 R4, P4, PT, R0, 0x1802, RZ ;  /* 0x0000180200047810 */ /* 0x000fe40007f9e0ff */
[C---:B------:R-:W-:Y:S02]  /*306c0*/  IADD3.X R5, PT, PT, R3.reuse, RZ, RZ, P5, !PT ;  /* 0x000000ff03057210 */ /* 0x040fe40002ffe4ff */
[----:B------:R-:W-:Y:S02]  /*306d0*/  R2UR UR28, R4 ;  /* 0x00000000041c72ca */ /* 0x000fe400000e0000 */
[----:B------:R-:W-:Y:S02]  /*306e0*/  IADD3 R4, P5, PT, R0, 0x1804, RZ ;  /* 0x0000180400047810 */ /* 0x000fe40007fbe0ff */
[----:B------:R-:W-:-:S02]  /*306f0*/  R2UR UR47, R3 ;  /* 0x00000000032f72ca */ /* 0x000fc400000e0000 */
[----:B------:R-:W-:Y:S02]  /*30700*/  @P2 MOV R0, R20 ;  /* 0x0000001400002202 */ /* 0x000fe40000000f00 */
[----:B------:R-:W-:Y:S02]  /*30710*/  R2UR UR25, R11 ;  /* 0x000000000b1972ca */ /* 0x000fe400000e0000 */
[----:B------:R-:W-:Y:S02]  /*30720*/  R2UR UR27, R13 ;  /* 0x000000000d1b72ca */ /* 0x000fe400000e0000 */
[----:B------:R-:W-:Y:S02]  /*30730*/  @P2 R2UR UR12, R0 ;  /* 0x00000000000c22ca */ /* 0x000fe400000e0000 */
[----:B------:R-:W-:Y:S02]  /*30740*/  R2UR UR61, R15 ;  /* 0x000000000f3d72ca */ /* 0x000fe400000e0000 */
[----:B------:R-:W-:Y:S01]  /*30750*/  IADD3.X R0, PT, PT, R3, RZ, RZ, P4, !PT ;  /* 0x000000ff03007210 */ /* 0x000fe200027fe4ff */
[----:B------:R2:W-:Y:S01]  /*30760*/  UTCHMMA tmem[UR68], gdesc[UR46], tmem[UR8], tmem[UR42], idesc[UR43], UPT ;  /* 0x00ff2a2e440079ea */ /* 0x0005e2000b800008 */
[----:B------:R-:W-:Y:S01]  /*30770*/  R2UR UR59, R14 ;  /* 0x000000000e3b72ca */ /* 0x000fe200000e0000 */
[----:B------:R3:W-:Y:S01]  /*30780*/  UTCHMMA tmem[UR77], gdesc[UR36], tmem[UR8], tmem[UR40], idesc[UR41], UPT ;  /* 0x00ff28244d0079ea */ /* 0x0007e2000b800008 */
[----:B------:R-:W-:Y:S01]  /*30790*/  R2UR UR49, R12 ;  /* 0x000000000c3172ca */ /* 0x000fe200000e0000 */
[----:B------:R-:W-:Y:S01]  /*307a0*/  UTCHMMA tmem[UR74], gdesc[UR34], tmem[UR8], tmem[UR30], idesc[UR31], UPT ;  /* 0x00ff1e224a0079ea */ /* 0x000fe2000b800008 */
[----:B------:R-:W-:Y:S01]  /*307b0*/  R2UR UR57, R10 ;  /* 0x000000000a3972ca */ /* 0x000fe200000e0000 */
[----:B------:R4:W-:Y:S01]  /*307c0*/  UTCHMMA tmem[UR73], gdesc[UR24], tmem[UR8], tmem[UR20], idesc[UR21], UPT ;  /* 0x00ff1418490079ea */ /* 0x0009e2000b800008 */
[----:B------:R-:W-:Y:S01]  /*307d0*/  R2UR UR53, R9 ;  /* 0x00000000093572ca */ /* 0x000fe200000e0000 */
[----:B------:R0:W-:Y:S01]  /*307e0*/  UTCHMMA tmem[UR72], gdesc[UR26], tmem[UR8], tmem[UR6], idesc[UR7], UPT ;  /* 0x00ff061a480079ea */ /* 0x0001e2000b800008 */
[----:B------:R-:W-:Y:S01]  /*307f0*/  R2UR UR29, R0 ;  /* 0x00000000001d72ca */ /* 0x000fe200000e0000 */
[----:B--2---:R-:W-:Y:S01]  /*30800*/  UIADD3 UR46, UPT, UPT, UR8, 0x100000, URZ ;  /* 0x00100000082e7890 */ /* 0x004fe2000fffe0ff */
[----:B------:R-:W-:Y:S01]  /*30810*/  R2UR UR45, R8 ;  /* 0x00000000082d72ca */ /* 0x000fe200000e0000 */
[----:B------:R-:W-:Y:S01]  /*30820*/  UIADD3 UR47, UPT, UPT, UR8, 0x1a0, URZ ;  /* 0x000001a0082f7890 */ /* 0x000fe2000fffe0ff */
[----:B------:R-:W-:Y:S01]  /*30830*/  IADD3.X R0, PT, PT, R3, RZ, RZ, P5, !PT ;  /* 0x000000ff03007210 */ /* 0x000fe20002ffe4ff */
[----:B---3--:R-:W-:Y:S01]  /*30840*/  UIADD3 UR40, UPT, UPT, UR8, 0x100000, URZ ;  /* 0x0010000008287890 */ /* 0x008fe2000fffe0ff */
[----:B------:R-:W-:Y:S01]  /*30850*/  R2UR UR39, R7 ;  /* 0x00000000072772ca */ /* 0x000fe200000e0000 */
[----:B----4-:R-:W-:Y:S01]  /*30860*/  UMOV UR24, 0x0 ;  /* 0x0000000000187882 */ /* 0x010fe20000000000 */
[----:B------:R-:W-:Y:S01]  /*30870*/  R2UR UR33, R5 ;  /* 0x00000000052172ca */ /* 0x000fe200000e0000 */
[----:B------:R-:W-:Y:S01]  /*30880*/  UMOV UR25, 0x4400490 ;  /* 0x0440049000197882 */ /* 0x000fe20000000000 */
[----:B------:R-:W-:Y:S01]  /*30890*/  R2UR UR22, R4 ;  /* 0x00000000041672ca */ /* 0x000fe200000e0000 */
[----:B------:R-:W-:Y:S01]  /*308a0*/  UIADD3 UR30, UPT, UPT, UR8, 0x1b0, URZ ;  /* 0x000001b0081e7890 */ /* 0x000fe2000fffe0ff */
[----:B------:R-:W-:Y:S01]  /*308b0*/  R2UR UR23, R0 ;  /* 0x00000000001772ca */ /* 0x000fe200000e0000 */
[----:B------:R-:W-:-:S02]  /*308c0*/  UIADD3 UR31, UPT, UPT, UR8, 0x100000, URZ ;  /* 0x00100000081f7890 */ /* 0x000fc4000fffe0ff */
[----:B------:R1:W-:Y:S01]  /*308d0*/  UTCHMMA tmem[UR19], gdesc[UR60], tmem[UR8], tmem[UR24], idesc[UR25], UPT ;  /* 0x00ff183c130079ea */ /* 0x0003e2000b800008 */
[----:B------:R-:W-:Y:S02]  /*308e0*/  UIADD3 UR34, UPT, UPT, UR8, 0x1b8, URZ ;  /* 0x000001b808227890 */ /* 0x000fe4000fffe0ff */
[----:B------:R1:W-:Y:S01]  /*308f0*/  UTCHMMA tmem[UR18], gdesc[UR58], tmem[UR8], tmem[UR20], idesc[UR21], UPT ;  /* 0x00ff143a120079ea */ /* 0x0003e2000b800008 */
[----:B------:R1:W-:Y:S01]  /*30900*/  UTCHMMA tmem[UR4], gdesc[UR48], tmem[UR17], tmem[UR62], idesc[UR63], UPT ;  /* 0x00ff3e30040079ea */ /* 0x0003e2000b800011 */
[----:B------:R-:W-:Y:S01]  /*30910*/  UMOV UR68, 0x0 ;  /* 0x0000000000447882 */ /* 0x000fe20000000000 */
[----:B------:R1:W-:Y:S01]  /*30920*/  UTCHMMA tmem[UR15], gdesc[UR56], tmem[UR16], tmem[UR64], idesc[UR65], UPT ;  /* 0x00ff40380f0079ea */ /* 0x0003e2000b800010 */
[----:B------:R1:W-:Y:S01]  /*30930*/  UTCHMMA tmem[UR13], gdesc[UR52], tmem[UR14], tmem[UR66], idesc[UR67], UPT ;  /* 0x00ff42340d0079ea */ /* 0x0003e2000b80000e */
[----:B------:R1:W-:Y:S01]  /*30940*/  UTCHMMA tmem[UR75], gdesc[UR44], tmem[UR76], tmem[UR68], idesc[UR69], UPT ;  /* 0x00ff442c4b0079ea */ /* 0x0003e2000b80004c */
[----:B------:R1:W-:Y:S01]  /*30950*/  UTCHMMA tmem[UR47], gdesc[UR38], tmem[UR46], tmem[UR70], idesc[UR71], UPT ;  /* 0x00ff46262f0079ea */ /* 0x0003e2000b80002e */
[----:B------:R-:W-:Y:S01]  /*30960*/  UMOV UR36, 0x0 ;  /* 0x0000000000247882 */ /* 0x000fe20000000000 */
[----:B------:R-:W-:Y:S01]  /*30970*/  UMOV UR37, 0x4400490 ;  /* 0x0440049000257882 */ /* 0x000fe20000000000 */
[----:B------:R1:W-:Y:S01]  /*30980*/  UTCHMMA tmem[UR54], gdesc[UR32], tmem[UR40], tmem[UR50], idesc[UR51], UPT ;  /* 0x00ff3220360079ea */ /* 0x0003e2000b800028 */
[----:B------:R1:W-:Y:S01]  /*30990*/  UTCHMMA tmem[UR30], gdesc[UR28], tmem[UR55], tmem[UR42], idesc[UR43], UPT ;  /* 0x00ff2a1c1e0079ea */ /* 0x0003e2000b800037 */
[----:B------:R1:W-:Y:S01]  /*309a0*/  UTCHMMA tmem[UR34], gdesc[UR22], tmem[UR31], tmem[UR36], idesc[UR37], UPT ;  /* 0x00ff2416220079ea */ /* 0x0003e2000b80001f */
[----:B------:R1:W-:Y:S01]  /*309b0*/  UTCBAR [UR12], URZ ;  /* 0x000000ff0c0073e9 */ /* 0x0003e200080000ff */
[----:B0-----:R-:W-:-:S02]  /*309c0*/  R2UR.FILL UR7, R17 ;  /* 0x00000000110772ca */ /* 0x001fc400004e0000 */
[----:B------:R-:W-:-:S15]  /*309d0*/  R2UR.FILL UR6, R16 ;  /* 0x00000000100672ca */ /* 0x000fde00004e0000 */
.L_x_12:
[----:B------:R-:W-:Y:S02]  /*309e0*/  FSEL R0, R18, 1, P1 ;  /* 0x3f80000012007808 */ /* 0x000fe40000800000 */
[----:B------:R-:W-:-:S03]  /*309f0*/  FSEL R244, R244, -INF , P1 ;  /* 0xff800000f4f47808 */ /* 0x000fc60000800000 */
[----:B------:R2:W-:Y:S01]  /*30a00*/  STL [R1+0x148], R0 ;  /* 0x0001480001007387 */ /* 0x0005e20000100800 */
[----:B------:R-:W-:Y:S05]  /*30a10*/  @!P3 BRA `(.L_x_13) ;  /* 0x000001780080b947 */ /* 0x000fea0003800000 */
[----:B------:R-:W3:Y:S01]  /*30a20*/  LDL R5, [R1+0x21c0] ;  /* 0x0021c00001057983 */ /* 0x000ee20000100800 */
[----:B-----5:R-:W-:Y:S01]  /*30a30*/  SHF.R.U32.HI R208, RZ, 0x4, R208 ;  /* 0x00000004ffd07819 */ /* 0x020fe200000116d0 */
[----:B------:R-:W-:Y:S01]  /*30a40*/  IMAD.MOV.U32 R3, RZ, RZ, RZ ;  /* 0x000000ffff037224 */ /* 0x000fe200078e00ff */
[----:B------:R-:W-:Y:S01]  /*30a50*/  LOP3.LUT R2, R2, 0xfffeffff, RZ, 0xc0, !PT ;  /* 0xfffeffff02027812 */ /* 0x000fe200078ec0ff */
[----:B------:R-:W-:Y:S01]  /*30a60*/  HFMA2 R16, -RZ, RZ, 0, 0 ;  /* 0x00000000ff107431 */ /* 0x000fe200000001ff */
[----:B--2---:R-:W-:Y:S01]  /*30a70*/  SGXT.U32 R0, R208, 0xe ;  /* 0x0000000ed000781a */ /* 0x004fe20000000000 */
[----:B------:R-:W2:Y:S01]  /*30a80*/  S2R R19, SR_TID.X ;  /* 0x0000000000137919 */ /* 0x000ea20000002100 */
[----:B------:R-:W-:Y:S02]  /*30a90*/  @P0 LOP3.LUT R2, R2, 0x10000, RZ, 0xfc, !PT ;  /* 0x0001000002020812 */ /* 0x000fe400078efcff */
[----:B------:R-:W-:Y:S01]  /*30aa0*/  R2UR UR6, R20 ;  /* 0x00000000140672ca */ /* 0x000fe200000e0000 */
[----:B------:R4:W-:Y:S01]  /*30ab0*/  STL [R1+0x1258], R0 ;  /* 0x0012580001007387 */ /* 0x0009e20000100800 */
[----:B------:R-:W-:-:S02]  /*30ac0*/  LOP3.LUT R2, R2, 0xffffbfff, RZ, 0xc0, !PT ;  /* 0xffffbfff02027812 */ /* 0x000fc400078ec0ff */
[----:B----4-:R-:W-:-:S04]  /*30ad0*/  IADD3 R0, P1, PT, R0, 0x2, RZ ;  /* 0x0000000200007810 */ /* 0x010fc80007f3e0ff */
[----:B-1----:R-:W-:Y:S02]  /*30ae0*/  R2UR UR12, R0 ;  /* 0x00000000000c72ca */ /* 0x002fe400000e0000 */
[----:B------:R-:W-:-:S04]  /*30af0*/  IADD3.X R3, PT, PT, R3, 0x40004040, RZ, P1, !PT ;  /* 0x4000404003037810 */ /* 0x000fc80000ffe4ff */
[----:B------:R-:W-:Y:S02]  /*30b00*/  R2UR UR13, R3 ;  /* 0x00000000030d72ca */ /* 0x000fe400000e0000 */
[----:B--2---:R-:W-:-:S11]  /*30b10*/  SHF.R.U32.HI R18, RZ, 0x5, R19 ;  /* 0x00000005ff127819 */ /* 0x004fd60000011613 */
[----:B------:R-:W-:Y:S01]  /*30b20*/  UIADD3.64 UR72, UPT, UPT, UR12, 0x2, URZ ;  /* 0x000000020c487897 */ /* 0x000fe2000fffe0ff */
[----:B---3--:R-:W-:-:S04]  /*30b30*/  IADD3 R0, PT, PT, R5, 0x60000, RZ ;  /* 0x0006000005007810 */ /* 0x008fc80007ffe0ff */
[----:B------:R-:W-:-:S04]  /*30b40*/  SHF.R.U32.HI R0, RZ, 0x4, R0 ;  /* 0x00000004ff007819 */ /* 0x000fc80000011600 */
[----:B------:R-:W-:-:S04]  /*30b50*/  SGXT.U32 R4, R0, 0xe ;  /* 0x0000000e0004781a */ /* 0x000fc80000000000 */
[----:B------:R-:W-:Y:S01]  /*30b60*/  IADD3 R0, P4, PT, R4, 0x80, RZ ;  /* 0x0000008004007810 */ /* 0x000fe20007f9e0ff */
[----:B------:R1:W-:Y:S03]  /*30b70*/  STL [R1+0x1250], R4 ;  /* 0x0012500401007387 */ /* 0x0003e60000100800 */
[C---:B------:R-:W-:Y:S02]  /*30b80*/  IADD3 R3, P3, PT, R0.reuse, 0x80, RZ ;  /* 0x0000008000037810 */ /* 0x040fe40007f7e0ff */
[C---:B------:R-:W-:Y:S02]  /*30b90*/  R2UR UR70, R0.reuse ;  /* 0x00000000004672ca */ /* 0x040fe400000e0000 */
[----:B------:R-:W-:Y:S02]  /*30ba0*/  R2UR UR68, R3 ;  /* 0x00000000034472ca */ /* 0x000fe400000e0000 */
[----:B------:R-:W-:-:S04]  /*30bb0*/  IADD3 R3, P2, PT, R0, 0x100, RZ ;  /* 0x0000010000037810 */ /* 0x000fc80007f5e0ff */
[----:B------:R-:W-:Y:S02]  /*30bc0*/  R2UR UR76, R3 ;  /* 0x00000000034c72ca */ /* 0x000fe400000e0000 */
[----:B------:R-:W-:-:S04]  /*30bd0*/  IADD3 R3, P1, PT, R0, 0x180, RZ ;  /* 0x0000018000037810 */ /* 0x000fc80007f3e0ff */
[----:B------:R-:W-:Y:S02]  /*30be0*/  R2UR UR74, R3 ;  /* 0x00000000034a72ca */ /* 0x000fe400000e0000 */
[----:B------:R-:W-:-:S04]  /*30bf0*/  IADD3 R3, P5, PT, R0, 0x200, RZ ;  /* 0x0000020000037810 */ /* 0x000fc80007fbe0ff */
[----:B------:R-:W-:Y:S02]  /*30c00*/  R2UR UR14, R3 ;  /* 0x00000000030e72ca */ /* 0x000fe400000e0000 */
[----:B------:R-:W-:-:S04]  /*30c10*/  MOV R3, RZ ;  /* 0x000000ff00037202 */ /* 0x000fc80000000f00 */
[----:B------:R-:W-:Y:S02]  /*30c20*/  IADD3.X R3, PT, PT, R3, 0x40004040, RZ, P4, !PT ;  /* 0x4000404003037810 */ /* 0x000fe400027fe4ff */
[----:B-1----:R-:W-:Y:S02]  /*30c30*/  IADD3 R4, P4, PT, R0, 0x280, RZ ;  /* 0x0000028000047810 */ /* 0x002fe40007f9e0ff */
[C---:B------:R-:W-:Y:S01]  /*30c40*/  IADD3.X R9, PT, PT, R3.reuse, RZ, RZ, P3, !PT ;  /* 0x000000ff03097210 */ /* 0x040fe20001ffe4ff */
[----:B------:R-:W-:Y:S01]  /*30c50*/  IMAD.X R15, RZ, RZ, R3, P1 ;  /* 0x000000ffff0f7224 */ /* 0x000fe200008e0603 */
        /* <DEDUP_REMOVED lines=12> */
[----:B------:R-:W-:Y:S01]  /*30d20*/  R2UR UR24, R4 ;  /* 0x00000000041872ca */ /* 0x000fe200000e0000 */
[----:B------:R-:W-:Y:S01]  /*30d30*/  IMAD.X R7, RZ, RZ, R3, P6 ;  /* 0x000000ffff077224 */ /* 0x000fe200030e0603 */
[----:B------:R-:W-:Y:S02]  /*30d40*/  IADD3 R4, P0, PT, R0, 0x500, RZ ;  /* 0x0000050000047810 */ /* 0x000fe40007f1e0ff */
[----:B------:R-:W-:-:S02]  /*30d50*/  IADD3.X R13, PT, PT, R3, RZ, RZ, P3, !PT ;  /* 0x000000ff030d7210 */ /* 0x000fc40001ffe4ff */
[----:B------:R-:W-:Y:S02]  /*30d60*/  R2UR UR26, R4 ;  /* 0x00000000041a72ca */ /* 0x000fe400000e0000 */
[----:B------:R-:W-:Y:S02]  /*30d70*/  R2UR UR69, R9 ;  /* 0x00000000094572ca */ /* 0x000fe400000e0000 */
[----:B------:R-:W-:Y:S02]  /*30d80*/  IADD3.X R12, PT, PT, R3, RZ, RZ, P2, !PT ;  /* 0x000000ff030c7210 */ /* 0x000fe400017fe4ff */
[----:B------:R-:W-:Y:S01]  /*30d90*/  R2UR UR77, R8 ;  /* 0x00000000084d72ca */ /* 0x000fe200000e0000 */
[----:B------:R-:W-:Y:S01]  /*30da0*/  IMAD.U32 R8, RZ, RZ, UR68 ;  /* 0x00000044ff087e24 */ /* 0x000fe2000f8e00ff */
[----:B------:R-:W-:Y:S02]  /*30db0*/  R2UR UR17, R10 ;  /* 0x000000000a1172ca */ /* 0x000fe400000e0000 */
[----:B------:R-:W-:-:S02]  /*30dc0*/  @P0 LOP3.LUT R2, R2, 0x4000, RZ, 0xfc, !PT ;  /* 0x0000400002020812 */ /* 0x000fc400078efcff */
[----:B------:R-:W-:Y:S02]  /*30dd0*/  IADD3 R4, P0, PT, R0, 0x580, RZ ;  /* 0x0000058000047810 */ /* 0x000fe40007f1e0ff */
[----:B------:R-:W-:Y:S02]  /*30de0*/  LOP3.LUT R2, R2, 0xffffdfff, RZ, 0xc0, !PT ;  /* 0xffffdfff02027812 */ /* 0x000fe400078ec0ff */
[----:B------:R-:W-:Y:S01]  /*30df0*/  R2UR UR28, R4 ;  /* 0x00000000041c72ca */ /* 0x000fe200000e0000 */
[----:B------:R-:W-:Y:S01]  /*30e00*/  VIADD R4, R5, 0x40000 ;  /* 0x0004000005047836 */ /* 0x000fe20000000000 */
[----:B------:R-:W-:Y:S02]  /*30e10*/  MOV R9, UR69 ;  /* 0x0000004500097c02 */ /* 0x000fe40008000f00 */
[----:B------:R-:W-:Y:S02]  /*30e20*/  R2UR UR15, R14 ;  /* 0x000000000e0f72ca */ /* 0x000fe400000e0000 */
[----:B------:R-:W-:-:S02]  /*30e30*/  SHF.R.U32.HI R4, RZ, 0x4, R4 ;  /* 0x00000004ff047819 */ /* 0x000fc40000011604 */
[----:B------:R-:W-:Y:S02]  /*30e40*/  R2UR UR19, R13 ;  /* 0x000000000d1372ca */ /* 0x000fe400000e0000 */
[----:B------:R-:W-:Y:S02]  /*30e50*/  @P0 LOP3.LUT R2, R2, 0x2000, RZ, 0xfc, !PT ;  /* 0x0000200002020812 */ /* 0x000fe400078efcff */
[----:B------:R-:W-:Y:S02]  /*30e60*/  SGXT.U32 R6, R4, 0xe ;  /* 0x0000000e0406781a */ /* 0x000fe40000000000 */
[----:B------:R-:W-:Y:S02]  /*30e70*/  IADD3 R5, P0, PT, R0, 0x600, RZ ;  /* 0x0000060000057810 */ /* 0x000fe40007f1e0ff */
[----:B------:R-:W-:Y:S01]  /*30e80*/  IADD3 R17, P1, PT, R6, 0x2, RZ ;  /* 0x0000000206117810 */ /* 0x000fe20007f3e0ff */
[----:B------:R1:W-:Y:S01]  /*30e90*/  STL [R1+0x1254], R6 ;  /* 0x0012540601007387 */ /* 0x0003e20000100800 */
[----:B------:R-:W-:-:S02]  /*30ea0*/  LOP3.LUT R2, R2, 0xffffefff, RZ, 0xc0, !PT ;  /* 0xffffefff02027812 */ /* 0x000fc400078ec0ff */
[----:B------:R-:W-:Y:S01]  /*30eb0*/  IADD3.X R16, PT, PT, R16, 0x40004040, RZ, P1, !PT ;  /* 0x4000404010107810 */ /* 0x000fe20000ffe4ff */
[----:B------:R2:W-:Y:S01]  /*30ec0*/  STL.64 [R1+0x1248], R8 ;  /* 0x0012480801007387 */ /* 0x0005e20000100a00 */
[----:B------:R-:W-:Y:S02]  /*30ed0*/  IADD3 R4, P1, PT, R0, 0x680, RZ ;  /* 0x0000068000047810 */ /* 0x000fe40007f3e0ff */
[----:B------:R-:W-:Y:S02]  /*30ee0*/  R2UR UR30, R5 ;  /* 0x00000000051e72ca */ /* 0x000fe400000e0000 */
[----:B------:R-:W-:Y:S02]  /*30ef0*/  R2UR UR32, R4 ;  /* 0x00000000042072ca */ /* 0x000fe400000e0000 */
[----:B------:R-:W-:Y:S02]  /*30f00*/  @P0 LOP3.LUT R2, R2, 0x1000, RZ, 0xfc, !PT ;  /* 0x0000100002020812 */ /* 0x000fe400078efcff */
[----:B------:R-:W-:-:S02]  /*30f10*/  IADD3 R4, P0, PT, R0, 0x700, RZ ;  /* 0x0000070000047810 */ /* 0x000fc40007f1e0ff */
[----:B------:R-:W-:Y:S02]  /*30f20*/  LOP3.LUT R2, R2, 0xfffff7ff, RZ, 0xc0, !PT ;  /* 0xfffff7ff02027812 */ /* 0x000fe400078ec0ff */
[----:B------:R-:W-:Y:S02]  /*30f30*/  R2UR UR34, R4 ;  /* 0x00000000042272ca */ /* 0x000fe400000e0000 */
[----:B------:R-:W-:Y:S02]  /*30f40*/  @P1 LOP3.LUT R2, R2, 0x800, RZ, 0xfc, !PT ;  /* 0x0000080002021812 */ /* 0x000fe400078efcff */
[----:B------:R-:W-:Y:S02]  /*30f50*/  IADD3 R4, P1, PT, R0, 0x780, RZ ;  /* 0x0000078000047810 */ /* 0x000fe40007f3e0ff */
[----:B------:R-:W-:Y:S02]  /*30f60*/  LOP3.LUT R2, R2, 0xfffffbff, RZ, 0xc0, !PT ;  /* 0xfffffbff02027812 */ /* 0x000fe400078ec0ff */
[----:B------:R-:W-:-:S02]  /*30f70*/  R2UR UR36, R4 ;  /* 0x00000000042472ca */ /* 0x000fc400000e0000 */
[----:B------:R-:W-:Y:S02]  /*30f80*/  @P0 LOP3.LUT R2, R2, 0x400, RZ, 0xfc, !PT ;  /* 0x0000040002020812 */ /* 0x000fe400078efcff */
[----:B------:R-:W-:Y:S02]  /*30f90*/  IADD3 R4, P0, PT, R0, 0x800, RZ ;  /* 0x0000080000047810 */ /* 0x000fe40007f1e0ff */
[----:B------:R-:W-:Y:S02]  /*30fa0*/  LOP3.LUT R2, R2, 0xfffffdff, RZ, 0xc0, !PT ;  /* 0xfffffdff02027812 */ /* 0x000fe400078ec0ff */
        /* <DEDUP_REMOVED lines=39> */
[C---:B------:R-:W-:Y:S02]  /*31220*/  LOP3.LUT P0, RZ, R2.reuse, 0x2, RZ, 0xc0, !PT ;  /* 0x0000000202ff7812 */ /* 0x040fe4000780c0ff */
[----:B------:R-:W-:Y:S02]  /*31230*/  LOP3.LUT R2, R2, 0xfffbffff, RZ, 0xc0, !PT ;  /* 0xfffbffff02027812 */ /* 0x000fe400078ec0ff */
[----:B------:R-:W-:Y:S02]  /*31240*/  R2UR UR58, R4 ;  /* 0x00000000043a72ca */ /* 0x000fe400000e0000 */
[----:B------:R-:W-:Y:S02]  /*31250*/  IADD3 R4, P4, PT, R0, 0xd80, RZ ;  /* 0x00000d8000047810 */ /* 0x000fe40007f9e0ff */
[----:B------:R-:W-:Y:S02]  /*31260*/  R2UR UR21, R12 ;  /* 0x000000000c1572ca */ /* 0x000fe400000e0000 */
[----:B------:R-:W-:-:S02]  /*31270*/  R2UR UR60, R4 ;  /* 0x00000000043c72ca */ /* 0x000fc400000e0000 */
[----:B------:R-:W-:Y:S02]  /*31280*/  IADD3 R4, P3, PT, R0, 0xe00, RZ ;  /* 0x00000e0000047810 */ /* 0x000fe40007f7e0ff */
[----:B------:R-:W-:Y:S02]  /*31290*/  @P0 LOP3.LUT R2, R2, 0x40000, RZ, 0xfc, !PT ;  /* 0x0004000002020812 */ /* 0x000fe400078efcff */
[----:B------:R-:W-:Y:S02]  /*312a0*/  R2UR UR62, R4 ;  /* 0x00000000043e72ca */ /* 0x000fe400000e0000 */
[C---:B------:R-:W-:Y:S02]  /*312b0*/  LOP3.LUT P0, RZ, R2.reuse, 0x4, RZ, 0xc0, !PT ;  /* 0x0000000402ff7812 */ /* 0x040fe4000780c0ff */
[----:B------:R-:W-:Y:S02]  /*312c0*/  LOP3.LUT R2, R2, 0xfff7ffff, RZ, 0xc0, !PT ;  /* 0xfff7ffff02027812 */ /* 0x000fe400078ec0ff */
[----:B------:R-:W-:-:S02]  /*312d0*/  IADD3 R4, P2, PT, R0, 0xe80, RZ ;  /* 0x00000e8000047810 */ /* 0x000fc40007f5e0ff */
[----:B------:R-:W-:Y:S02]  /*312e0*/  IADD3 R0, P6, PT, R0, 0xf00, RZ ;  /* 0x00000f0000007810 */ /* 0x000fe40007fde0ff */
[----:B------:R-:W-:Y:S02]  /*312f0*/  R2UR UR64, R4 ;  /* 0x00000000044072ca */ /* 0x000fe400000e0000 */
[----:B------:R-:W-:Y:S02]  /*31300*/  R2UR UR66, R0 ;  /* 0x00000000004272ca */ /* 0x000fe400000e0000 */
[----:B------:R-:W-:Y:S02]  /*31310*/  R2UR UR23, R11 ;  /* 0x000000000b1772ca */ /* 0x000fe400000e0000 */
[----:B------:R-:W-:Y:S02]  /*31320*/  @P0 LOP3.LUT R2, R2, 0x80000, RZ, 0xfc, !PT ;  /* 0x0008000002020812 */ /* 0x000fe400078efcff */
[----:B------:R-:W-:-:S02]  /*31330*/  R2UR UR25, R7 ;  /* 0x00000000071972ca */ /* 0x000fc400000e0000 */
[C---:B------:R-:W-:Y:S02]  /*31340*/  LOP3.LUT P0, RZ, R2.reuse, 0x8, RZ, 0xc0, !PT ;  /* 0x0000000802ff7812 */ /* 0x040fe4000780c0ff */
[----:B------:R-:W-:Y:S02]  /*31350*/  LOP3.LUT R2, R2, 0xffefffff, RZ, 0xc0, !PT ;  /* 0xffefffff02027812 */ /* 0x000fe400078ec0ff */
[----:B------:R-:W-:Y:S02]  /*31360*/  R2UR UR71, R3 ;  /* 0x00000000034772ca */ /* 0x000fe400000e0000 */
[----:B------:R-:W-:Y:S02]  /*31370*/  R2UR UR68, R17 ;  /* 0x00000000114472ca */ /* 0x000fe400000e0000 */
[----:B------:R-:W-:Y:S02]  /*31380*/  R2UR UR69, R16 ;  /* 0x00000000104572ca */ /* 0x000fe400000e0000 */
[----:B------:R-:W-:-:S03]  /*31390*/  R2UR UR75, R15 ;  /* 0x000000000f4b72ca */ /* 0x000fc600000e0000 */
[----:B------:R-:W-:-:S04]  /*313a0*/  @P0 LOP3.LUT R2, R2, 0x100000, RZ, 0xfc, !PT ;  /* 0x0010000002020812 */ /* 0x000fc800078efcff */
[C---:B------:R-:W-:Y:S02]  /*313b0*/  LOP3.LUT P0, RZ, R2.reuse, 0x10, RZ, 0xc0, !PT ;  /* 0x0000001002ff7812 */ /* 0x040fe4000780c0ff */
[----:B------:R-:W-:-:S11]  /*313c0*/  LOP3.LUT R2, R2, 0xffdfffff, RZ, 0xc0, !PT ;  /* 0xffdfffff02027812 */ /* 0x000fd600078ec0ff */
        /* <DEDUP_REMOVED lines=28> */
[----:B------:R-:W-:-:S04]  /*31590*/  LOP3.LUT P0, RZ, R2, 0x4000, RZ, 0xc0, !PT ;  /* 0x0000400002ff7812 */ /* 0x000fc8000780c0ff */
[C---:B-1----:R-:W-:Y:S02]  /*315a0*/  IADD3.X R6, PT, PT, R3.reuse, RZ, RZ, P0, !PT ;  /* 0x000000ff03067210 */ /* 0x042fe400007fe4ff */
[----:B------:R-:W-:Y:S02]  /*315b0*/  LOP3.LUT P0, RZ, R2, 0x40000000, RZ, 0xc0, !PT ;  /* 0x4000000002ff7812 */ /* 0x000fe4000780c0ff */
[----:B------:R-:W-:Y:S02]  /*315c0*/  R2UR UR27, R6 ;  /* 0x00000000061b72ca */ /* 0x000fe400000e0000 */
[----:B------:R-:W-:Y:S02]  /*315d0*/  IADD3.X R5, PT, PT, R3, RZ, RZ, P0, !PT ;  /* 0x000000ff03057210 */ /* 0x000fe400007fe4ff */
[----:B------:R-:W-:Y:S02]  /*315e0*/  LOP3.LUT P0, RZ, R2, 0x20000000, RZ, 0xc0, !PT ;  /* 0x2000000002ff7812 */ /* 0x000fe4000780c0ff */
[----:B------:R-:W-:-:S02]  /*315f0*/  R2UR UR29, R5 ;  /* 0x00000000051d72ca */ /* 0x000fc400000e0000 */
[C---:B------:R-:W-:Y:S02]  /*31600*/  IADD3.X R4, PT, PT, R3.reuse, RZ, RZ, P0, !PT ;  /* 0x000000ff03047210 */ /* 0x040fe400007fe4ff */
[----:B------:R-:W-:Y:S02]  /*31610*/  LOP3.LUT P0, RZ, R2, 0x10000000, RZ, 0xc0, !PT ;  /* 0x1000000002ff7812 */ /* 0x000fe4000780c0ff */
[----:B------:R-:W-:Y:S02]  /*31620*/  R2UR UR31, R4 ;  /* 0x00000000041f72ca */ /* 0x000fe400000e0000 */
[----:B------:R-:W-:Y:S02]  /*31630*/  IADD3.X R0, PT, PT, R3, RZ, RZ, P0, !PT ;  /* 0x000000ff03007210 */ /* 0x000fe400007fe4ff */
[----:B------:R-:W-:Y:S02]  /*31640*/  LOP3.LUT P0, RZ, R2, 0x8000000, RZ, 0xc0, !PT ;  /* 0x0800000002ff7812 */ /* 0x000fe4000780c0ff */
[----:B------:R-:W-:-:S02]  /*31650*/  R2UR UR33, R0 ;  /* 0x00000000002172ca */ /* 0x000fc400000e0000 */
[C---:B--2---:R-:W-:Y:S02]  /*31660*/  IADD3.X R8, PT, PT, R3.reuse, RZ, RZ, P0, !PT ;  /* 0x000000ff03087210 */ /* 0x044fe400007fe4ff */
[----:B------:R-:W-:Y:S02]  /*31670*/  LOP3.LUT P0, RZ, R2, 0x4000000, RZ, 0xc0, !PT ;  /* 0x0400000002ff7812 */ /* 0x000fe4000780c0ff */
[C---:B------:R-:W-:Y:S02]  /*31680*/  IADD3.X R0, PT, PT, R3.reuse, RZ, RZ, P1, !PT ;  /* 0x000000ff03007210 */ /* 0x040fe40000ffe4ff */
[----:B------:R-:W-:Y:S01]  /*31690*/  R2UR UR35, R8 ;  /* 0x00000000082372ca */ /* 0x000fe200000e0000 */
[--C-:B------:R-:W-:Y:S01]  /*316a0*/  IMAD.X R10, RZ, RZ, R3.reuse, P0 ;  /* 0x000000ffff0a7224 */ /* 0x100fe200000e0603 */
[----:B------:R-:W-:Y:S02]  /*316b0*/  LOP3.LUT P0, RZ, R2, 0x2000000, RZ, 0xc0, !PT ;  /* 0x0200000002ff7812 */ /* 0x000fe4000780c0ff */
[----:B------:R-:W-:Y:S01]  /*316c0*/  R2UR UR59, R0 ;  /* 0x00000000003b72ca */ /* 0x000fe200000e0000 */
[----:B------:R-:W-:Y:S01]  /*316d0*/  IMAD.X R0, RZ, RZ, R3, P4 ;  /* 0x000000ffff007224 */ /* 0x000fe200020e0603 */
[----:B------:R-:W-:-:S02]  /*316e0*/  IADD3.X R14, PT, PT, R3, RZ, RZ, P0, !PT ;  /* 0x000000ff030e7210 */ /* 0x000fc400007fe4ff */
[----:B------:R-:W-:Y:S02]  /*316f0*/  LOP3.LUT P0, RZ, R2, 0x1000000, RZ, 0xc0, !PT ;  /* 0x0100000002ff7812 */ /* 0x000fe4000780c0ff */
[----:B------:R-:W-:Y:S02]  /*31700*/  R2UR UR61, R0 ;  /* 0x00000000003d72ca */ /* 0x000fe400000e0000 */
[C---:B------:R-:W-:Y:S02]  /*31710*/  IADD3.X R13, PT, PT, R3.reuse, RZ, RZ, P0, !PT ;  /* 0x000000ff030d7210 */ /* 0x040fe400007fe4ff */
[----:B------:R-:W-:Y:S02]  /*31720*/  LOP3.LUT P0, RZ, R2, 0x800000, RZ, 0xc0, !PT ;  /* 0x0080000002ff7812 */ /* 0x000fe4000780c0ff */
[C---:B------:R-:W-:Y:S02]  /*31730*/  IADD3.X R0, PT, PT, R3.reuse, RZ, RZ, P3, !PT ;  /* 0x000000ff03007210 */ /* 0x040fe40001ffe4ff */
[----:B------:R-:W-:-:S02]  /*31740*/  IADD3.X R12, PT, PT, R3, RZ, RZ, P0, !PT ;  /* 0x000000ff030c7210 */ /* 0x000fc400007fe4ff */
[----:B------:R-:W-:Y:S02]  /*31750*/  LOP3.LUT P0, RZ, R2, 0x400000, RZ, 0xc0, !PT ;  /* 0x0040000002ff7812 */ /* 0x000fe4000780c0ff */
[----:B------:R-:W-:Y:S02]  /*31760*/  R2UR UR63, R0 ;  /* 0x00000000003f72ca */ /* 0x000fe400000e0000 */
[C---:B------:R-:W-:Y:S01]  /*31770*/  IADD3.X R0, PT, PT, R3.reuse, RZ, RZ, P2, !PT ;  /* 0x000000ff03007210 */ /* 0x040fe200017fe4ff */
[----:B------:R-:W-:Y:S01]  /*31780*/  IMAD.X R11, RZ, RZ, R3, P0 ;  /* 0x000000ffff0b7224 */ /* 0x000fe200000e0603 */
[----:B------:R-:W-:Y:S02]  /*31790*/  LOP3.LUT P0, RZ, R2, 0x200000, RZ, 0xc0, !PT ;  /* 0x0020000002ff7812 */ /* 0x000fe4000780c0ff */
[----:B------:R-:W-:Y:S02]  /*317a0*/  R2UR UR65, R0 ;  /* 0x00000000004172ca */ /* 0x000fe400000e0000 */
[----:B------:R-:W-:-:S02]  /*317b0*/  IADD3.X R9, PT, PT, R3, RZ, RZ, P0, !PT ;  /* 0x000000ff03097210 */ /* 0x000fc400007fe4ff */
[----:B------:R-:W-:Y:S02]  /*317c0*/  LOP3.LUT P0, RZ, R2, 0x100000, RZ, 0xc0, !PT ;  /* 0x0010000002ff7812 */ /* 0x000fe4000780c0ff */
[----:B------:R-:W-:Y:S02]  /*317d0*/  R2UR UR37, R10 ;  /* 0x000000000a2572ca */ /* 0x000fe400000e0000 */
[----:B------:R-:W-:Y:S02]  /*317e0*/  IADD3.X R7, PT, PT, R3, RZ, RZ, P0, !PT ;  /* 0x000000ff03077210 */ /* 0x000fe400007fe4ff */
[----:B------:R-:W-:Y:S02]  /*317f0*/  LOP3.LUT P0, RZ, R2, 0x80000, RZ, 0xc0, !PT ;  /* 0x0008000002ff7812 */ /* 0x000fe4000780c0ff */
[----:B------:R-:W-:Y:S01]  /*31800*/  R2UR UR49, R7 ;  /* 0x00000000073172ca */ /* 0x000fe200000e0000 */
[----:B------:R-:W-:Y:S01]  /*31810*/  IMAD.U32 R7, RZ, RZ, UR71 ;  /* 0x00000047ff077e24 */ /* 0x000fe2000f8e00ff */
[----:B------:R-:W-:-:S02]  /*31820*/  IADD3.X R6, PT, PT, R3, RZ, RZ, P0, !PT ;  /* 0x000000ff03067210 */ /* 0x000fc400007fe4ff */
[----:B------:R-:W-:Y:S02]  /*31830*/  LOP3.LUT P0, RZ, R2, 0x40000, RZ, 0xc0, !PT ;  /* 0x0004000002ff7812 */ /* 0x000fe4000780c0ff */
[----:B------:R-:W-:Y:S02]  /*31840*/  R2UR UR51, R6 ;  /* 0x00000000063372ca */ /* 0x000fe400000e0000 */
[----:B------:R-:W-:Y:S01]  /*31850*/  MOV R6, UR70 ;  /* 0x0000004600067c02 */ /* 0x000fe20008000f00 */
[----:B------:R-:W-:Y:S01]  /*31860*/  IMAD.X R5, RZ, RZ, R3, P0 ;  /* 0x000000ffff057224 */ /* 0x000fe200000e0603 */
[----:B------:R-:W-:Y:S01]  /*31870*/  LOP3.LUT P0, RZ, R2, 0x20000, RZ, 0xc0, !PT ;  /* 0x0002000002ff7812 */ /* 0x000fe2000780c0ff */
[----:B------:R-:W-:Y:S01]  /*31880*/  UIADD3.64 UR70, UPT, UPT, UR12, 0x4, URZ ;  /* 0x000000040c467897 */ /* 0x000fe2000fffe0ff */
[----:B------:R-:W-:Y:S01]  /*31890*/  R2UR UR39, R14 ;  /* 0x000000000e2772ca */ /* 0x000fe200000e0000 */
[----:B------:R1:W-:Y:S01]  /*318a0*/  STL.64 [R1+0x1240], R6 ;  /* 0x0012400601007387 */ /* 0x0003e20000100a00 */
[----:B------:R-:W-:-:S02]  /*318b0*/  IADD3.X R4, PT, PT, R3, RZ, RZ, P0, !PT ;  /* 0x000000ff03047210 */ /* 0x000fc400007fe4ff */
[----:B------:R-:W-:Y:S01]  /*318c0*/  LOP3.LUT P0, RZ, R2, 0x10000, RZ, 0xc0, !PT ;  /* 0x0001000002ff7812 */ /* 0x000fe2000780c0ff */
[----:B------:R-:W-:Y:S01]  /*318d0*/  STL [R1+0x138], R244 ;  /* 0x000138f401007387 */ /* 0x000fe20000100800 */
[----:B------:R-:W-:Y:S02]  /*318e0*/  R2UR UR55, R4 ;  /* 0x00000000043772ca */ /* 0x000fe400000e0000 */
[----:B------:R-:W2:Y:S01]  /*318f0*/  LDC R4, c[0x0][0x3d4] ;  /* 0x0000f500ff047b82 */ /* 0x000ea20000000800 */
[C---:B------:R-:W-:Y:S01]  /*31900*/  IADD3.X R2, PT, PT, R3.reuse, RZ, RZ, P5, !PT ;  /* 0x000000ff03027210 */ /* 0x040fe20002ffe4ff */
[----:B------:R-:W-:Y:S01]  /*31910*/  STL [R1+0x130], RZ ;  /* 0x000130ff01007387 */ /* 0x000fe20000100800 */
[----:B------:R-:W-:Y:S02]  /*31920*/  IADD3.X R3, PT, PT, R3, RZ, RZ, P6, !PT ;  /* 0x000000ff03037210 */ /* 0x000fe400037fe4ff */
[----:B------:R-:W-:Y:S01]  /*31930*/  R2UR UR53, R5 ;  /* 0x00000000053572ca */ /* 0x000fe200000e0000 */
[----:B------:R-:W-:Y:S01]  /*31940*/  IMAD.U32 R5, RZ, RZ, UR71 ;  /* 0x00000047ff057e24 */ /* 0x000fe2000f8e00ff */
[----:B------:R-:W-:-:S02]  /*31950*/  R2UR UR67, R3 ;  /* 0x00000000034372ca */ /* 0x000fc400000e0000 */
[----:B------:R-:W-:Y:S02]  /*31960*/  MOV R3, 0x1 ;  /* 0x0000000100037802 */ /* 0x000fe40000000f00 */
[----:B-1----:R-:W-:Y:S02]  /*31970*/  MOV R6, UR72 ;  /* 0x0000004800067c02 */ /* 0x002fe40008000f00 */
[----:B------:R-:W-:Y:S01]  /*31980*/  MOV R7, UR73 ;  /* 0x0000004900077c02 */ /* 0x000fe20008000f00 */
[----:B------:R-:W-:Y:S01]  /*31990*/  UIADD3.64 UR72, UPT, UPT, UR12, 0x3fe, URZ ;  /* 0x000003fe0c487897 */ /* 0x000fe2000fffe0ff */
[----:B------:R-:W-:Y:S01]  /*319a0*/  STL [R1+0x140], R3 ;  /* 0x0001400301007387 */ /* 0x000fe20000100800 */
[----:B------:R-:W-:Y:S02]  /*319b0*/  R2UR UR57, R2 ;  /* 0x00000000023972ca */ /* 0x000fe400000e0000 */
[----:B------:R-:W1:Y:S01]  /*319c0*/  LDC R2, c[0x0][0x3c4] ;  /* 0x0000f100ff027b82 */ /* 0x000e620000000800 */
[----:B------:R-:W-:Y:S01]  /*319d0*/  STL [R1+0x14c], RZ ;  /* 0x00014cff01007387 */ /* 0x000fe20000100800 */
[----:B------:R-:W-:-:S02]  /*319e0*/  R2UR UR41, R13 ;  /* 0x000000000d2972ca */ /* 0x000fc400000e0000 */
[----:B------:R-:W-:Y:S01]  /*319f0*/  R2UR UR43, R12 ;  /* 0x000000000c2b72ca */ /* 0x000fe200000e0000 */
[----:B------:R-:W-:Y:S01]  /*31a00*/  STL [R1+0x144], RZ ;  /* 0x000144ff01007387 */ /* 0x000fe20000100800 */
[----:B--2---:R-:W-:Y:S02]  /*31a10*/  SHF.L.U32 R0, R4, 0x7, RZ ;  /* 0x0000000704007819 */ /* 0x004fe400000006ff */
[----:B------:R-:W-:Y:S01]  /*31a20*/  MOV R4, UR70 ;  /* 0x0000004600047c02 */ /* 0x000fe20008000f00 */
[----:B------:R-:W-:Y:S01]  /*31a30*/  UIADD3.64 UR70, UPT, UPT, UR12, 0x400, URZ ;  /* 0x000004000c467897 */ /* 0x000fe2000fffe0ff */
[----:B------:R2:W-:Y:S01]  /*31a40*/  STL.64 [R1+0x1238], R6 ;  /* 0x0012380601007387 */ /* 0x0005e20000100a00 */
[----:B------:R-:W-:Y:S02]  /*31a50*/  R2UR UR45, R11 ;  /* 0x000000000b2d72ca */ /* 0x000fe400000e0000 */
[----:B------:R-:W-:Y:S01]  /*31a60*/  R2UR UR47, R9 ;  /* 0x00000000092f72ca */ /* 0x000fe200000e0000 */
[----:B------:R3:W-:Y:S01]  /*31a70*/  STL.64 [R1+0x1230], R4 ;  /* 0x0012300401007387 */ /* 0x0007e20000100a00 */
[----:B------:R-:W-:-:S02]  /*31a80*/  ISETP.NE.U32.AND P5, PT, R18, RZ, PT ;  /* 0x000000ff1200720c */ /* 0x000fc40003fa5070 */
[----:B--2---:R-:W-:Y:S02]  /*31a90*/  MOV R6, UR72 ;  /* 0x0000004800067c02 */ /* 0x004fe40008000f00 */
[----:B------:R-:W-:Y:S01]  /*31aa0*/  MOV R7, UR73 ;  /* 0x0000004900077c02 */ /* 0x000fe20008000f00 */
[----:B------:R-:W-:Y:S01]  /*31ab0*/  UIADD3.64 UR72, UPT, UPT, UR12, 0x402, URZ ;  /* 0x000004020c487897 */ /* 0x000fe2000fffe0ff */
[----:B---3--:R-:W-:Y:S01]  /*31ac0*/  MOV R4, UR70 ;  /* 0x0000004600047c02 */ /* 0x008fe20008000f00 */
[----:B------:R-:W-:Y:S01]  /*31ad0*/  IMAD.U32 R5, RZ, RZ, UR71 ;  /* 0x00000047ff057e24 */ /* 0x000fe2000f8e00ff */
[----:B------:R-:W-:Y:S01]  /*31ae0*/  UIADD3.64 UR70, UPT, UPT, UR12, 0x404, URZ ;  /* 0x000004040c467897 */ /* 0x000fe2000fffe0ff */
[----:B------:R2:W-:Y:S01]  /*31af0*/  STL.64 [R1+0x1228], R6 ;  /* 0x0012280601007387 */ /* 0x0005e20000100a00 */
[----:B-1----:R-:W-:-:S03]  /*31b00*/  IMAD.SHL.U32 R2, R2, 0x80, RZ ;  /* 0x0000008002027824 */ /* 0x002fc600078e00ff */
[----:B------:R1:W-:Y:S01]  /*31b10*/  STL.64 [R1+0x1220], R4 ;  /* 0x0012200401007387 */ /* 0x0003e20000100a00 */
[----:B--2---:R-:W-:Y:S02]  /*31b20*/  MOV R6, UR72 ;  /* 0x0000004800067c02 */ /* 0x004fe40008000f00 */
[----:B------:R-:W-:Y:S01]  /*31b30*/  MOV R7, UR73 ;  /* 0x0000004900077c02 */ /* 0x000fe20008000f00 */
[----:B------:R-:W-:Y:S01]  /*31b40*/  UIADD3.64 UR72, UPT, UPT, UR12, 0x7fe, URZ ;  /* 0x000007fe0c487897 */ /* 0x000fe2000fffe0ff */
[----:B-1----:R-:W-:Y:S01]  /*31b50*/  MOV R4, UR70 ;  /* 0x0000004600047c02 */ /* 0x002fe20008000f00 */
[----:B------:R-:W-:Y:S01]  /*31b60*/  IMAD.U32 R5, RZ, RZ, UR71 ;  /* 0x00000047ff057e24 */ /* 0x000fe2000f8e00ff */
[----:B------:R-:W-:Y:S01]  /*31b70*/  UIADD3.64 UR70, UPT, UPT, UR12, 0x800, URZ ;  /* 0x000008000c467897 */ /* 0x000fe2000fffe0ff */
[----:B------:R1:W-:Y:S04]  /*31b80*/  STL.64 [R1+0x1218], R6 ;  /* 0x0012180601007387 */ /* 0x0003e80000100a00 */
[----:B------:R2:W-:Y:S01]  /*31b90*/  STL.64 [R1+0x1210], R4 ;  /* 0x0012100401007387 */ /* 0x0005e20000100a00 */
[----:B-1----:R-:W-:-:S02]  /*31ba0*/  MOV R6, UR72 ;  /* 0x0000004800067c02 */ /* 0x002fc40008000f00 */
[----:B------:R-:W-:Y:S01]  /*31bb0*/  MOV R7, UR73 ;  /* 0x0000004900077c02 */ /* 0x000fe20008000f00 */
[----:B------:R-:W-:Y:S01]  /*31bc0*/  UIADD3.64 UR72, UPT, UPT, UR12, 0x802, URZ ;  /* 0x000008020c487897 */ /* 0x000fe2000fffe0ff */
[----:B--2---:R-:W-:Y:S01]  /*31bd0*/  MOV R4, UR70 ;  /* 0x0000004600047c02 */ /* 0x004fe20008000f00 */
        /* <DEDUP_REMOVED lines=90> */
[----:B------:R1:W-:Y:S01]  /*32180*/  STL.64 [R1+0x1158], R6 ;  /* 0x0011580601007387 */ /* 0x0003e20000100a00 */
[----:B------:R-:W-:Y:S02]  /*32190*/  UIADD3.64 UR72, UPT, UPT, UR68, 0x7fe, URZ ;  /* 0x000007fe44487897 */ /* 0x000fe4000fffe0ff */
[----:B------:R-:W-:Y:S01]  /*321a0*/  UIADD3.64 UR70, UPT, UPT, UR68, 0x800, URZ ;  /* 0x0000080044467897 */ /* 0x000fe2000fffe0ff */
[----:B------:R1:W-:Y:S01]  /*321b0*/  STL.64 [R1+0x1150], R4 ;  /* 0x0011500401007387 */ /* 0x0003e20000100a00 */
[----:B------:R-:W-:-:S02]  /*321c0*/  UIADD3.64 UR72, UPT, UPT, UR68, 0x802, URZ ;  /* 0x0000080244487897 */ /* 0x000fc4000fffe0ff */
[----:B------:R-:W-:Y:S02]  /*321d0*/  UIADD3.64 UR70, UPT, UPT, UR68, 0x804, URZ ;  /* 0x0000080444467897 */ /* 0x000fe4000fffe0ff */
[----:B------:R-:W-:Y:S02]  /*321e0*/  UIADD3.64 UR72, UPT, UPT, UR68, 0xffe, URZ ;  /* 0x00000ffe44487897 */ /* 0x000fe4000fffe0ff */
[----:B------:R-:W-:Y:S02]  /*321f0*/  UIADD3.64 UR70, UPT, UPT, UR68, 0x1000, URZ ;  /* 0x0000100044467897 */ /* 0x000fe4000fffe0ff */
[----:B------:R-:W-:Y:S02]  /*32200*/  UIADD3.64 UR72, UPT, UPT, UR68, 0x1002, URZ ;  /* 0x0000100244487897 */ /* 0x000fe4000fffe0ff */
[----:B------:R-:W-:Y:S02]  /*32210*/  UIADD3.64 UR70, UPT, UPT, UR68, 0x1004, URZ ;  /* 0x0000100444467897 */ /* 0x000fe4000fffe0ff */
[----:B------:R-:W-:-:S02]  /*32220*/  UIADD3.64 UR72, UPT, UPT, UR68, 0x17fe, URZ ;  /* 0x000017fe44487897 */ /* 0x000fc4000fffe0ff */
[----:B------:R-:W-:Y:S02]  /*32230*/  UIADD3.64 UR70, UPT, UPT, UR68, 0x1800, URZ ;  /* 0x0000180044467897 */ /* 0x000fe4000fffe0ff */
[----:B------:R-:W-:Y:S02]  /*32240*/  UIADD3.64 UR72, UPT, UPT, UR68, 0x1802, URZ ;  /* 0x0000180244487897 */ /* 0x000fe4000fffe0ff */
[----:B-1----:R-:W-:-:S12]  /*32250*/  UIADD3.64 UR70, UPT, UPT, UR68, 0x1804, URZ ;  /* 0x0000180444467897 */ /* 0x002fd8000fffe0ff */
.L_x_18:
[----:B---3--:R-:W2:Y:S04]  /*32260*/  LDL.64 R4, [R1+0x1c20] ;  /* 0x001c200001047983 */ /* 0x008ea80000100a00 */
[----:B------:R-:W3:Y:S04]  /*32270*/  LDL.64 R18, [R1+0x2198] ;  /* 0x0021980001127983 */ /* 0x000ee80000100a00 */
[----:B------:R-:W4:Y:S04]  /*32280*/  LDL.64 R14, [R1+0x2188] ;  /* 0x00218800010e7983 */ /* 0x000f280000100a00 */
[----:B------:R-:W3:Y:S04]  /*32290*/  LDL.64 R30, [R1+0x1d78] ;  /* 0x001d7800011e7983 */ /* 0x000ee80000100a00 */
[----:B------:R-:W3:Y:S04]  /*322a0*/  LDL.64 R28, [R1+0x2150] ;  /* 0x00215000011c7983 */ /* 0x000ee80000100a00 */
[----:B------:R-:W3:Y:S04]  /*322b0*/  LDL.64 R26, [R1+0x2148] ;  /* 0x00214800011a7983 */ /* 0x000ee80000100a00 */
[----:B------:R-:W3:Y:S04]  /*322c0*/  LDL.64 R32, [R1+0x2190] ;  /* 0x0021900001207983 */ /* 0x000ee80000100a00 */
[----:B------:R-:W-:Y:S04]  /*322d0*/  STL [R1+0x21d0], R198 ;  /* 0x0021d0c601007387 */ /* 0x000fe80000100800 */
[----:B------:R-:W-:Y:S04]  /*322e0*/  STL [R1+0x21cc], R197 ;  /* 0x0021ccc501007387 */ /* 0x000fe80000100800 */
[----:B------:R-:W-:Y:S04]  /*322f0*/  STL [R1+0x21c8], R196 ;  /* 0x0021c8c401007387 */ /* 0x000fe80000100800 */
[----:B------:R1:W-:Y:S04]  /*32300*/  STL [R1+0x21c4], R0 ;  /* 0x0021c40001007387 */ /* 0x0003e80000100800 */
[----:B------:R-:W3:Y:S04]  /*32310*/  LDL.64 R16, [R1+0x2100] ;  /* 0x0021000001107983 */ /* 0x000ee80000100a00 */
[----:B------:R-:W3:Y:S01]  /*32320*/  LDL.64 R24, [R1+0x2140] ;  /* 0x0021400001187983 */ /* 0x000ee20000100a00 */
[C---:B------:R-:W-:Y:S01]  /*32330*/  IMAD.WIDE R10, R2.reuse, 0x2, R206 ;  /* 0x00000002020a7825 */ /* 0x040fe200078e02ce */
[----:B-1----:R-:W1:Y:S02]  /*32340*/  LDC R0, c[0x0][0x3c4] ;  /* 0x0000f100ff007b82 */ /* 0x002e640000000800 */
[----:B------:R-:W3:Y:S01]  /*32350*/  LDL.64 R34, [R1+0x1d60] ;  /* 0x001d600001227983 */ /* 0x000ee20000100a00 */
[----:B------:R-:W-:-:S03]  /*32360*/  IMAD.WIDE R8, R2, 0x2, R202 ;  /* 0x0000000202087825 */ /* 0x000fc600078e02ca */
[----:B------:R-:W3:Y:S01]  /*32370*/  LDL.64 R22, [R1+0x2108] ;  /* 0x0021080001167983 */ /* 0x000ee20000100a00 */
[----:B------:R-:W-:-:S03]  /*32380*/  IMAD.WIDE R6, R2, 0x2, R204 ;  /* 0x0000000202067825 */ /* 0x000fc600078e02cc */
[----:B------:R-:W3:Y:S04]  /*32390*/  LDL.64 R20, [R1+0x20f8] ;  /* 0x0020f80001147983 */ /* 0x000ee80000100a00 */
[----:B------:R4:W3:Y:S04]  /*323a0*/  LDG.E.U16 R181, desc[UR10][R10.64] ;  /* 0x0000000a0ab57981 */ /* 0x0008e8000c1e1500 */
[----:B------:R3:W3:Y:S04]  /*323b0*/  LDG.E.U16 R179, desc[UR10][R8.64] ;  /* 0x0000000a08b37981 */ /* 0x0006e8000c1e1500 */
[----:B------:R-:W3:Y:S01]  /*323c0*/  LDG.E.U16 R177, desc[UR10][R6.64] ;  /* 0x0000000a06b17981 */ /* 0x000ee2000c1e1500 */
[----:B------:R-:W-:-:S03]  /*323d0*/  IMAD.WIDE R12, R2, 0x2, R200 ;  /* 0x00000002020c7825 */ /* 0x000fc600078e02c8 */
[----:B------:R-:W3:Y:S04]  /*323e0*/  LDL.64 R38, [R1+0x1d90] ;  /* 0x001d900001267983 */ /* 0x000ee80000100a00 */
[----:B------:R-:W3:Y:S04]  /*323f0*/  LDG.E.U16 R183, desc[UR10][R12.64] ;  /* 0x0000000a0cb77981 */ /* 0x000ee8000c1e1500 */
[----:B------:R-:W3:Y:S04]  /*32400*/  LDL.64 R36, [R1+0x2128] ;  /* 0x0021280001247983 */ /* 0x000ee80000100a00 */
[----:B------:R-:W3:Y:S04]  /*32410*/  LDL.64 R40, [R1+0x2040] ;  /* 0x0020400001287983 */ /* 0x000ee80000100a00 */
[----:B------:R-:W3:Y:S04]  /*32420*/  LDL.64 R42, [R1+0x1f28] ;  /* 0x001f2800012a7983 */ /* 0x000ee80000100a00 */
[----:B0-----:R-:W3:Y:S04]  /*32430*/  LDL.64 R116, [R1+0x1c60] ;  /* 0x001c600001747983 */ /* 0x001ee80000100a00 */
        /* <DEDUP_REMOVED lines=33> */
[----:B------:R-:W3:Y:S01]  /*32650*/  LDL.64 R226, [R1+0x1ab0] ;  /* 0x001ab00001e27983 */ /* 0x000ee20000100a00 */
[----:B--2---:R-:W-:-:S05]  /*32660*/  IMAD.WIDE R4, R2, 0x2, R4 ;  /* 0x0000000202047825 */ /* 0x004fca00078e0204 */
[----:B------:R0:W2:Y:S01]  /*32670*/  LDG.E.U16 R131, desc[UR10][R4.64] ;  /* 0x0000000a04837981 */ /* 0x0000a2000c1e1500 */
[----:B----4-:R-:W-:-:S03]  /*32680*/  IMAD.WIDE R10, R2, 0x2, R14 ;  /* 0x00000002020a7825 */ /* 0x010fc600078e020e */
[----:B------:R-:W4:Y:S01]  /*32690*/  LDL.64 R14, [R1+0x20b8] ;  /* 0x0020b800010e7983 */ /* 0x000f220000100a00 */
[----:B---3--:R-:W-:-:S03]  /*326a0*/  IMAD.WIDE R8, R2, 0x2, R30 ;  /* 0x0000000202087825 */ /* 0x008fc600078e021e */
[----:B------:R-:W3:Y:S01]  /*326b0*/  LDL.64 R30, [R1+0x20b0] ;  /* 0x0020b000011e7983 */ /* 0x000ee20000100a00 */
[----:B0-----:R-:W-:-:S03]  /*326c0*/  IMAD.WIDE R4, R2, 0x2, R18 ;  /* 0x0000000202047825 */ /* 0x001fc600078e0212 */
[----:B------:R-:W2:Y:S01]  /*326d0*/  LDL.64 R18, [R1+0x1d48] ;  /* 0x001d480001127983 */ /* 0x000ea20000100a00 */
[----:B------:R-:W-:-:S03]  /*326e0*/  IMAD.WIDE R6, R2, 0x2, R28 ;  /* 0x0000000202067825 */ /* 0x000fc600078e021c */
[----:B------:R0:W3:Y:S04]  /*326f0*/  LDG.E.U16 R175, desc[UR10][R4.64] ;  /* 0x0000000a04af7981 */ /* 0x0000e8000c1e1500 */
[----:B------:R-:W3:Y:S04]  /*32700*/  LDL.64 R28, [R1+0x1d30] ;  /* 0x001d3000011c7983 */ /* 0x000ee80000100a00 */
[----:B------:R1:W3:Y:S01]  /*32710*/  LDG.E.U16 R159, desc[UR10][R6.64] ;  /* 0x0000000a069f7981 */ /* 0x0002e2000c1e1500 */
[----:B0-----:R-:W-:-:S03]  /*32720*/  IMAD.WIDE R4, R2, 0x2, R26 ;  /* 0x0000000202047825 */ /* 0x001fc600078e021a */
[----:B------:R-:W3:Y:S01]  /*32730*/  LDL.64 R26, [R1+0x2060] ;  /* 0x00206000011a7983 */ /* 0x000ee20000100a00 */
[----:B------:R-:W-:-:S03]  /*32740*/  IMAD.WIDE R12, R2, 0x2, R32 ;  /* 0x00000002020c7825 */ /* 0x000fc600078e0220 */
[----:B------:R-:W3:Y:S04]  /*32750*/  LDL.64 R32, [R1+0x20c0] ;  /* 0x0020c00001207983 */ /* 0x000ee80000100a00 */
[----:B------:R0:W3:Y:S01]  /*32760*/  LDG.E.U16 R173, desc[UR10][R12.64] ;  /* 0x0000000a0cad7981 */ /* 0x0000e2000c1e1500 */
[----:B-1----:R-:W-:-:S03]  /*32770*/  IMAD.WIDE R6, R2, 0x2, R16 ;  /* 0x0000000202067825 */ /* 0x002fc600078e0210 */
[----:B------:R-:W3:Y:S04]  /*32780*/  LDL.64 R16, [R1+0x2018] ;  /* 0x0020180001107983 */ /* 0x000ee80000100a00 */
[----:B------:R1:W3:Y:S01]  /*32790*/  LDG.E.U16 R171, desc[UR10][R10.64] ;  /* 0x0000000a0aab7981 */ /* 0x0002e2000c1e1500 */
[----:B0-----:R-:W-:-:S03]  /*327a0*/  IMAD.WIDE R12, R2, 0x2, R24 ;  /* 0x00000002020c7825 */ /* 0x001fc600078e0218 */
[----:B------:R-:W3:Y:S04]  /*327b0*/  LDL.64 R24, [R1+0x2058] ;  /* 0x0020580001187983 */ /* 0x000ee80000100a00 */
[----:B------:R0:W3:Y:S01]  /*327c0*/  LDG.E.U16 R170, desc[UR10][R8.64] ;  /* 0x0000000a08aa7981 */ /* 0x0000e2000c1e1500 */
[----:B-1----:R-:W-:-:S03]  /*327d0*/  IMAD.WIDE R10, R2, 0x2, R34 ;  /* 0x00000002020a7825 */ /* 0x002fc600078e0222 */
[----:B------:R1:W3:Y:S04]  /*327e0*/  LDG.E.U16 R157, desc[UR10][R4.64] ;  /* 0x0000000a049d7981 */ /* 0x0002e8000c1e1500 */
[----:B------:R-:W3:Y:S01]  /*327f0*/  LDG.E.U16 R155, desc[UR10][R12.64] ;  /* 0x0000000a0c9b7981 */ /* 0x000ee2000c1e1500 */
[----:B0-----:R-:W-:-:S03]  /*32800*/  IMAD.WIDE R8, R2, 0x2, R22 ;  /* 0x0000000202087825 */ /* 0x001fc600078e0216 */
[----:B------:R-:W3:Y:S01]  /*32810*/  LDL.64 R34, [R1+0x2050] ;  /* 0x0020500001227983 */ /* 0x000ee20000100a00 */
[----:B-1----:R-:W-:-:S03]  /*32820*/  IMAD.WIDE R4, R2, 0x2, R20 ;  /* 0x0000000202047825 */ /* 0x002fc600078e0214 */
[----:B------:R-:W3:Y:S04]  /*32830*/  LDL.64 R22, [R1+0x1d10] ;  /* 0x001d100001167983 */ /* 0x000ee80000100a00 */
[----:B------:R-:W3:Y:S04]  /*32840*/  LDL.64 R20, [R1+0x2010] ;  /* 0x0020100001147983 */ /* 0x000ee80000100a00 */
[----:B------:R4:W3:Y:S04]  /*32850*/  LDG.E.U16 R130, desc[UR10][R8.64] ;  /* 0x0000000a08827981 */ /* 0x0008e8000c1e1500 */
[----:B------:R3:W3:Y:S04]  /*32860*/  LDG.E.U16 R129, desc[UR10][R6.64] ;  /* 0x0000000a06817981 */ /* 0x0006e8000c1e1500 */
[----:B------:R0:W3:Y:S04]  /*32870*/  LDG.E.U16 R128, desc[UR10][R4.64] ;  /* 0x0000000a04807981 */ /* 0x0000e8000c1e1500 */
[----:B------:R-:W3:Y:S01]  /*32880*/  LDG.E.U16 R153, desc[UR10][R10.64] ;  /* 0x0000000a0a997981 */ /* 0x000ee2000c1e1500 */
[----:B----4-:R-:W-:-:S03]  /*32890*/  IMAD.WIDE R8, R2, 0x2, R14 ;  /* 0x0000000202087825 */ /* 0x010fc600078e020e */
[----:B------:R-:W4:Y:S01]  /*328a0*/  LDL.64 R14, [R1+0x1fd0] ;  /* 0x001fd000010e7983 */ /* 0x000f220000100a00 */
[----:B--2---:R-:W-:-:S03]  /*328b0*/  IMAD.WIDE R12, R2, 0x2, R18 ;  /* 0x00000002020c7825 */ /* 0x004fc600078e0212 */
[----:B------:R-:W2:Y:S04]  /*328c0*/  LDG.E.U16 R113, desc[UR10][R8.64] ;  /* 0x0000000a08717981 */ /* 0x000ea8000c1e1500 */
[----:B------:R-:W2:Y:S01]  /*328d0*/  LDL.64 R18, [R1+0x2008] ;  /* 0x0020080001127983 */ /* 0x000ea20000100a00 */
[----:B---3--:R-:W-:-:S03]  /*328e0*/  IMAD.WIDE R6, R2, 0x2, R30 ;  /* 0x0000000202067825 */ /* 0x008fc600078e021e */
[----:B------:R1:W3:Y:S01]  /*328f0*/  LDG.E.U16 R127, desc[UR10][R12.64] ;  /* 0x0000000a0c7f7981 */ /* 0x0002e2000c1e1500 */
[----:B0-----:R-:W-:-:S03]  /*32900*/  IMAD.WIDE R4, R2, 0x2, R28 ;  /* 0x0000000202047825 */ /* 0x001fc600078e021c */
[----:B------:R-:W3:Y:S04]  /*32910*/  LDL.64 R30, [R1+0x1fc8] ;  /* 0x001fc800011e7983 */ /* 0x000ee80000100a00 */
[----:B------:R-:W3:Y:S01]  /*32920*/  LDL.64 R28, [R1+0x1fc0] ;  /* 0x001fc000011c7983 */ /* 0x000ee20000100a00 */
[----:B-1----:R-:W-:-:S03]  /*32930*/  IMAD.WIDE R12, R2, 0x2, R26 ;  /* 0x00000002020c7825 */ /* 0x002fc600078e021a */
[----:B------:R-:W3:Y:S04]  /*32940*/  LDL.64 R26, [R1+0x1ce0] ;  /* 0x001ce000011a7983 */ /* 0x000ee80000100a00 */
[----:B------:R0:W3:Y:S01]  /*32950*/  LDG.E.U16 R111, desc[UR10][R4.64] ;  /* 0x0000000a046f7981 */ /* 0x0000e2000c1e1500 */
[----:B------:R-:W-:-:S03]  /*32960*/  IMAD.WIDE R10, R2, 0x2, R32 ;  /* 0x00000002020a7825 */ /* 0x000fc600078e0220 */
[----:B------:R-:W3:Y:S04]  /*32970*/  LDL.64 R32, [R1+0x1cf8] ;  /* 0x001cf80001207983 */ /* 0x000ee80000100a00 */
[----:B------:R1:W3:Y:S01]  /*32980*/  LDG.E.U16 R126, desc[UR10][R10.64] ;  /* 0x0000000a0a7e7981 */ /* 0x0002e2000c1e1500 */
[----:B0-----:R-:W-:-:S03]  /*32990*/  IMAD.WIDE R4, R2, 0x2, R16 ;  /* 0x0000000202047825 */ /* 0x001fc600078e0210 */
[----:B------:R-:W3:Y:S04]  /*329a0*/  LDL.64 R16, [R1+0x1cc8] ;  /* 0x001cc80001107983 */ /* 0x000ee80000100a00 */
[----:B------:R0:W3:Y:S01]  /*329b0*/  LDG.E.U16 R112, desc[UR10][R6.64] ;  /* 0x0000000a06707981 */ /* 0x0000e2000c1e1500 */
[----:B-1----:R-:W-:-:S03]  /*329c0*/  IMAD.WIDE R10, R2, 0x2, R24 ;  /* 0x00000002020a7825 */ /* 0x002fc600078e0218 */
[----:B------:R-:W3:Y:S04]  /*329d0*/  LDL.64 R24, [R1+0x1f88] ;  /* 0x001f880001187983 */ /* 0x000ee80000100a00 */
[----:B------:R1:W3:Y:S01]  /*329e0*/  LDG.E.U16 R110, desc[UR10][R12.64] ;  /* 0x0000000a0c6e7981 */ /* 0x0002e2000c1e1500 */
[----:B------:R-:W-:-:S03]  /*329f0*/  IMAD.WIDE R8, R2, 0x2, R34 ;  /* 0x0000000202087825 */ /* 0x000fc600078e0222 */
        /* <DEDUP_REMOVED lines=11> */
[----:B------:R-:W4:Y:S04]  /*32ab0*/  LDL.64 R14, [R1+0x1cb0] ;  /* 0x001cb000010e7983 */ /* 0x000f280000100a00 */
[----:B------:R-:W4:Y:S01]  /*32ac0*/  LDG.E.U16 R102, desc[UR10][R6.64] ;  /* 0x0000000a06667981 */ /* 0x000f22000c1e1500 */
[----:B--2---:R-:W-:-:S03]  /*32ad0*/  IMAD.WIDE R10, R2, 0x2, R18 ;  /* 0x00000002020a7825 */ /* 0x004fc600078e0212 */
[----:B------:R-:W2:Y:S04]  /*32ae0*/  LDL.64 R18, [R1+0x1f38] ;  /* 0x001f380001127983 */ /* 0x000ea80000100a00 */
[----:B------:R1:W2:Y:S01]  /*32af0*/  LDG.E.U16 R104, desc[UR10][R10.64] ;  /* 0x0000000a0a687981 */ /* 0x0002a2000c1e1500 */
[----:B---3--:R-:W-:-:S03]  /*32b00*/  IMAD.WIDE R4, R2, 0x2, R30 ;  /* 0x0000000202047825 */ /* 0x008fc600078e021e */
[----:B------:R-:W3:Y:S01]  /*32b10*/  LDL.64 R30, [R1+0x1ef8] ;  /* 0x001ef800011e7983 */ /* 0x000ee20000100a00 */
[----:B0-----:R-:W-:-:S03]  /*32b20*/  IMAD.WIDE R12, R2, 0x2, R28 ;  /* 0x00000002020c7825 */ /* 0x001fc600078e021c */
        /* <DEDUP_REMOVED lines=12> */
[----:B------:R1:W3:Y:S04]  /*32bf0*/  LDG.E.U16 R99, desc[UR10][R10.64] ;  /* 0x0000000a0a637981 */ /* 0x0002e8000c1e1500 */
[----:B------:R-:W3:Y:S01]  /*32c00*/  LDG.E.U16 R98, desc[UR10][R8.64] ;  /* 0x0000000a08627981 */ /* 0x000ee2000c1e1500 */
[----:B------:R-:W-:-:S03]  /*32c10*/  IMAD.WIDE R6, R2, 0x2, R34 ;  /* 0x0000000202067825 */ /* 0x000fc600078e0222 */
[----:B------:R-:W3:Y:S01]  /*32c20*/  LDL.64 R34, [R1+0x1eb0] ;  /* 0x001eb00001227983 */ /* 0x000ee20000100a00 */
[----:B0-----:R-:W-:-:S03]  /*32c30*/  IMAD.WIDE R4, R2, 0x2, R22 ;  /* 0x0000000202047825 */ /* 0x001fc600078e0216 */
[----:B------:R-:W3:Y:S01]  /*32c40*/  LDL.64 R22, [R1+0x1ea8] ;  /* 0x001ea80001167983 */ /* 0x000ee20000100a00 */
[----:B-1----:R-:W-:-:S03]  /*32c50*/  IMAD.WIDE R10, R2, 0x2, R20 ;  /* 0x00000002020a7825 */ /* 0x002fc600078e0214 */
        /* <DEDUP_REMOVED lines=25> */
[----:B------:R1:W3:Y:S04]  /*32df0*/  LDG.E.U16 R88, desc[UR10][R8.64] ;  /* 0x0000000a08587981 */ /* 0x0002e8000c1e1500 */
[----:B------:R-:W3:Y:S04]  /*32e00*/  LDG.E.U16 R87, desc[UR10][R6.64] ;  /* 0x0000000a06577981 */ /* 0x000ee8000c1e1500 */
[----:B------:R-:W3:Y:S01]  /*32e10*/  LDL.64 R24, [R1+0x1e10] ;  /* 0x001e100001187983 */ /* 0x000ee20000100a00 */
[----:B------:R-:W-:-:S03]  /*32e20*/  IMAD.WIDE R4, R2, 0x2, R34 ;  /* 0x0000000202047825 */ /* 0x000fc600078e0222 */
[----:B------:R-:W3:Y:S01]  /*32e30*/  LDL.64 R34, [R1+0x1c50] ;  /* 0x001c500001227983 */ /* 0x000ee20000100a00 */
[----:B0-----:R-:W-:-:S03]  /*32e40*/  IMAD.WIDE R12, R2, 0x2, R22 ;  /* 0x00000002020c7825 */ /* 0x001fc600078e0216 */
[----:B------:R-:W3:Y:S01]  /*32e50*/  LDL.64 R22, [R1+0x1dd8] ;  /* 0x001dd80001167983 */ /* 0x000ee20000100a00 */
[----:B-1----:R-:W-:-:S03]  /*32e60*/  IMAD.WIDE R8, R2, 0x2, R20 ;  /* 0x0000000202087825 */ /* 0x002fc600078e0214 */
[----:B------:R4:W3:Y:S04]  /*32e70*/  LDG.E.U16 R85, desc[UR10][R12.64] ;  /* 0x0000000a0c557981 */ /* 0x0008e8000c1e1500 */
[----:B------:R3:W3:Y:S04]  /*32e80*/  LDG.E.U16 R84, desc[UR10][R10.64] ;  /* 0x0000000a0a547981 */ /* 0x0006e8000c1e1500 */
[----:B------:R0:W3:Y:S04]  /*32e90*/  LDG.E.U16 R83, desc[UR10][R8.64] ;  /* 0x0000000a08537981 */ /* 0x0000e8000c1e1500 */
[----:B------:R-:W3:Y:S04]  /*32ea0*/  LDL.64 R20, [R1+0x1dc8] ;  /* 0x001dc80001147983 */ /* 0x000ee80000100a00 */
        /* <DEDUP_REMOVED lines=10> */
[----:B------:R-:W2:Y:S01]  /*32f50*/  LDL.64 R28, [R1+0x2180] ;  /* 0x00218000011c7983 */ /* 0x000ea20000100a00 */
[----:B-1----:R-:W-:-:S03]  /*32f60*/  IMAD.WIDE R6, R2, 0x2, R26 ;  /* 0x0000000202067825 */ /* 0x002fc600078e021a */
[----:B------:R-:W2:Y:S04]  /*32f70*/  LDL.64 R26, [R1+0x2170] ;  /* 0x00217000011a7983 */ /* 0x000ea80000100a00 */
[----:B------:R0:W2:Y:S01]  /*32f80*/  LDG.E.U16 R77, desc[UR10][R6.64] ;  /* 0x0000000a064d7981 */ /* 0x0000a2000c1e1500 */
[----:B------:R-:W-:-:S03]  /*32f90*/  IMAD.WIDE R4, R2, 0x2, R32 ;  /* 0x0000000202047825 */ /* 0x000fc600078e0220 */
[----:B------:R-:W2:Y:S04]  /*32fa0*/  LDL.64 R32, [R1+0x2178] ;  /* 0x0021780001207983 */ /* 0x000ea80000100a00 */
[----:B------:R1:W2:Y:S01]  /*32fb0*/  LDG.E.U16 R81, desc[UR10][R4.64] ;  /* 0x0000000a04517981 */ /* 0x0002a2000c1e1500 */
[----:B0-----:R-:W-:-:S03]  /*32fc0*/  IMAD.WIDE R6, R2, 0x2, R16 ;  /* 0x0000000202067825 */ /* 0x001fc600078e0210 */
[----:B------:R-:W2:Y:S04]  /*32fd0*/  LDL.64 R16, [R1+0x2130] ;  /* 0x0021300001107983 */ /* 0x000ea80000100a00 */
[----:B------:R0:W2:Y:S04]  /*32fe0*/  LDG.E.U16 R79, desc[UR10][R10.64] ;  /* 0x0000000a0a4f7981 */ /* 0x0000a8000c1e1500 */
[----:B------:R0:W2:Y:S04]  /*32ff0*/  LDG.E.U16 R78, desc[UR10][R8.64] ;  /* 0x0000000a084e7981 */ /* 0x0000a8000c1e1500 */
[----:B------:R-:W2:Y:S01]  /*33000*/  LDG.E.U16 R73, desc[UR10][R6.64] ;  /* 0x0000000a06497981 */ /* 0x000ea2000c1e1500 */
[----:B-1----:R-:W-:-:S03]  /*33010*/  IMAD.WIDE R4, R2, 0x2, R24 ;  /* 0x0000000202047825 */ /* 0x002fc600078e0218 */
[----:B------:R-:W2:Y:S01]  /*33020*/  LDL.64 R24, [R1+0x1d70] ;  /* 0x001d700001187983 */ /* 0x000ea20000100a00 */
[----:B0-----:R-:W-:-:S03]  /*33030*/  IMAD.WIDE R10, R2, 0x2, R34 ;  /* 0x00000002020a7825 */ /* 0x001fc600078e0222 */
[----:B------:R0:W2:Y:S01]  /*33040*/  LDG.E.U16 R76, desc[UR10][R4.64] ;  /* 0x0000000a044c7981 */ /* 0x0000a2000c1e1500 */
[----:B------:R-:W-:-:S03]  /*33050*/  IMAD.WIDE R8, R2, 0x2, R22 ;  /* 0x0000000202087825 */ /* 0x000fc600078e0216 */
[----:B------:R-:W2:Y:S04]  /*33060*/  LDL.64 R22, [R1+0x2138] ;  /* 0x0021380001167983 */ /* 0x000ea80000100a00 */
[----:B------:R4:W2:Y:S04]  /*33070*/  LDG.E.U16 R75, desc[UR10][R10.64] ;  /* 0x0000000a0a4b7981 */ /* 0x0008a8000c1e1500 */
[----:B------:R3:W2:Y:S01]  /*33080*/  LDG.E.U16 R74, desc[UR10][R8.64] ;  /* 0x0000000a084a7981 */ /* 0x0006a2000c1e1500 */
[----:B------:R-:W-:-:S03]  /*33090*/  IMAD.WIDE R12, R2, 0x2, R38 ;  /* 0x00000002020c7825 */ /* 0x000fc600078e0226 */
[----:B------:R-:W2:Y:S01]  /*330a0*/  LDL.64 R34, [R1+0x1d58] ;  /* 0x001d580001227983 */ /* 0x000ea20000100a00 */
[----:B0-----:R-:W-:-:S03]  /*330b0*/  IMAD.WIDE R4, R2, 0x2, R20 ;  /* 0x0000000202047825 */ /* 0x001fc600078e0214 */
[----:B------:R-:W2:Y:S04]  /*330c0*/  LDL.64 R20, [R1+0x20f0] ;  /* 0x0020f00001147983 */ /* 0x000ea80000100a00 */
[----:B------:R-:W2:Y:S04]  /*330d0*/  LDG.E.U16 R72, desc[UR10][R4.64] ;  /* 0x0000000a04487981 */ /* 0x000ea8000c1e1500 */
[----:B------:R0:W2:Y:S04]  /*330e0*/  LDG.E.U16 R71, desc[UR10][R12.64] ;  /* 0x0000000a0c477981 */ /* 0x0000a8000c1e1500 */
[----:B------:R-:W2:Y:S01]  /*330f0*/  LDL.64 R38, [R1+0x2038] ;  /* 0x0020380001267983 */ /* 0x000ea20000100a00 */
[----:B----4-:R-:W-:-:S03]  /*33100*/  IMAD.WIDE R10, R2, 0x2, R14 ;  /* 0x00000002020a7825 */ /* 0x010fc600078e020e */
[----:B------:R-:W4:Y:S04]  /*33110*/  LDL.64 R14, [R1+0x20e8] ;  /* 0x0020e800010e7983 */ /* 0x000f280000100a00 */
[----:B------:R-:W4:Y:S01]  /*33120*/  LDG.E.U16 R70, desc[UR10][R10.64] ;  /* 0x0000000a0a467981 */ /* 0x000f22000c1e1500 */
[----:B---3--:R-:W-:-:S03]  /*33130*/  IMAD.WIDE R8, R2, 0x2, R30 ;  /* 0x0000000202087825 */ /* 0x008fc600078e021e */
[----:B------:R-:W3:Y:S01]  /*33140*/  LDL.64 R30, [R1+0x20e0] ;  /* 0x0020e000011e7983 */ /* 0x000ee20000100a00 */
[----:B--2---:R-:W-:-:S03]  /*33150*/  IMAD.WIDE R6, R2, 0x2, R28 ;  /* 0x0000000202067825 */ /* 0x004fc600078e021c */
[----:B------:R-:W2:Y:S04]  /*33160*/  LDL.64 R28, [R1+0x1d40] ;  /* 0x001d4000011c7983 */ /* 0x000ea80000100a00 */
[----:B------:R1:W2:Y:S01]  /*33170*/  LDG.E.U16 R169, desc[UR10][R6.64] ;  /* 0x0000000a06a97981 */ /* 0x0002a2000c1e1500 */
[----:B0-----:R-:W-:-:S03]  /*33180*/  IMAD.WIDE R12, R2, 0x2, R26 ;  /* 0x00000002020c7825 */ /* 0x001fc600078e021a */
[----:B------:R-:W2:Y:S01]  /*33190*/  LDL.64 R26, [R1+0x20a0] ;  /* 0x0020a000011a7983 */ /* 0x000ea20000100a00 */
[----:B------:R-:W-:-:S03]  /*331a0*/  IMAD.WIDE R4, R2, 0x2, R32 ;  /* 0x0000000202047825 */ /* 0x000fc600078e0220 */
[----:B------:R-:W2:Y:S04]  /*331b0*/  LDG.E.U16 R69, desc[UR10][R8.64] ;  /* 0x0000000a08457981 */ /* 0x000ea8000c1e1500 */
[----:B------:R0:W2:Y:S01]  /*331c0*/  LDG.E.U16 R168, desc[UR10][R4.64] ;  /* 0x0000000a04a87981 */ /* 0x0000a2000c1e1500 */
[----:B-1----:R-:W-:-:S03]  /*331d0*/  IMAD.WIDE R6, R2, 0x2, R16 ;  /* 0x0000000202067825 */ /* 0x002fc600078e0210 */
[----:B------:R-:W2:Y:S04]  /*331e0*/  LDL.64 R16, [R1+0x2048] ;  /* 0x0020480001107983 */ /* 0x000ea80000100a00 */
[----:B------:R-:W2:Y:S01]  /*331f0*/  LDL.64 R32, [R1+0x20a8] ;  /* 0x0020a80001207983 */ /* 0x000ea20000100a00 */
[----:B0-----:R-:W-:-:S03]  /*33200*/  IMAD.WIDE R4, R2, 0x2, R36 ;  /* 0x0000000202047825 */ /* 0x001fc600078e0224 */
[----:B------:R-:W2:Y:S04]  /*33210*/  LDG.E.U16 R141, desc[UR10][R6.64] ;  /* 0x0000000a068d7981 */ /* 0x000ea8000c1e1500 */
[----:B------:R-:W2:Y:S01]  /*33220*/  LDG.E.U16 R139, desc[UR10][R4.64] ;  /* 0x0000000a048b7981 */ /* 0x000ea2000c1e1500 */
[----:B------:R-:W-:-:S03]  /*33230*/  IMAD.WIDE R10, R2, 0x2, R24 ;  /* 0x00000002020a7825 */ /* 0x000fc600078e0218 */
[----:B------:R-:W2:Y:S04]  /*33240*/  LDL.64 R24, [R1+0x2098] ;  /* 0x0020980001187983 */ /* 0x000ea80000100a00 */
[----:B------:R0:W2:Y:S01]  /*33250*/  LDG.E.U16 R166, desc[UR10][R10.64] ;  /* 0x0000000a0aa67981 */ /* 0x0000a2000c1e1500 */
[----:B------:R-:W-:-:S03]  /*33260*/  IMAD.WIDE R8, R2, 0x2, R22 ;  /* 0x0000000202087825 */ /* 0x000fc600078e0216 */
[----:B------:R-:W2:Y:S04]  /*33270*/  LDL.64 R22, [R1+0x1d28] ;  /* 0x001d280001167983 */ /* 0x000ea80000100a00 */
[----:B------:R4:W2:Y:S04]  /*33280*/  LDG.E.U16 R143, desc[UR10][R8.64] ;  /* 0x0000000a088f7981 */ /* 0x0008a8000c1e1500 */
[----:B------:R1:W2:Y:S04]  /*33290*/  LDG.E.U16 R167, desc[UR10][R12.64] ;  /* 0x0000000a0ca77981 */ /* 0x0002a8000c1e1500 */
[----:B------:R-:W2:Y:S01]  /*332a0*/  LDL.64 R36, [R1+0x1ff8] ;  /* 0x001ff80001247983 */ /* 0x000ea20000100a00 */
[----:B0-----:R-:W-:-:S03]  /*332b0*/  IMAD.WIDE R10, R2, 0x2, R20 ;  /* 0x00000002020a7825 */ /* 0x001fc600078e0214 */
[----:B------:R-:W2:Y:S01]  /*332c0*/  LDL.64 R20, [R1+0x1d08] ;  /* 0x001d080001147983 */ /* 0x000ea20000100a00 */
[----:B----4-:R-:W-:-:S03]  /*332d0*/  IMAD.WIDE R8, R2, 0x2, R14 ;  /* 0x0000000202087825 */ /* 0x010fc600078e020e */
[----:B------:R0:W4:Y:S04]  /*332e0*/  LDG.E.U16 R68, desc[UR10][R10.64] ;  /* 0x0000000a0a447981 */ /* 0x000128000c1e1500 */
[----:B------:R-:W4:Y:S01]  /*332f0*/  LDL.64 R14, [R1+0x2000] ;  /* 0x00200000010e7983 */ /* 0x000f220000100a00 */
[----:B---3--:R-:W-:-:S03]  /*33300*/  IMAD.WIDE R6, R2, 0x2, R30 ;  /* 0x0000000202067825 */ /* 0x008fc600078e021e */
[----:B------:R-:W3:Y:S01]  /*33310*/  LDG.E.U16 R67, desc[UR10][R8.64] ;  /* 0x0000000a08437981 */ /* 0x000ee2000c1e1500 */
[----:B--2---:R-:W-:-:S03]  /*33320*/  IMAD.WIDE R4, R2, 0x2, R28 ;  /* 0x0000000202047825 */ /* 0x004fc600078e021c */
[----:B------:R-:W2:Y:S04]  /*33330*/  LDL.64 R30, [R1+0x1cf0] ;  /* 0x001cf000011e7983 */ /* 0x000ea80000100a00 */
[----:B------:R0:W3:Y:S01]  /*33340*/  LDG.E.U16 R65, desc[UR10][R4.64] ;  /* 0x0000000a04417981 */ /* 0x0000e2000c1e1500 */
[----:B-1----:R-:W-:-:S03]  /*33350*/  IMAD.WIDE R12, R2, 0x2, R34 ;  /* 0x00000002020c7825 */ /* 0x002fc600078e0222 */
[----:B------:R-:W3:Y:S01]  /*33360*/  LDL.64 R34, [R1+0x1ff0] ;  /* 0x001ff00001227983 */ /* 0x000ee20000100a00 */
[----:B0-----:R-:W-:-:S03]  /*33370*/  IMAD.WIDE R10, R2, 0x2, R26 ;  /* 0x00000002020a7825 */ /* 0x001fc600078e021a */
[----:B------:R-:W3:Y:S04]  /*33380*/  LDL.64 R28, [R1+0x1fb8] ;  /* 0x001fb800011c7983 */ /* 0x000ee80000100a00 */
[----:B------:R-:W3:Y:S01]  /*33390*/  LDL.64 R26, [R1+0x1fb0] ;  /* 0x001fb000011a7983 */ /* 0x000ee20000100a00 */
[----:B------:R-:W-:-:S03]  /*333a0*/  IMAD.WIDE R4, R2, 0x2, R16 ;  /* 0x0000000202047825 */ /* 0x000fc600078e0210 */
[----:B------:R0:W3:Y:S04]  /*333b0*/  LDG.E.U16 R137, desc[UR10][R12.64] ;  /* 0x0000000a0c897981 */ /* 0x0000e8000c1e1500 */
[----:B------:R-:W3:Y:S04]  /*333c0*/  LDL.64 R16, [R1+0x1f70] ;  /* 0x001f700001107983 */ /* 0x000ee80000100a00 */
[----:B------:R-:W3:Y:S01]  /*333d0*/  LDG.E.U16 R66, desc[UR10][R6.64] ;  /* 0x0000000a06427981 */ /* 0x000ee2000c1e1500 */
[----:B0-----:R-:W-:-:S03]  /*333e0*/  IMAD.WIDE R12, R2, 0x2, R32 ;  /* 0x00000002020c7825 */ /* 0x001fc600078e0220 */
[----:B------:R0:W3:Y:S01]  /*333f0*/  LDG.E.U16 R63, desc[UR10][R10.64] ;  /* 0x0000000a0a3f7981 */ /* 0x0000e2000c1e1500 */
[----:B------:R-:W-:-:S03]  /*33400*/  IMAD.WIDE R8, R2, 0x2, R24 ;  /* 0x0000000202087825 */ /* 0x000fc600078e0218 */
[----:B------:R-:W3:Y:S04]  /*33410*/  LDL.64 R32, [R1+0x1fa8] ;  /* 0x001fa80001207983 */ /* 0x000ee80000100a00 */
[----:B------:R-:W3:Y:S01]  /*33420*/  LDL.64 R24, [R1+0x1cd8] ;  /* 0x001cd80001187983 */ /* 0x000ee20000100a00 */
[----:B0-----:R-:W-:-:S03]  /*33430*/  IMAD.WIDE R10, R2, 0x2, R38 ;  /* 0x00000002020a7825 */ /* 0x001fc600078e0226 */
[----:B------:R0:W3:Y:S01]  /*33440*/  LDG.E.U16 R62, desc[UR10][R8.64] ;  /* 0x0000000a083e7981 */ /* 0x0000e2000c1e1500 */
[----:B------:R-:W-:-:S03]  /*33450*/  IMAD.WIDE R6, R2, 0x2, R22 ;  /* 0x0000000202067825 */ /* 0x000fc600078e0216 */
[----:B------:R-:W3:Y:S04]  /*33460*/  LDL.64 R22, [R1+0x1f68] ;  /* 0x001f680001167983 */ /* 0x000ee80000100a00 */
[----:B------:R4:W3:Y:S04]  /*33470*/  LDG.E.U16 R61, desc[UR10][R6.64] ;  /* 0x0000000a063d7981 */ /* 0x0008e8000c1e1500 */
[----:B------:R2:W3:Y:S01]  /*33480*/  LDG.E.U16 R58, desc[UR10][R10.64] ;  /* 0x0000000a0a3a7981 */ /* 0x0004e2000c1e1500 */
[----:B0-----:R-:W-:-:S03]  /*33490*/  IMAD.WIDE R8, R2, 0x2, R20 ;  /* 0x0000000202087825 */ /* 0x001fc600078e0214 */
[----:B------:R-:W3:Y:S04]  /*334a0*/  LDG.E.U16 R64, desc[UR10][R12.64] ;  /* 0x0000000a0c407981 */ /* 0x000ee8000c1e1500 */
[----:B------:R-:W3:Y:S04]  /*334b0*/  LDL.64 R20, [R1+0x1f60] ;  /* 0x001f600001147983 */ /* 0x000ee80000100a00 */
[----:B------:R-:W3:Y:S04]  /*334c0*/  LDG.E.U16 R60, desc[UR10][R4.64] ;  /* 0x0000000a043c7981 */ /* 0x000ee8000c1e1500 */
[----:B------:R-:W3:Y:S01]  /*334d0*/  LDL.64 R38, [R1+0x1ed0] ;  /* 0x001ed00001267983 */ /* 0x000ee20000100a00 */
[----:B----4-:R-:W-:-:S03]  /*334e0*/  IMAD.WIDE R6, R2, 0x2, R14 ;  /* 0x0000000202067825 */ /* 0x010fc600078e020e */
[----:B------:R-:W4:Y:S04]  /*334f0*/  LDG.E.U16 R57, desc[UR10][R8.64] ;  /* 0x0000000a08397981 */ /* 0x000f28000c1e1500 */
[----:B------:R-:W4:Y:S01]  /*33500*/  LDL.64 R14, [R1+0x1cc0] ;  /* 0x001cc000010e7983 */ /* 0x000f220000100a00 */
[----:B--2---:R-:W-:-:S03]  /*33510*/  IMAD.WIDE R10, R2, 0x2, R30 ;  /* 0x00000002020a7825 */ /* 0x004fc600078e021e */
[----:B------:R-:W2:Y:S04]  /*33520*/  LDG.E.U16 R56, desc[UR10][R6.64] ;  /* 0x0000000a06387981 */ /* 0x000ea8000c1e1500 */
[----:B------:R-:W2:Y:S04]  /*33530*/  LDL.64 R30, [R1+0x1f18] ;  /* 0x001f1800011e7983 */ /* 0x000ea80000100a00 */
[----:B------:R3:W2:Y:S02]  /*33540*/  LDG.E.U16 R53, desc[UR10][R10.64] ;  /* 0x0000000a0a357981 */ /* 0x0006a4000c1e1500 */
[----:B---3--:R-:W-:-:S02]  /*33550*/  IMAD.WIDE R10, R2, 0x2, R16 ;  /* 0x00000002020a7825 */ /* 0x008fc400078e0210 */
[----:B------:R-:W3:Y:S02]  /*33560*/  LDL.64 R16, [R1+0x1ed8] ;  /* 0x001ed80001107983 */ /* 0x000ee40000100a00 */
[C---:B------:R-:W-:Y:S02]  /*33570*/  IMAD.WIDE R12, R2.reuse, 0x2, R40 ;  /* 0x00000002020c7825 */ /* 0x040fe400078e0228 */
[----:B------:R-:W3:Y:S02]  /*33580*/  LDL.64 R40, [R1+0x1f20] ;  /* 0x001f200001287983 */ /* 0x000ee40000100a00 */
[C---:B------:R-:W-:Y:S02]  /*33590*/  IMAD.WIDE R4, R2.reuse, 0x2, R36 ;  /* 0x0000000202047825 */ /* 0x040fe400078e0224 */
[----:B------:R0:W3:Y:S02]  /*335a0*/  LDG.E.U16 R59, desc[UR10][R12.64] ;  /* 0x0000000a0c3b7981 */ /* 0x0000e4000c1e1500 */
[----:B------:R-:W-:-:S02]  /*335b0*/  IMAD.WIDE R8, R2, 0x2, R28 ;  /* 0x0000000202087825 */ /* 0x000fc400078e021c */
[----:B------:R-:W3:Y:S02]  /*335c0*/  LDL.64 R28, [R1+0x1ca8] ;  /* 0x001ca800011c7983 */ /* 0x000ee40000100a00 */
[C---:B------:R-:W-:Y:S02]  /*335d0*/  IMAD.WIDE R6, R2.reuse, 0x2, R26 ;  /* 0x0000000202067825 */ /* 0x040fe400078e021a */
[----:B------:R-:W3:Y:S02]  /*335e0*/  LDL.64 R26, [R1+0x1ee0] ;  /* 0x001ee000011a7983 */ /* 0x000ee40000100a00 */
[C---:B0-----:R-:W-:Y:S02]  /*335f0*/  IMAD.WIDE R12, R2.reuse, 0x2, R34 ;  /* 0x00000002020c7825 */ /* 0x041fe400078e0222 */
[----:B------:R0:W3:Y:S04]  /*33600*/  LDG.E.U16 R55, desc[UR10][R4.64] ;  /* 0x0000000a04377981 */ /* 0x0000e8000c1e1500 */
[----:B------:R1:W3:Y:S04]  /*33610*/  LDG.E.U16 R54, desc[UR10][R12.64] ;  /* 0x0000000a0c367981 */ /* 0x0002e8000c1e1500 */
[----:B------:R1:W3:Y:S01]  /*33620*/  LDG.E.U16 R52, desc[UR10][R8.64] ;  /* 0x0000000a08347981 */ /* 0x0002e2000c1e1500 */
[----:B0-----:R-:W-:-:S03]  /*33630*/  IMAD.WIDE R4, R2, 0x2, R32 ;  /* 0x0000000202047825 */ /* 0x001fc600078e0220 */
[----:B------:R-:W3:Y:S01]  /*33640*/  LDL.64 R36, [R1+0x1c90] ;  /* 0x001c900001247983 */ /* 0x000ee20000100a00 */
[----:B-1----:R-:W-:-:S03]  /*33650*/  IMAD.WIDE R12, R2, 0x2, R24 ;  /* 0x00000002020c7825 */ /* 0x002fc600078e0218 */
[----:B------:R-:W3:Y:S01]  /*33660*/  LDL.64 R24, [R1+0x1e98] ;  /* 0x001e980001187983 */ /* 0x000ee20000100a00 */
[----:B------:R-:W-:-:S03]  /*33670*/  IMAD.WIDE R8, R2, 0x2, R22 ;  /* 0x0000000202087825 */ /* 0x000fc600078e0216 */
[----:B------:R-:W3:Y:S04]  /*33680*/  LDL.64 R32, [R1+0x1e88] ;  /* 0x001e880001207983 */ /* 0x000ee80000100a00 */
[----:B------:R-:W3:Y:S04]  /*33690*/  LDL.64 R22, [R1+0x1c78] ;  /* 0x001c780001167983 */ /* 0x000ee80000100a00 */
[----:B------:R-:W3:Y:S04]  /*336a0*/  LDG.E.U16 R50, desc[UR10][R4.64] ;  /* 0x0000000a04327981 */ /* 0x000ee8000c1e1500 */
[----:B------:R-:W3:Y:S04]  /*336b0*/  LDL.64 R34, [R1+0x1e90] ;  /* 0x001e900001227983 */ /* 0x000ee80000100a00 */
[----:B------:R0:W3:Y:S04]  /*336c0*/  LDG.E.U16 R49, desc[UR10][R12.64] ;  /* 0x0000000a0c317981 */ /* 0x0000e8000c1e1500 */
[----:B------:R1:W3:Y:S04]  /*336d0*/  LDG.E.U16 R51, desc[UR10][R6.64] ;  /* 0x0000000a06337981 */ /* 0x0002e8000c1e1500 */
[----:B------:R2:W3:Y:S01]  /*336e0*/  LDG.E.U16 R47, desc[UR10][R8.64] ;  /* 0x0000000a082f7981 */ /* 0x0004e2000c1e1500 */
[----:B0-----:R-:W-:-:S03]  /*336f0*/  IMAD.WIDE R12, R2, 0x2, R42 ;  /* 0x00000002020c7825 */ /* 0x001fc600078e022a */
[----:B------:R-:W3:Y:S01]  /*33700*/  LDG.E.U16 R48, desc[UR10][R10.64] ;  /* 0x0000000a0a307981 */ /* 0x000ee2000c1e1500 */
[----:B-1----:R-:W-:-:S03]  /*33710*/  IMAD.WIDE R6, R2, 0x2, R20 ;  /* 0x0000000202067825 */ /* 0x002fc600078e0214 */
[----:B------:R-:W3:Y:S04]  /*33720*/  LDL.64 R20, [R1+0x1e50] ;  /* 0x001e500001147983 */ /* 0x000ee80000100a00 */
[----:B------:R3:W3:Y:S04]  /*33730*/  LDG.E.U16 R44, desc[UR10][R12.64] ;  /* 0x0000000a0c2c7981 */ /* 0x0006e8000c1e1500 */
[----:B------:R0:W3:Y:S01]  /*33740*/  LDG.E.U16 R46, desc[UR10][R6.64] ;  /* 0x0000000a062e7981 */ /* 0x0000e2000c1e1500 */
[----:B----4-:R-:W-:-:S03]  /*33750*/  IMAD.WIDE R4, R2, 0x2, R14 ;  /* 0x0000000202047825 */ /* 0x010fc600078e020e */
[----:B------:R-:W4:Y:S04]  /*33760*/  LDL.64 R14, [R1+0x1e48] ;  /* 0x001e4800010e7983 */ /* 0x000f280000100a00 */
[----:B------:R1:W4:Y:S01]  /*33770*/  LDG.E.U16 R45, desc[UR10][R4.64] ;  /* 0x0000000a042d7981 */ /* 0x000322000c1e1500 */
[----:B--2---:R-:W-:-:S03]  /*33780*/  IMAD.WIDE R8, R2, 0x2, R30 ;  /* 0x0000000202087825 */ /* 0x004fc600078e021e */
[----:B------:R-:W2:Y:S04]  /*33790*/  LDL.64 R30, [R1+0x1e40] ;  /* 0x001e4000011e7983 */ /* 0x000ea80000100a00 */
[----:B------:R-:W2:Y:S01]  /*337a0*/  LDG.E.U16 R42, desc[UR10][R8.64] ;  /* 0x0000000a082a7981 */ /* 0x000ea2000c1e1500 */
[----:B---3--:R-:W-:-:S03]  /*337b0*/  IMAD.WIDE R12, R2, 0x2, R16 ;  /* 0x00000002020c7825 */ /* 0x008fc600078e0210 */
[----:B------:R-:W3:Y:S01]  /*337c0*/  LDL.64 R16, [R1+0x1df8] ;  /* 0x001df80001107983 */ /* 0x000ee20000100a00 */
[----:B------:R-:W-:-:S05]  /*337d0*/  IMAD.WIDE R10, R2, 0x2, R40 ;  /* 0x00000002020a7825 */ /* 0x000fca00078e0228 */
[----:B------:R1:W3:Y:S01]  /*337e0*/  LDG.E.U16 R43, desc[UR10][R10.64] ;  /* 0x0000000a0a2b7981 */ /* 0x0002e2000c1e1500 */
[----:B0-----:R-:W-:-:S03]  /*337f0*/  IMAD.WIDE R6, R2, 0x2, R28 ;  /* 0x0000000202067825 */ /* 0x001fc600078e021c */
[----:B------:R-:W3:Y:S01]  /*33800*/  LDL.64 R28, [R1+0x1e08] ;  /* 0x001e0800011c7983 */ /* 0x000ee20000100a00 */
[----:B-1----:R-:W-:-:S03]  /*33810*/  IMAD.WIDE R4, R2, 0x2, R26 ;  /* 0x0000000202047825 */ /* 0x002fc600078e021a */
[----:B------:R-:W3:Y:S01]  /*33820*/  LDL.64 R26, [R1+0x1e00] ;  /* 0x001e0000011a7983 */ /* 0x000ee20000100a00 */
[----:B------:R-:W-:-:S03]  /*33830*/  IMAD.WIDE R10, R2, 0x2, R38 ;  /* 0x00000002020a7825 */ /* 0x000fc600078e0226 */
[----:B------:R0:W3:Y:S04]  /*33840*/  LDG.E.U16 R41, desc[UR10][R6.64] ;  /* 0x0000000a06297981 */ /* 0x0000e8000c1e1500 */
[----:B------:R1:W3:Y:S04]  /*33850*/  LDG.E.U16 R39, desc[UR10][R12.64] ;  /* 0x0000000a0c277981 */ /* 0x0002e8000c1e1500 */
[----:B------:R1:W3:Y:S01]  /*33860*/  LDG.E.U16 R38, desc[UR10][R10.64] ;  /* 0x0000000a0a267981 */ /* 0x0002e2000c1e1500 */
[----:B------:R-:W-:-:S03]  /*33870*/  IMAD.WIDE R8, R2, 0x2, R36 ;  /* 0x0000000202087825 */ /* 0x000fc600078e0224 */
[----:B------:R1:W3:Y:S01]  /*33880*/  LDG.E.U16 R40, desc[UR10][R4.64] ;  /* 0x0000000a04287981 */ /* 0x0002e2000c1e1500 */
[----:B0-----:R-:W-:-:S03]  /*33890*/  IMAD.WIDE R6, R2, 0x2, R24 ;  /* 0x0000000202067825 */ /* 0x001fc600078e0218 */
[----:B------:R-:W3:Y:S01]  /*338a0*/  LDL.64 R24, [R1+0x1c48] ;  /* 0x001c480001187983 */ /* 0x000ee20000100a00 */
[----:B-1----:R-:W-:-:S03]  /*338b0*/  IMAD.WIDE R12, R2, 0x2, R32 ;  /* 0x00000002020c7825 */ /* 0x002fc600078e0220 */
[----:B------:R-:W3:Y:S01]  /*338c0*/  LDG.E.U16 R36, desc[UR10][R6.64] ;  /* 0x0000000a06247981 */ /* 0x000ee2000c1e1500 */
[----:B------:R-:W-:-:S03]  /*338d0*/  IMAD.WIDE R10, R2, 0x2, R22 ;  /* 0x00000002020a7825 */ /* 0x000fc600078e0216 */
[----:B------:R-:W3:Y:S04]  /*338e0*/  LDL.64 R22, [R1+0x1db0] ;  /* 0x001db00001167983 */ /* 0x000ee80000100a00 */
[----:B------:R-:W3:Y:S01]  /*338f0*/  LDG.E.U16 R37, desc[UR10][R8.64] ;  /* 0x0000000a08257981 */ /* 0x000ee2000c1e1500 */
[----:B------:R-:W-:-:S03]  /*33900*/  IMAD.WIDE R4, R2, 0x2, R34 ;  /* 0x0000000202047825 */ /* 0x000fc600078e0222 */
[----:B------:R0:W3:Y:S04]  /*33910*/  LDG.E.U16 R34, desc[UR10][R12.64] ;  /* 0x0000000a0c227981 */ /* 0x0000e8000c1e1500 */
[----:B------:R2:W3:Y:S04]  /*33920*/  LDG.E.U16 R35, desc[UR10][R4.64] ;  /* 0x0000000a04237981 */ /* 0x0004e8000c1e1500 */
[----:B------:R-:W3:Y:S01]  /*33930*/  LDG.E.U16 R33, desc[UR10][R10.64] ;  /* 0x0000000a0a217981 */ /* 0x000ee2000c1e1500 */
[----:B0-----:R-:W-:-:S03]  /*33940*/  IMAD.WIDE R12, R2, 0x2, R116 ;  /* 0x00000002020c7825 */ /* 0x001fc600078e0274 */
[----:B------:R-:W3:Y:S01]  /*33950*/  LDL.64 R116, [R1+0x1c08] ;  /* 0x001c080001747983 */ /* 0x000ee20000100a00 */
[----:B------:R-:W-:-:S03]  /*33960*/  IMAD.WIDE R8, R2, 0x2, R20 ;  /* 0x0000000202087825 */ /* 0x000fc600078e0214 */
[----:B------:R-:W3:Y:S04]  /*33970*/  LDL.64 R20, [R1+0x1c30] ;  /* 0x001c300001147983 */ /* 0x000ee80000100a00 */
[----:B------:R-:W3:Y:S01]  /*33980*/  LDG.E.U16 R32, desc[UR10][R8.64] ;  /* 0x0000000a08207981 */ /* 0x000ee2000c1e1500 */
[----:B----4-:R-:W-:-:S03]  /*33990*/  IMAD.WIDE R6, R2, 0x2, R14 ;  /* 0x0000000202067825 */ /* 0x010fc600078e020e */
[----:B------:R-:W4:Y:S01]  /*339a0*/  LDL.64 R14, [R1+0x1c18] ;  /* 0x001c1800010e7983 */ /* 0x000f220000100a00 */
[----:B--2---:R-:W-:-:S03]  /*339b0*/  IMAD.WIDE R4, R2, 0x2, R30 ;  /* 0x0000000202047825 */ /* 0x004fc600078e021e */
[----:B------:R3:W2:Y:S04]  /*339c0*/  LDG.E.U16 R31, desc[UR10][R6.64] ;  /* 0x0000000a061f7981 */ /* 0x0006a8000c1e1500 */
[----:B------:R-:W2:Y:S01]  /*339d0*/  LDG.E.U16 R30, desc[UR10][R4.64] ;  /* 0x0000000a041e7981 */ /* 0x000ea2000c1e1500 */
[----:B---3--:R-:W-:-:S03]  /*339e0*/  IMAD.WIDE R6, R2, 0x2, R16 ;  /* 0x0000000202067825 */ /* 0x008fc600078e0210 */
[----:B------:R-:W3:Y:S01]  /*339f0*/  LDL.64 R16, [R1+0x2160] ;  /* 0x0021600001107983 */ /* 0x000ee20000100a00 */
[----:B------:R-:W-:-:S03]  /*33a00*/  IMAD.WIDE R10, R2, 0x2, R28 ;  /* 0x00000002020a7825 */ /* 0x000fc600078e021c */
[----:B------:R0:W2:Y:S01]  /*33a10*/  LDG.E.U16 R29, desc[UR10][R12.64] ;  /* 0x0000000a0c1d7981 */ /* 0x0000a2000c1e1500 */
[----:B------:R-:W-:-:S03]  /*33a20*/  IMAD.WIDE R8, R2, 0x2, R26 ;  /* 0x0000000202087825 */ /* 0x000fc600078e021a */
[----:B------:R1:W2:Y:S04]  /*33a30*/  LDG.E.U16 R28, desc[UR10][R10.64] ;  /* 0x0000000a0a1c7981 */ /* 0x0002a8000c1e1500 */
[----:B------:R1:W2:Y:S01]  /*33a40*/  LDG.E.U16 R27, desc[UR10][R8.64] ;  /* 0x0000000a081b7981 */ /* 0x0002a2000c1e1500 */
[----:B0-----:R-:W-:-:S03]  /*33a50*/  IMAD.WIDE R12, R2, 0x2, R118 ;  /* 0x00000002020c7825 */ /* 0x001fc600078e0276 */
[----:B------:R-:W2:Y:S01]  /*33a60*/  LDL.64 R118, [R1+0x1d50] ;  /* 0x001d500001767983 */ /* 0x000ea20000100a00 */
[----:B-1----:R-:W-:-:S03]  /*33a70*/  IMAD.WIDE R10, R2, 0x2, R114 ;  /* 0x00000002020a7825 */ /* 0x002fc600078e0272 */
[----:B------:R-:W2:Y:S01]  /*33a80*/  LDG.E.U16 R26, desc[UR10][R6.64] ;  /* 0x0000000a061a7981 */ /* 0x000ea2000c1e1500 */
[----:B------:R-:W0:Y:S01]  /*33a90*/  LDC R114, c[0x0][0x3c4] ;  /* 0x0000f100ff727b82 */ /* 0x000e220000000800 */
[C---:B------:R-:W-:Y:S02]  /*33aa0*/  IMAD.WIDE R4, R2.reuse, 0x2, R24 ;  /* 0x0000000202047825 */ /* 0x040fe400078e0218 */
[----:B------:R-:W2:Y:S04]  /*33ab0*/  LDG.E.U16 R24, desc[UR10][R12.64] ;  /* 0x0000000a0c187981 */ /* 0x000ea8000c1e1500 */
[----:B------:R-:W2:Y:S01]  /*33ac0*/  LDG.E.U16 R25, desc[UR10][R4.64] ;  /* 0x0000000a04197981 */ /* 0x000ea2000c1e1500 */
[----:B------:R-:W-:-:S03]  /*33ad0*/  IMAD.WIDE R8, R2, 0x2, R22 ;  /* 0x0000000202087825 */ /* 0x000fc600078e0216 */
[----:B------:R-:W2:Y:S04]  /*33ae0*/  LDG.E.U16 R23, desc[UR10][R10.64] ;  /* 0x0000000a0a177981 */ /* 0x000ea8000c1e1500 */
[----:B------:R1:W2:Y:S02]  /*33af0*/  LDG.E.U16 R22, desc[UR10][R8.64] ;  /* 0x0000000a08167981 */ /* 0x0002a4000c1e1500 */
[----:B-1----:R-:W-:-:S04]  /*33b00*/  IMAD.WIDE R8, R2, 0x2, R146 ;  /* 0x0000000202087825 */ /* 0x002fc800078e0292 */
[C---:B------:R-:W-:Y:S02]  /*33b10*/  IMAD.WIDE R10, R2.reuse, 0x2, R116 ;  /* 0x00000002020a7825 */ /* 0x040fe400078e0274 */
[----:B------:R-:W2:Y:S02]  /*33b20*/  LDL.64 R116, [R1+0x20d8] ;  /* 0x0020d80001747983 */ /* 0x000ea40000100a00 */
[----:B------:R-:W-:-:S05]  /*33b30*/  IMAD.WIDE R6, R2, 0x2, R20 ;  /* 0x0000000202067825 */ /* 0x000fca00078e0214 */
[----:B------:R1:W2:Y:S02]  /*33b40*/  LDG.E.U16 R21, desc[UR10][R6.64] ;  /* 0x0000000a06157981 */ /* 0x0002a4000c1e1500 */
[----:B-1----:R-:W-:-:S05]  /*33b50*/  IMAD.WIDE R6, R2, 0x2, R144 ;  /* 0x0000000202067825 */ /* 0x002fca00078e0290 */
[----:B------:R1:W2:Y:S02]  /*33b60*/  LDG.E.U16 R165, desc[UR10][R6.64] ;  /* 0x0000000a06a57981 */ /* 0x0002a4000c1e1500 */
[C---:B-1----:R-:W-:Y:S02]  /*33b70*/  IMAD.WIDE R6, R2.reuse, 0x2, R122 ;  /* 0x0000000202067825 */ /* 0x042fe400078e027a */
[----:B------:R-:W2:Y:S02]  /*33b80*/  LDL.64 R122, [R1+0x1d38] ;  /* 0x001d3800017a7983 */ /* 0x000ea40000100a00 */
[C---:B----4-:R-:W-:Y:S02]  /*33b90*/  IMAD.WIDE R4, R2.reuse, 0x2, R14 ;  /* 0x0000000202047825 */ /* 0x050fe400078e020e */
[----:B------:R-:W1:Y:S03]  /*33ba0*/  LDC R15, c[0x0][0x3c4] ;  /* 0x0000f100ff0f7b82 */ /* 0x000e660000000800 */
[----:B------:R3:W4:Y:S01]  /*33bb0*/  LDG.E.U16 R3, desc[UR10][R4.64] ;  /* 0x0000000a04037981 */ /* 0x000722000c1e1500 */
[----:B------:R-:W-:-:S04]  /*33bc0*/  IMAD.WIDE R18, R2, 0x2, R18 ;  /* 0x0000000202127825 */ /* 0x000fc800078e0212 */
[----:B------:R-:W0:Y:S02]  /*33bd0*/  LDC R14, c[0x0][0x3c4] ;  /* 0x0000f100ff0e7b82 */ /* 0x000e240000000800 */
[----:B------:R-:W4:Y:S01]  /*33be0*/  LDG.E.U16 R18, desc[UR10][R18.64] ;  /* 0x0000000a12127981 */ /* 0x000f22000c1e1500 */
[----:B------:R-:W-:-:S05]  /*33bf0*/  IMAD.WIDE R12, R2, 0x2, R148 ;  /* 0x00000002020c7825 */ /* 0x000fca00078e0294 */
[----:B------:R-:W4:Y:S04]  /*33c00*/  LDG.E.U16 R20, desc[UR10][R12.64] ;  /* 0x0000000a0c147981 */ /* 0x000f28000c1e1500 */
[----:B------:R-:W4:Y:S01]  /*33c10*/  LDG.E.U16 R19, desc[UR10][R10.64] ;  /* 0x0000000a0a137981 */ /* 0x000f22000c1e1500 */
[----:B---3--:R-:W-:-:S03]  /*33c20*/  IMAD.WIDE R4, R2, 0x2, R16 ;  /* 0x0000000202047825 */ /* 0x008fc600078e0210 */
[----:B------:R3:W4:Y:S04]  /*33c30*/  LDG.E.U16 R17, desc[UR10][R8.64] ;  /* 0x0000000a08117981 */ /* 0x000728000c1e1500 */
[----:B------:R0:W4:Y:S01]  /*33c40*/  LDG.E.U16 R164, desc[UR10][R4.64] ;  /* 0x0000000a04a47981 */ /* 0x000122000c1e1500 */
[----:B---3--:R-:W-:-:S03]  /*33c50*/  IMAD.WIDE R8, R2, 0x2, R124 ;  /* 0x0000000202087825 */ /* 0x008fc600078e027c */
[----:B------:R-:W3:Y:S01]  /*33c60*/  LDL.64 R124, [R1+0x20c8] ;  /* 0x0020c800017c7983 */ /* 0x000ee20000100a00 */
[----:B0-----:R-:W-:-:S03]  /*33c70*/  IMAD.WIDE R4, R2, 0x2, R120 ;  /* 0x0000000202047825 */ /* 0x001fc600078e0278 */
[----:B------:R-:W4:Y:S01]  /*33c80*/  LDL.64 R120, [R1+0x2090] ;  /* 0x0020900001787983 */ /* 0x000f220000100a00 */
[----:B------:R-:W-:-:S03]  /*33c90*/  IMAD.WIDE R10, R2, 0x2, R132 ;  /* 0x00000002020a7825 */ /* 0x000fc600078e0284 */
[----:B------:R1:W4:Y:S01]  /*33ca0*/  LDG.E.U16 R133, desc[UR10][R6.64] ;  /* 0x0000000a06857981 */ /* 0x000322000c1e1500 */
[----:B--2---:R-:W-:-:S03]  /*33cb0*/  IMAD.WIDE R12, R2, 0x2, R118 ;  /* 0x00000002020c7825 */ /* 0x004fc600078e0276 */
[----:B------:R0:W2:Y:S01]  /*33cc0*/  LDG.E.U16 R161, desc[UR10][R10.64] ;  /* 0x0000000a0aa17981 */ /* 0x0000a2000c1e1500 */
[----:B------:R-:W-:-:S03]  /*33cd0*/  IMAD.WIDE R162, R2, 0x2, R134 ;  /* 0x0000000202a27825 */ /* 0x000fc600078e0286 */
[----:B------:R0:W2:Y:S01]  /*33ce0*/  LDG.E.U16 R135, desc[UR10][R8.64] ;  /* 0x0000000a08877981 */ /* 0x0000a2000c1e1500 */
[----:B-1----:R-:W-:-:S03]  /*33cf0*/  IMAD.WIDE R6, R15, 0x2, R206 ;  /* 0x000000020f067825 */ /* 0x002fc600078e02ce */
[----:B------:R-:W2:Y:S01]  /*33d00*/  LDG.E.U16 R15, desc[UR10][R12.64] ;  /* 0x0000000a0c0f7981 */ /* 0x000ea2000c1e1500 */
[----:B0-----:R-:W-:-:S03]  /*33d10*/  IMAD.WIDE R10, R0, 0x2, R204 ;  /* 0x00000002000a7825 */ /* 0x001fc600078e02cc */
[----:B------:R0:W2:Y:S01]  /*33d20*/  LDG.E.U16 R16, desc[UR10][R4.64] ;  /* 0x0000000a04107981 */ /* 0x0000a2000c1e1500 */
[----:B------:R-:W-:-:S03]  /*33d30*/  IMAD.WIDE R8, R14, 0x2, R200 ;  /* 0x000000020e087825 */ /* 0x000fc600078e02c8 */
[----:B------:R-:W2:Y:S01]  /*33d40*/  LDL.64 R118, [R1+0x2080] ;  /* 0x0020800001767983 */ /* 0x000ea20000100a00 */
[----:B------:R-:W-:-:S03]  /*33d50*/  IMAD.WIDE R10, R2, 0x2, R10 ;  /* 0x00000002020a7825 */ /* 0x000fc600078e020a */
[----:B------:R-:W2:Y:S01]  /*33d60*/  LDG.E.U16 R162, desc[UR10][R162.64] ;  /* 0x0000000aa2a27981 */ /* 0x000ea2000c1e1500 */
[----:B0-----:R-:W-:-:S03]  /*33d70*/  IMAD.WIDE R4, R114, 0x2, R202 ;  /* 0x0000000272047825 */ /* 0x001fc600078e02ca */
[----:B------:R-:W2:Y:S01]  /*33d80*/  LDG.E.U16 R145, desc[UR10][R10.64] ;  /* 0x0000000a0a917981 */ /* 0x000ea2000c1e1500 */
[----:B------:R-:W-:-:S03]  /*33d90*/  IMAD.WIDE R8, R2, 0x2, R8 ;  /* 0x0000000202087825 */ /* 0x000fc600078e0208 */
[----:B------:R-:W2:Y:S01]  /*33da0*/  LDL.64 R114, [R1+0x2020] ;  /* 0x0020200001727983 */ /* 0x000ea20000100a00 */
[----:B------:R-:W-:-:S03]  /*33db0*/  IMAD.WIDE R12, R2, 0x2, R116 ;  /* 0x00000002020c7825 */ /* 0x000fc600078e0274 */
[----:B------:R-:W2:Y:S04]  /*33dc0*/  LDG.E.U16 R151, desc[UR10][R8.64] ;  /* 0x0000000a08977981 */ /* 0x000ea8000c1e1500 */
[----:B------:R-:W2:Y:S01]  /*33dd0*/  LDL.64 R116, [R1+0x2030] ;  /* 0x0020300001747983 */ /* 0x000ea20000100a00 */
        /* <DEDUP_REMOVED lines=8> */
[----:B------:R-:W2:Y:S04]  /*33e60*/  LDL.64 R188, [R1+0x1fa0] ;  /* 0x001fa00001bc7983 */ /* 0x000ea80000100a00 */
[----:B------:R-:W2:Y:S01]  /*33e70*/  LDG.E.U16 R13, desc[UR10][R12.64] ;  /* 0x0000000a0c0d7981 */ /* 0x000ea2000c1e1500 */
[----:B------:R-:W-:-:S03]  /*33e80*/  IMAD.WIDE R8, R2, 0x2, R122 ;  /* 0x0000000202087825 */ /* 0x000fc600078e027a */
[----:B------:R-:W2:Y:S01]  /*33e90*/  LDL.64 R122, [R1+0x1fe0] ;  /* 0x001fe000017a7983 */ /* 0x000ea20000100a00 */
[----:B---3--:R-:W-:-:S03]  /*33ea0*/  IMAD.WIDE R10, R2, 0x2, R124 ;  /* 0x00000002020a7825 */ /* 0x008fc600078e027c */
[----:B------:R-:W3:Y:S01]  /*33eb0*/  LDL.64 R124, [R1+0x1d00] ;  /* 0x001d0000017c7983 */ /* 0x000ee20000100a00 */
[----:B----4-:R-:W-:-:S03]  /*33ec0*/  IMAD.WIDE R6, R2, 0x2, R120 ;  /* 0x0000000202067825 */ /* 0x010fc600078e0278 */
[----:B------:R-:W4:Y:S04]  /*33ed0*/  LDL.64 R120, [R1+0x1fd8] ;  /* 0x001fd80001787983 */ /* 0x000f280000100a00 */
[----:B------:R-:W4:Y:S04]  /*33ee0*/  LDG.E.U16 R12, desc[UR10][R10.64] ;  /* 0x0000000a0a0c7981 */ /* 0x000f28000c1e1500 */
[----:B------:R-:W4:Y:S04]  /*33ef0*/  LDG.E.U16 R11, desc[UR10][R8.64] ;  /* 0x0000000a080b7981 */ /* 0x000f28000c1e1500 */
[----:B------:R-:W4:Y:S04]  /*33f00*/  LDG.E.U16 R10, desc[UR10][R6.64] ;  /* 0x0000000a060a7981 */ /* 0x000f28000c1e1500 */
[----:B------:R0:W4:Y:S02]  /*33f10*/  LDG.E.U16 R9, desc[UR10][R4.64] ;  /* 0x0000000a04097981 */ /* 0x000124000c1e1500 */
[----:B0-----:R-:W-:-:S02]  /*33f20*/  IMAD.WIDE R4, R2, 0x2, R184 ;  /* 0x0000000202047825 */ /* 0x001fc400078e02b8 */
[----:B------:R-:W4:Y:S02]  /*33f30*/  LDL.64 R184, [R1+0x1f10] ;  /* 0x001f100001b87983 */ /* 0x000f240000100a00 */
[C---:B------:R-:W-:Y:S02]  /*33f40*/  IMAD.WIDE R6, R2.reuse, 0x2, R186 ;  /* 0x0000000202067825 */ /* 0x040fe400078e02ba */
[----:B------:R-:W4:Y:S02]  /*33f50*/  LDL.64 R186, [R1+0x1cb8] ;  /* 0x001cb80001ba7983 */ /* 0x000f240000100a00 */
[C---:B--2---:R-:W-:Y:S02]  /*33f60*/  IMAD.WIDE R118, R2.reuse, 0x2, R118 ;  /* 0x0000000202767825 */ /* 0x044fe400078e0276 */
[----:B------:R-:W2:Y:S02]  /*33f70*/  LDG.E.U16 R7, desc[UR10][R6.64] ;  /* 0x0000000a06077981 */ /* 0x000ea4000c1e1500 */
[----:B------:R-:W-:-:S02]  /*33f80*/  IMAD.WIDE R114, R2, 0x2, R114 ;  /* 0x0000000202727825 */ /* 0x000fc400078e0272 */
[----:B------:R-:W2:Y:S02]  /*33f90*/  LDG.E.U16 R5, desc[UR10][R4.64] ;  /* 0x0000000a04057981 */ /* 0x000ea4000c1e1500 */
[C---:B------:R-:W-:Y:S02]  /*33fa0*/  IMAD.WIDE R116, R2.reuse, 0x2, R116 ;  /* 0x0000000202747825 */ /* 0x040fe400078e0274 */
[----:B------:R-:W2:Y:S04]  /*33fb0*/  LDG.E.U16 R8, desc[UR10][R118.64] ;  /* 0x0000000a76087981 */ /* 0x000ea8000c1e1500 */
[----:B------:R-:W2:Y:S04]  /*33fc0*/  LDG.E.U16 R6, desc[UR10][R116.64] ;  /* 0x0000000a74067981 */ /* 0x000ea8000c1e1500 */
[----:B------:R0:W2:Y:S02]  /*33fd0*/  LDG.E.U16 R4, desc[UR10][R114.64] ;  /* 0x0000000a72047981 */ /* 0x0000a4000c1e1500 */
[----:B0-----:R-:W-:-:S02]  /*33fe0*/  IMAD.WIDE R114, R2, 0x2, R212 ;  /* 0x0000000202727825 */ /* 0x001fc400078e02d4 */
[----:B------:R-:W2:Y:S04]  /*33ff0*/  LDL.64 R212, [R1+0x1e78] ;  /* 0x001e780001d47983 */ /* 0x000ea80000100a00 */
[----:B------:R0:W2:Y:S01]  /*34000*/  LDG.E.U16 R134, desc[UR10][R114.64] ;  /* 0x0000000a72867981 */ /* 0x0000a2000c1e1500 */
[----:B------:R-:W-:-:S03]  /*34010*/  IMAD.WIDE R118, R2, 0x2, R122 ;  /* 0x0000000202767825 */ /* 0x000fc600078e027a */
[----:B------:R-:W2:Y:S01]  /*34020*/  LDL.64 R122, [R1+0x1f08] ;  /* 0x001f0800017a7983 */ /* 0x000ea20000100a00 */
[----:B0-----:R-:W-:-:S03]  /*34030*/  IMAD.WIDE R114, R2, 0x2, R188 ;  /* 0x0000000202727825 */ /* 0x001fc600078e02bc */
[----:B------:R-:W2:Y:S04]  /*34040*/  LDL.64 R188, [R1+0x1f00] ;  /* 0x001f000001bc7983 */ /* 0x000ea80000100a00 */
[----:B------:R0:W2:Y:S04]  /*34050*/  LDG.E.U16 R136, desc[UR10][R118.64] ;  /* 0x0000000a76887981 */ /* 0x0000a8000c1e1500 */
[----:B------:R1:W2:Y:S01]  /*34060*/  LDG.E.U16 R142, desc[UR10][R114.64] ;  /* 0x0000000a728e7981 */ /* 0x0002a2000c1e1500 */
[----:B0-----:R-:W-:-:S03]  /*34070*/  IMAD.WIDE R118, R2, 0x2, R198 ;  /* 0x0000000202767825 */ /* 0x001fc600078e02c6 */
[----:B------:R-:W2:Y:S01]  /*34080*/  LDL.64 R198, [R1+0x1ca0] ;  /* 0x001ca00001c67983 */ /* 0x000ea20000100a00 */
[----:B-1----:R-:W-:-:S03]  /*34090*/  IMAD.WIDE R114, R2, 0x2, R194 ;  /* 0x0000000202727825 */ /* 0x002fc600078e02c2 */
[----:B------:R-:W2:Y:S04]  /*340a0*/  LDL.64 R194, [R1+0x1ec8] ;  /* 0x001ec80001c27983 */ /* 0x000ea80000100a00 */
[----:B------:R-:W2:Y:S04]  /*340b0*/  LDG.E.U16 R146, desc[UR10][R118.64] ;  /* 0x0000000a76927981 */ /* 0x000ea8000c1e1500 */
[----:B------:R-:W2:Y:S01]  /*340c0*/  LDG.E.U16 R150, desc[UR10][R114.64] ;  /* 0x0000000a72967981 */ /* 0x000ea2000c1e1500 */
[C---:B---3--:R-:W-:Y:S02]  /*340d0*/  IMAD.WIDE R116, R2.reuse, 0x2, R124 ;  /* 0x0000000202747825 */ /* 0x048fe400078e027c */
[----:B------:R-:W0:Y:S03]  /*340e0*/  LDC R124, c[0x0][0x3c4] ;  /* 0x0000f100ff7c7b82 */ /* 0x000e260000000800 */
[----:B------:R1:W3:Y:S01]  /*340f0*/  LDG.E.U16 R132, desc[UR10][R116.64] ;  /* 0x0000000a74847981 */ /* 0x0002e2000c1e1500 */
[----:B----4-:R-:W-:-:S05]  /*34100*/  IMAD.WIDE R120, R2, 0x2, R120 ;  /* 0x0000000202787825 */ /* 0x010fca00078e0278 */
[----:B------:R4:W3:Y:S01]  /*34110*/  LDG.E.U16 R138, desc[UR10][R120.64] ;  /* 0x0000000a788a7981 */ /* 0x0008e2000c1e1500 */
[----:B-1----:R-:W-:-:S03]  /*34120*/  IMAD.WIDE R116, R2, 0x2, R210 ;  /* 0x0000000202747825 */ /* 0x002fc600078e02d2 */
[----:B------:R-:W3:Y:S04]  /*34130*/  LDL.64 R210, [R1+0x1da8] ;  /* 0x001da80001d27983 */ /* 0x000ee80000100a00 */
[----:B------:R1:W3:Y:S01]  /*34140*/  LDG.E.U16 R140, desc[UR10][R116.64] ;  /* 0x0000000a748c7981 */ /* 0x0002e2000c1e1500 */
[----:B----4-:R-:W-:-:S03]  /*34150*/  IMAD.WIDE R120, R2, 0x2, R208 ;  /* 0x0000000202787825 */ /* 0x010fc600078e02d0 */
[----:B------:R-:W4:Y:S04]  /*34160*/  LDL.64 R208, [R1+0x1e80] ;  /* 0x001e800001d07983 */ /* 0x000f280000100a00 */
[----:B------:R-:W3:Y:S01]  /*34170*/  LDG.E.U16 R144, desc[UR10][R120.64] ;  /* 0x0000000a78907981 */ /* 0x000ee2000c1e1500 */
[----:B-1----:R-:W-:-:S03]  /*34180*/  IMAD.WIDE R116, R2, 0x2, R196 ;  /* 0x0000000202747825 */ /* 0x002fc600078e02c4 */
[----:B------:R-:W3:Y:S04]  /*34190*/  LDL.64 R196, [R1+0x1e70] ;  /* 0x001e700001c47983 */ /* 0x000ee80000100a00 */
[----:B------:R1:W3:Y:S02]  /*341a0*/  LDG.E.U16 R148, desc[UR10][R116.64] ;  /* 0x0000000a74947981 */ /* 0x0002e4000c1e1500 */
[C---:B-1----:R-:W-:Y:S02]  /*341b0*/  IMAD.WIDE R116, R2.reuse, 0x2, R192 ;  /* 0x0000000202747825 */ /* 0x042fe400078e02c0 */
[----:B------:R-:W3:Y:S02]  /*341c0*/  LDL.64 R192, [R1+0x1ec0] ;  /* 0x001ec00001c07983 */ /* 0x000ee40000100a00 */
[----:B------:R-:W-:-:S02]  /*341d0*/  IMAD.WIDE R120, R2, 0x2, R184 ;  /* 0x0000000202787825 */ /* 0x000fc400078e02b8 */
[----:B------:R-:W3:Y:S01]  /*341e0*/  LDL.64 R184, [R1+0x1c88] ;  /* 0x001c880001b87983 */ /* 0x000ee20000100a00 */
[----:B0-----:R-:W-:Y:S01]  /*341f0*/  SHF.L.U32 R124, R124, 0x1, RZ ;  /* 0x000000017c7c7819 */ /* 0x001fe200000006ff */
[C---:B------:R-:W-:Y:S02]  /*34200*/  IMAD.WIDE R118, R2.reuse, 0x2, R186 ;  /* 0x0000000202767825 */ /* 0x040fe400078e02ba */
[----:B------:R-:W3:Y:S02]  /*34210*/  LDG.E.U16 R152, desc[UR10][R116.64] ;  /* 0x0000000a74987981 */ /* 0x000ee4000c1e1500 */
[----:B------:R-:W-:Y:S02]  /*34220*/  IMAD.WIDE R114, R2, 0x2, R190 ;  /* 0x0000000202727825 */ /* 0x000fe400078e02be */
[----:B------:R0:W3:Y:S04]  /*34230*/  LDG.E.U16 R156, desc[UR10][R118.64] ;  /* 0x0000000a769c7981 */ /* 0x0000e8000c1e1500 */
[----:B------:R1:W3:Y:S04]  /*34240*/  LDG.E.U16 R154, desc[UR10][R114.64] ;  /* 0x0000000a729a7981 */ /* 0x0002e8000c1e1500 */
[----:B------:R-:W3:Y:S01]  /*34250*/  LDL.64 R186, [R1+0x1eb8] ;  /* 0x001eb80001ba7983 */ /* 0x000ee20000100a00 */
[----:B0-----:R-:W-:-:S03]  /*34260*/  IMAD.WIDE R118, R124, 0x2, R204 ;  /* 0x000000027c767825 */ /* 0x001fc600078e02cc */
[----:B------:R-:W3:Y:S01]  /*34270*/  LDL.64 R190, [R1+0x1c70] ;  /* 0x001c700001be7983 */ /* 0x000ee20000100a00 */
[----:B-1----:R-:W-:-:S03]  /*34280*/  IMAD.WIDE R114, R124, 0x2, R200 ;  /* 0x000000027c727825 */ /* 0x002fc600078e02c8 */
[----:B------:R-:W3:Y:S01]  /*34290*/  LDG.E.U16 R158, desc[UR10][R120.64] ;  /* 0x0000000a789e7981 */ /* 0x000ee2000c1e1500 */
[----:B------:R-:W-:-:S04]  /*342a0*/  IMAD.WIDE R118, R2, 0x2, R118 ;  /* 0x0000000202767825 */ /* 0x000fc800078e0276 */
[----:B--2---:R-:W-:Y:S01]  /*342b0*/  IMAD.WIDE R116, R2, 0x2, R122 ;  /* 0x0000000202747825 */ /* 0x004fe200078e027a */
[----:B------:R-:W2:Y:S04]  /*342c0*/  LDG.E.U16 R178, desc[UR10][R118.64] ;  /* 0x0000000a76b27981 */ /* 0x000ea8000c1e1500 */
[----:B------:R0:W2:Y:S01]  /*342d0*/  LDG.E.U16 R160, desc[UR10][R116.64] ;  /* 0x0000000a74a07981 */ /* 0x0000a2000c1e1500 */
[----:B------:R-:W-:-:S04]  /*342e0*/  IMAD.WIDE R122, R124, 0x2, R206 ;  /* 0x000000027c7a7825 */ /* 0x000fc800078e02ce */
[----:B------:R-:W-:-:S04]  /*342f0*/  IMAD.WIDE R114, R2, 0x2, R114 ;  /* 0x0000000202727825 */ /* 0x000fc800078e0272 */
[C---:B0-----:R-:W-:Y:S01]  /*34300*/  IMAD.WIDE R116, R2.reuse, 0x2, R188 ;  /* 0x0000000202747825 */ /* 0x041fe200078e02bc */
[----:B------:R0:W2:Y:S04]  /*34310*/  LDG.E.U16 R172, desc[UR10][R114.64] ;  /* 0x0000000a72ac7981 */ /* 0x0000a8000c1e1500 */
[----:B------:R-:W2:Y:S01]  /*34320*/  LDL.64 R188, [R1+0x1e38] ;  /* 0x001e380001bc7983 */ /* 0x000ea20000100a00 */
[----:B------:R-:W-:-:S03]  /*34330*/  IMAD.WIDE R122, R2, 0x2, R122 ;  /* 0x00000002027a7825 */ /* 0x000fc600078e027a */
[----:B------:R1:W2:Y:S01]  /*34340*/  LDG.E.U16 R163, desc[UR10][R116.64] ;  /* 0x0000000a74a37981 */ /* 0x0002a2000c1e1500 */
[----:B0-----:R-:W-:-:S03]  /*34350*/  IMAD.WIDE R114, R2, 0x2, R198 ;  /* 0x0000000202727825 */ /* 0x001fc600078e02c6 */
[----:B------:R-:W2:Y:S04]  /*34360*/  LDG.E.U16 R174, desc[UR10][R122.64] ;  /* 0x0000000a7aae7981 */ /* 0x000ea8000c1e1500 */
[----:B------:R-:W2:Y:S01]  /*34370*/  LDL.64 R198, [R1+0x1c40] ;  /* 0x001c400001c67983 */ /* 0x000ea20000100a00 */
[----:B-1----:R-:W-:-:S03]  /*34380*/  IMAD.WIDE R116, R2, 0x2, R194 ;  /* 0x0000000202747825 */ /* 0x002fc600078e02c2 */
[----:B------:R-:W2:Y:S04]  /*34390*/  LDL.64 R194, [R1+0x1de8] ;  /* 0x001de80001c27983 */ /* 0x000ea80000100a00 */
[----:B------:R4:W2:Y:S01]  /*343a0*/  LDG.E.U16 R180, desc[UR10][R114.64] ;  /* 0x0000000a72b47981 */ /* 0x0008a2000c1e1500 */
[----:B------:R-:W-:-:S03]  /*343b0*/  IMAD.WIDE R120, R124, 0x2, R202 ;  /* 0x000000027c787825 */ /* 0x000fc600078e02ca */
[----:B------:R-:W2:Y:S04]  /*343c0*/  LDL.64 R124, [R1+0x1e28] ;  /* 0x001e2800017c7983 */ /* 0x000ea80000100a00 */
[----:B------:R-:W2:Y:S01]  /*343d0*/  LDG.E.U16 R182, desc[UR10][R116.64] ;  /* 0x0000000a74b67981 */ /* 0x000ea2000c1e1500 */
[----:B----4-:R-:W-:-:S03]  /*343e0*/  IMAD.WIDE R114, R2, 0x2, R208 ;  /* 0x0000000202727825 */ /* 0x010fc600078e02d0 */
[----:B------:R-:W4:Y:S01]  /*343f0*/  LDL.64 R208, [R1+0x1da0] ;  /* 0x001da00001d07983 */ /* 0x000f220000100a00 */
[----:B---3--:R-:W-:-:S03]  /*34400*/  IMAD.WIDE R118, R2, 0x2, R192 ;  /* 0x0000000202767825 */ /* 0x008fc600078e02c0 */
[----:B------:R-:W3:Y:S01]  /*34410*/  LDL.64 R192, [R1+0x1df0] ;  /* 0x001df00001c07983 */ /* 0x000ee20000100a00 */
[----:B------:R-:W-:-:S03]  /*34420*/  IMAD.WIDE R122, R2, 0x2, R184 ;  /* 0x00000002027a7825 */ /* 0x000fc600078e02b8 */
[----:B------:R0:W4:Y:S02]  /*34430*/  LDG.E.U16 R184, desc[UR10][R118.64] ;  /* 0x0000000a76b87981 */ /* 0x000124000c1e1500 */
[C---:B0-----:R-:W-:Y:S02]  /*34440*/  IMAD.WIDE R118, R2.reuse, 0x2, R196 ;  /* 0x0000000202767825 */ /* 0x041fe400078e02c4 */
[----:B------:R-:W4:Y:S02]  /*34450*/  LDL.64 R196, [R1+0x1d98] ;  /* 0x001d980001c47983 */ /* 0x000f240000100a00 */
[----:B------:R-:W-:-:S04]  /*34460*/  IMAD.WIDE R120, R2, 0x2, R120 ;  /* 0x0000000202787825 */ /* 0x000fc800078e0278 */
[C---:B------:R-:W-:Y:S01]  /*34470*/  IMAD.WIDE R116, R2.reuse, 0x2, R212 ;  /* 0x0000000202747825 */ /* 0x040fe200078e02d4 */
[----:B------:R0:W4:Y:S04]  /*34480*/  LDG.E.U16 R176, desc[UR10][R120.64] ;  /* 0x0000000a78b07981 */ /* 0x000128000c1e1500 */
[----:B------:R-:W4:Y:S01]  /*34490*/  LDL.64 R212, [R1+0x1bf8] ;  /* 0x001bf80001d47983 */ /* 0x000f220000100a00 */
[----:B0-----:R-:W-:-:S03]  /*344a0*/  IMAD.WIDE R120, R2, 0x2, R186 ;  /* 0x0000000202787825 */ /* 0x001fc600078e02ba */
[----:B------:R-:W4:Y:S04]  /*344b0*/  LDG.E.U16 R186, desc[UR10][R122.64] ;  /* 0x0000000a7aba7981 */ /* 0x000f28000c1e1500 */
[----:B------:R0:W4:Y:S04]  /*344c0*/  LDG.E.U16 R187, desc[UR10][R114.64] ;  /* 0x0000000a72bb7981 */ /* 0x000128000c1e1500 */
[----:B------:R1:W4:Y:S01]  /*344d0*/  LDG.E.U16 R185, desc[UR10][R120.64] ;  /* 0x0000000a78b97981 */ /* 0x000322000c1e1500 */
[----:B0-----:R-:W-:-:S03]  /*344e0*/  IMAD.WIDE R114, R2, 0x2, R218 ;  /* 0x0000000202727825 */ /* 0x001fc600078e02da */
[----:B------:R-:W4:Y:S01]  /*344f0*/  LDL.64 R218, [R1+0x1360] ;  /* 0x0013600001da7983 */ /* 0x000f220000100a00 */
[----:B--2---:R-:W-:-:S03]  /*34500*/  IMAD.WIDE R122, R2, 0x2, R188 ;  /* 0x00000002027a7825 */ /* 0x004fc600078e02bc */
[----:B------:R0:W2:Y:S01]  /*34510*/  LDG.E.U16 R189, desc[UR10][R118.64] ;  /* 0x0000000a76bd7981 */ /* 0x0000a2000c1e1500 */
[----:B-1----:R-:W-:-:S03]  /*34520*/  IMAD.WIDE R120, R2, 0x2, R190 ;  /* 0x0000000202787825 */ /* 0x002fc600078e02be */
[----:B------:R3:W2:Y:S04]  /*34530*/  LDG.E.U16 R188, desc[UR10][R116.64] ;  /* 0x0000000a74bc7981 */ /* 0x0006a8000c1e1500 */
[----:B------:R-:W2:Y:S01]  /*34540*/  LDG.E.U16 R191, desc[UR10][R122.64] ;  /* 0x0000000a7abf7981 */ /* 0x000ea2000c1e1500 */
[----:B0-----:R-:W-:-:S03]  /*34550*/  IMAD.WIDE R118, R2, 0x2, R222 ;  /* 0x0000000202767825 */ /* 0x001fc600078e02de */
[----:B------:R-:W2:Y:S04]  /*34560*/  LDL.64 R222, [R1+0x1bb0] ;  /* 0x001bb00001de7983 */ /* 0x000ea80000100a00 */
[----:B------:R-:W2:Y:S04]  /*34570*/  LDG.E.U16 R190, desc[UR10][R120.64] ;  /* 0x0000000a78be7981 */ /* 0x000ea8000c1e1500 */
[----:B------:R-:W2:Y:S01]  /*34580*/  LDL.64 R122, [R1+0x1bb8] ;  /* 0x001bb800017a7983 */ /* 0x000ea20000100a00 */
[----:B---3--:R-:W-:-:S03]  /*34590*/  IMAD.WIDE R116, R2, 0x2, R192 ;  /* 0x0000000202747825 */ /* 0x008fc600078e02c0 */
[----:B------:R0:W3:Y:S02]  /*345a0*/  LDG.E.U16 R192, desc[UR10][R118.64] ;  /* 0x0000000a76c07981 */ /* 0x0000e4000c1e1500 */
[C---:B0-----:R-:W-:Y:S02]  /*345b0*/  IMAD.WIDE R118, R2.reuse, 0x2, R194 ;  /* 0x0000000202767825 */ /* 0x041fe400078e02c2 */
[----:B------:R0:W3:Y:S04]  /*345c0*/  LDG.E.U16 R194, desc[UR10][R114.64] ;  /* 0x0000000a72c27981 */ /* 0x0000e8000c1e1500 */
[----:B------:R1:W3:Y:S01]  /*345d0*/  LDG.E.U16 R195, desc[UR10][R116.64] ;  /* 0x0000000a74c37981 */ /* 0x0002e2000c1e1500 */
[----:B0-----:R-:W-:-:S03]  /*345e0*/  IMAD.WIDE R114, R2, 0x2, R220 ;  /* 0x0000000202727825 */ /* 0x001fc600078e02dc */
[----:B------:R-:W3:Y:S01]  /*345f0*/  LDL.64 R220, [R1+0x1a98] ;  /* 0x001a980001dc7983 */ /* 0x000ee20000100a00 */
[----:B-1----:R-:W-:-:S03]  /*34600*/  IMAD.WIDE R116, R2, 0x2, R198 ;  /* 0x0000000202747825 */ /* 0x002fc600078e02c6 */
[----:B------:R4:W3:Y:S02]  /*34610*/  LDG.E.U16 R199, desc[UR10][R118.64] ;  /* 0x0000000a76c77981 */ /* 0x0008e4000c1e1500 */
[C---:B----4-:R-:W-:Y:S02]  /*34620*/  IMAD.WIDE R118, R2.reuse, 0x2, R208 ;  /* 0x0000000202767825 */ /* 0x050fe400078e02d0 */
[----:B------:R0:W4:Y:S02]  /*34630*/  LDG.E.U16 R208, desc[UR10][R114.64] ;  /* 0x0000000a72d07981 */ /* 0x000124000c1e1500 */
[C---:B------:R-:W-:Y:S02]  /*34640*/  IMAD.WIDE R120, R2.reuse, 0x2, R124 ;  /* 0x0000000202787825 */ /* 0x040fe400078e027c */
[----:B------:R-:W1:Y:S01]  /*34650*/  LDC R124, c[0x0][0x3c4] ;  /* 0x0000f100ff7c7b82 */ /* 0x000e620000000800 */
[----:B------:R0:W4:Y:S04]  /*34660*/  LDG.E.U16 R209, desc[UR10][R116.64] ;  /* 0x0000000a74d17981 */ /* 0x000128000c1e1500 */
[----:B------:R0:W4:Y:S02]  /*34670*/  LDG.E.U16 R193, desc[UR10][R120.64] ;  /* 0x0000000a78c17981 */ /* 0x000124000c1e1500 */
[----:B0-----:R-:W-:-:S02]  /*34680*/  IMAD.WIDE R114, R2, 0x2, R196 ;  /* 0x0000000202727825 */ /* 0x001fc400078e02c4 */
[----:B------:R-:W4:Y:S02]  /*34690*/  LDL.64 R196, [R1+0x1a90] ;  /* 0x001a900001c47983 */ /* 0x000f240000100a00 */
[C---:B------:R-:W-:Y:S02]  /*346a0*/  IMAD.WIDE R116, R2.reuse, 0x2, R212 ;  /* 0x0000000202747825 */ /* 0x040fe400078e02d4 */
[----:B------:R-:W4:Y:S02]  /*346b0*/  LDG.E.U16 R212, desc[UR10][R114.64] ;  /* 0x0000000a72d47981 */ /* 0x000f24000c1e1500 */
[----:B------:R-:W-:Y:S02]  /*346c0*/  IMAD.WIDE R120, R2, 0x2, R210 ;  /* 0x0000000202787825 */ /* 0x000fe400078e02d2 */
[----:B------:R0:W4:Y:S04]  /*346d0*/  LDG.E.U16 R211, desc[UR10][R118.64] ;  /* 0x0000000a76d37981 */ /* 0x000128000c1e1500 */
[----:B------:R0:W4:Y:S01]  /*346e0*/  LDG.E.U16 R210, desc[UR10][R120.64] ;  /* 0x0000000a78d27981 */ /* 0x000122000c1e1500 */
[----:B-1----:R-:W-:-:S02]  /*346f0*/  IMAD R124, R124, 0x3, RZ ;  /* 0x000000037c7c7824 */ /* 0x002fc400078e02ff */
[C---:B0-----:R-:W-:Y:S02]  /*34700*/  IMAD.WIDE R118, R2.reuse, 0x2, R224 ;  /* 0x0000000202767825 */ /* 0x041fe400078e02e0 */
[----:B------:R-:W4:Y:S02]  /*34710*/  LDL.64 R224, [R1+0x1bc8] ;  /* 0x001bc80001e07983 */ /* 0x000f240000100a00 */
[C---:B------:R-:W-:Y:S02]  /*34720*/  IMAD.WIDE R120, R2.reuse, 0x2, R214 ;  /* 0x0000000202787825 */ /* 0x040fe400078e02d6 */
[----:B------:R0:W4:Y:S02]  /*34730*/  LDG.E.U16 R213, desc[UR10][R118.64] ;  /* 0x0000000a76d57981 */ /* 0x000124000c1e1500 */
[----:B------:R-:W-:Y:S02]  /*34740*/  IMAD.WIDE R114, R2, 0x2, R216 ;  /* 0x0000000202727825 */ /* 0x000fe400078e02d8 */
[----:B------:R1:W4:Y:S04]  /*34750*/  LDG.E.U16 R214, desc[UR10][R116.64] ;  /* 0x0000000a74d67981 */ /* 0x000328000c1e1500 */
[----:B------:R2:W4:Y:S01]  /*34760*/  LDG.E.U16 R216, desc[UR10][R120.64] ;  /* 0x0000000a78d87981 */ /* 0x000522000c1e1500 */
[----:B0-----:R-:W-:-:S03]  /*34770*/  IMAD.WIDE R118, R124, 0x2, R206 ;  /* 0x000000027c767825 */ /* 0x001fc600078e02ce */
[----:B------:R0:W4:Y:S01]  /*34780*/  LDG.E.U16 R215, desc[UR10][R114.64] ;  /* 0x0000000a72d77981 */ /* 0x000122000c1e1500 */
[----:B-1----:R-:W-:-:S04]  /*34790*/  IMAD.WIDE R116, R124, 0x2, R200 ;  /* 0x000000027c747825 */ /* 0x002fc800078e02c8 */
[----:B--2---:R-:W-:-:S04]  /*347a0*/  IMAD.WIDE R120, R2, 0x2, R122 ;  /* 0x0000000202787825 */ /* 0x004fc800078e027a */
[----:B------:R-:W-:Y:S02]  /*347b0*/  IMAD.WIDE R122, R124, 0x2, R202 ;  /* 0x000000027c7a7825 */ /* 0x000fe400078e02ca */
[----:B------:R-:W2:Y:S02]  /*347c0*/  LDG.E.U16 R120, desc[UR10][R120.64] ;  /* 0x0000000a78787981 */ /* 0x000ea4000c1e1500 */
[----:B0-----:R-:W-:-:S04]  /*347d0*/  IMAD.WIDE R114, R2, 0x2, R218 ;  /* 0x0000000202727825 */ /* 0x001fc800078e02da */
[----:B------:R-:W-:Y:S01]  /*347e0*/  IMAD.WIDE R124, R124, 0x2, R204 ;  /* 0x000000027c7c7825 */ /* 0x000fe200078e02cc */
[----:B------:R0:W2:Y:S03]  /*347f0*/  LDG.E.U16 R217, desc[UR10][R114.64] ;  /* 0x0000000a72d97981 */ /* 0x0000a6000c1e1500 */
[----:B------:R-:W-:-:S04]  /*34800*/  IMAD.WIDE R116, R2, 0x2, R116 ;  /* 0x0000000202747825 */ /* 0x000fc800078e0274 */
[C---:B------:R-:W-:Y:S01]  /*34810*/  IMAD.WIDE R118, R2.reuse, 0x2, R118 ;  /* 0x0000000202767825 */ /* 0x040fe200078e0276 */
[----:B------:R3:W2:Y:S03]  /*34820*/  LDG.E.U16 R121, desc[UR10][R116.64] ;  /* 0x0000000a74797981 */ /* 0x0006a6000c1e1500 */
[C---:B------:R-:W-:Y:S01]  /*34830*/  IMAD.WIDE R122, R2.reuse, 0x2, R122 ;  /* 0x00000002027a7825 */ /* 0x040fe200078e027a */
[----:B------:R4:W2:Y:S03]  /*34840*/  LDG.E.U16 R218, desc[UR10][R118.64] ;  /* 0x0000000a76da7981 */ /* 0x0008a6000c1e1500 */
[C---:B------:R-:W-:Y:S02]  /*34850*/  IMAD.WIDE R124, R2.reuse, 0x2, R124 ;  /* 0x00000002027c7825 */ /* 0x040fe400078e027c */
[----:B------:R-:W2:Y:S02]  /*34860*/  LDG.E.U16 R122, desc[UR10][R122.64] ;  /* 0x0000000a7a7a7981 */ /* 0x000ea4000c1e1500 */
[----:B0-----:R-:W-:-:S02]  /*34870*/  IMAD.WIDE R114, R2, 0x2, R222 ;  /* 0x0000000202727825 */ /* 0x001fc400078e02de */
[----:B------:R-:W2:Y:S04]  /*34880*/  LDG.E.U16 R124, desc[UR10][R124.64] ;  /* 0x0000000a7c7c7981 */ /* 0x000ea8000c1e1500 */
[----:B------:R0:W2:Y:S01]  /*34890*/  LDG.E.U16 R115, desc[UR10][R114.64] ;  /* 0x0000000a72737981 */ /* 0x0000a2000c1e1500 */
[----:B------:R-:W0:Y:S03]  /*348a0*/  S2R R0, SR_TID.X ;  /* 0x0000000000007919 */ /* 0x000e260000002100 */
[----:B------:R-:W2:Y:S01]  /*348b0*/  LDL.64 R222, [R1+0x1bc0] ;  /* 0x001bc00001de7983 */ /* 0x000ea20000100a00 */
[----:B---3--:R-:W-:-:S04]  /*348c0*/  IMAD.WIDE R116, R2, 0x2, R220 ;  /* 0x0000000202747825 */ /* 0x008fc800078e02dc */
[----:B----4-:R-:W-:Y:S02]  /*348d0*/  IMAD.WIDE R118, R2, 0x2, R196 ;  /* 0x0000000202767825 */ /* 0x010fe400078e02c4 */
[----:B------:R1:W3:Y:S01]  /*348e0*/  LDG.E.U16 R116, desc[UR10][R116.64] ;  /* 0x0000000a74747981 */ /* 0x0002e2000c1e1500 */
[C---:B0-----:R-:W-:Y:S02]  /*348f0*/  LOP3.LUT R114, R0.reuse, 0x40, RZ, 0xc0, !PT ;  /* 0x0000004000727812 */ /* 0x041fe400078ec0ff */
[C---:B------:R-:W-:Y:S01]  /*34900*/  LOP3.LUT R123, R0.reuse, 0x3f, RZ, 0xc0, !PT ;  /* 0x0000003f007b7812 */ /* 0x040fe200078ec0ff */
[----:B------:R-:W4:Y:S04]  /*34910*/  LDL.64 R196, [R1+0x1aa0] ;  /* 0x001aa00001c47983 */ /* 0x000f280000100a00 */
[----:B------:R0:W2:Y:S01]  /*34920*/  LDG.E.U16 R118, desc[UR10][R118.64] ;  /* 0x0000000a76767981 */ /* 0x0000a2000c1e1500 */
[----:B-1----:R-:W-:-:S03]  /*34930*/  LOP3.LUT R117, R0, 0x3f, RZ, 0xc0, !PT ;  /* 0x0000003f00757812 */ /* 0x002fc600078ec0ff */
[----:B------:R-:W2:Y:S01]  /*34940*/  LDL.64 R220, [R1+0x1aa8] ;  /* 0x001aa80001dc7983 */ /* 0x000ea20000100a00 */
[----:B------:R-:W-:-:S04]  /*34950*/  SHF.L.U32 R117, R117, 0x1, RZ ;  /* 0x0000000175757819 */ /* 0x000fc800000006ff */
[----:B------:R-:W-:Y:S01]  /*34960*/  LEA R117, R114, R117, 0x8 ;  /* 0x0000007572757211 */ /* 0x000fe200078e40ff */
[----:B------:R-:W-:Y:S01]  /*34970*/  IMAD.SHL.U32 R114, R123, 0x2, RZ ;  /* 0x000000027b727824 */ /* 0x000fe200078e00ff */
[----:B0-----:R-:W-:-:S04]  /*34980*/  LOP3.LUT R119, R0, 0x40, RZ, 0xc0, !PT ;  /* 0x0000004000777812 */ /* 0x001fc800078ec0ff */
[----:B------:R-:W-:Y:S01]  /*34990*/  LEA R114, R119, R114, 0x8 ;  /* 0x0000007277727211 */ /* 0x000fe200078e40ff */
[----:B------:R0:W-:Y:S04]  /*349a0*/  STS.U16 [R117+UR9+0x33800], R72 ;  /* 0x0338004875007988 */ /* 0x0001e80008000409 */
[----:B------:R1:W-:Y:S01]  /*349b0*/  STS.U16 [R117+UR9+0x3b800], R18 ;  /* 0x03b8001275007988 */ /* 0x0003e20008000409 */
[----:B0-----:R-:W-:-:S03]  /*349c0*/  LOP3.LUT R72, R117, 0x10, RZ, 0x3c, !PT ;  /* 0x0000001075487812 */ /* 0x001fc600078e3cff */
[----:B------:R-:W-:Y:S01]  /*349d0*/  STS.U16 [R117+UR9+0x3bc00], R131 ;  /* 0x03bc008375007988 */ /* 0x000fe20008000409 */
[----:B-1----:R-:W-:-:S03]  /*349e0*/  LOP3.LUT R18, R114, 0x20, RZ, 0x3c, !PT ;  /* 0x0000002072127812 */ /* 0x002fc600078e3cff */
        /* <DEDUP_REMOVED lines=129> */
[----:B------:R1:W-:Y:S01]  /*35200*/  STS.U16 [R18+UR9+0x21500], R6 ;  /* 0x0215000612007988 */ /* 0x0003e20008000409 */
[----:B0-----:R-:W-:-:S03]  /*35210*/  IMAD.WIDE R8, R2, 0x2, R238 ;  /* 0x0000000202087825 */ /* 0x001fc600078e02ee */
[----:B------:R-:W-:Y:S04]  /*35220*/  STL [R1+0x21e4], R114 ;  /* 0x0021e47201007387 */ /* 0x000fe80000100800 */
[----:B------:R-:W-:Y:S01]  /*35230*/  STS.U16 [R18+UR9+0x20100], R172 ;  /* 0x020100ac12007988 */ /* 0x000fe20008000409 */
[----:B-1----:R-:W-:-:S03]  /*35240*/  IMAD.WIDE R6, R2, 0x2, R236 ;  /* 0x0000000202067825 */ /* 0x002fc600078e02ec */
        /* <DEDUP_REMOVED lines=21> */
[----:B0-----:R-:W-:-:S03]  /*353a0*/  IMAD.WIDE R4, R2, 0x2, R234 ;  /* 0x0000000202047825 */ /* 0x001fc600078e02ea */
        /* <DEDUP_REMOVED lines=38> */
[----:B------:R-:W2:Y:S01]  /*35610*/  LDL.64 R30, [R1+0x1ba8] ;  /* 0x001ba800011e7983 */ /* 0x000ea20000100a00 */
[C---:B------:R-:W-:Y:S01]  /*35620*/  IMAD.WIDE R10, R2.reuse, 0x2, R232 ;  /* 0x00000002020a7825 */ /* 0x040fe200078e02e8 */
[----:B0-----:R-:W0:Y:S02]  /*35630*/  LDC R154, c[0x0][0x3c4] ;  /* 0x0000f100ff9a7b82 */ /* 0x001e240000000800 */
        /* <DEDUP_REMOVED lines=8> */
[----:B------:R-:W3:Y:S04]  /*356c0*/  LDL.64 R26, [R1+0x1ba0] ;  /* 0x001ba000011a7983 */ /* 0x000ee80000100a00 */
[----:B------:R0:W3:Y:S04]  /*356d0*/  LDG.E.U16 R42, desc[UR10][R8.64] ;  /* 0x0000000a082a7981 */ /* 0x0000e8000c1e1500 */
[----:B------:R1:W3:Y:S04]  /*356e0*/  LDG.E.U16 R34, desc[UR10][R6.64] ;  /* 0x0000000a06227981 */ /* 0x0002e8000c1e1500 */
[----:B------:R-:W3:Y:S01]  /*356f0*/  LDL.64 R16, [R1+0x1a88] ;  /* 0x001a880001107983 */ /* 0x000ee20000100a00 */
[----:B0-----:R-:W-:-:S03]  /*35700*/  IMAD.WIDE R8, R2, 0x2, R230 ;  /* 0x0000000202087825 */ /* 0x001fc600078e02e6 */
[----:B------:R-:W3:Y:S01]  /*35710*/  LDL.64 R14, [R1+0x1a80] ;  /* 0x001a8000010e7983 */ /* 0x000ee20000100a00 */
[----:B-1----:R-:W-:-:S03]  /*35720*/  IMAD.WIDE R6, R2, 0x2, R228 ;  /* 0x0000000202067825 */ /* 0x002fc600078e02e4 */
[----:B------:R-:W3:Y:S04]  /*35730*/  LDL.64 R24, [R1+0x1b98] ;  /* 0x001b980001187983 */ /* 0x000ee80000100a00 */
[----:B------:R0:W3:Y:S04]  /*35740*/  LDG.E.U16 R0, desc[UR10][R4.64] ;  /* 0x0000000a04007981 */ /* 0x0000e8000c1e1500 */
[----:B------:R-:W3:Y:S04]  /*35750*/  LDL.64 R22, [R1+0x1b90] ;  /* 0x001b900001167983 */ /* 0x000ee80000100a00 */
[----:B------:R-:W3:Y:S01]  /*35760*/  LDG.E.U16 R41, desc[UR10][R10.64] ;  /* 0x0000000a0a297981 */ /* 0x000ee2000c1e1500 */
[----:B0-----:R-:W-:-:S03]  /*35770*/  IMAD.WIDE R4, R2, 0x2, R226 ;  /* 0x0000000202047825 */ /* 0x001fc600078e02e2 */
[----:B------:R-:W3:Y:S04]  /*35780*/  LDG.E.U16 R40, desc[UR10][R8.64] ;  /* 0x0000000a08287981 */ /* 0x000ee8000c1e1500 */
[----:B------:R0:W3:Y:S04]  /*35790*/  LDG.E.U16 R39, desc[UR10][R6.64] ;  /* 0x0000000a06277981 */ /* 0x0000e8000c1e1500 */
[----:B------:R-:W3:Y:S04]  /*357a0*/  LDL.64 R32, [R1+0x1a78] ;  /* 0x001a780001207983 */ /* 0x000ee80000100a00 */
[----:B------:R4:W3:Y:S01]  /*357b0*/  LDG.E.U16 R38, desc[UR10][R4.64] ;  /* 0x0000000a04267981 */ /* 0x0008e2000c1e1500 */
[----:B0-----:R-:W-:-:S03]  /*357c0*/  IMAD.WIDE R6, R2, 0x2, R224 ;  /* 0x0000000202067825 */ /* 0x001fc600078e02e0 */
[----:B------:R-:W3:Y:S04]  /*357d0*/  LDL.64 R20, [R1+0x1a70] ;  /* 0x001a700001147983 */ /* 0x000ee80000100a00 */
[----:B------:R-:W3:Y:S04]  /*357e0*/  LDL.64 R28, [R1+0x1b88] ;  /* 0x001b8800011c7983 */ /* 0x000ee80000100a00 */
[----:B------:R2:W3:Y:S01]  /*357f0*/  LDG.E.U16 R3, desc[UR10][R6.64] ;  /* 0x0000000a06037981 */ /* 0x0004e2000c1e1500 */
[----:B------:R-:W-:-:S03]  /*35800*/  IMAD.WIDE R10, R2, 0x2, R222 ;  /* 0x00000002020a7825 */ /* 0x000fc600078e02de */
[----:B------:R-:W3:Y:S01]  /*35810*/  LDL.64 R18, [R1+0x1b80] ;  /* 0x001b800001127983 */ /* 0x000ee20000100a00 */
[----:B----4-:R-:W-:-:S03]  /*35820*/  IMAD.WIDE R4, R2, 0x2, R196 ;  /* 0x0000000202047825 */ /* 0x010fc600078e02c4 */
[----:B------:R-:W4:Y:S01]  /*35830*/  LDL.64 R12, [R1+0x1a68] ;  /* 0x001a6800010c7983 */ /* 0x000f220000100a00 */
[----:B------:R-:W-:-:S03]  /*35840*/  IMAD.WIDE R8, R2, 0x2, R220 ;  /* 0x0000000202087825 */ /* 0x000fc600078e02dc */
[----:B------:R-:W4:Y:S04]  /*35850*/  LDG.E.U16 R37, desc[UR10][R10.64] ;  /* 0x0000000a0a257981 */ /* 0x000f28000c1e1500 */
[----:B------:R3:W4:Y:S04]  /*35860*/  LDG.E.U16 R35, desc[UR10][R4.64] ;  /* 0x0000000a04237981 */ /* 0x000728000c1e1500 */
[----:B------:R0:W4:Y:S01]  /*35870*/  LDG.E.U16 R36, desc[UR10][R8.64] ;  /* 0x0000000a08247981 */ /* 0x000122000c1e1500 */
[----:B--2---:R-:W-:-:S03]  /*35880*/  IMAD.WIDE R6, R2, 0x2, R30 ;  /* 0x0000000202067825 */ /* 0x004fc600078e021e */
[----:B------:R-:W2:Y:S01]  /*35890*/  LDL.64 R30, [R1+0x1a60] ;  /* 0x001a6000011e7983 */ /* 0x000ea20000100a00 */
[----:B---3--:R-:W-:-:S03]  /*358a0*/  IMAD.WIDE R4, R2, 0x2, R26 ;  /* 0x0000000202047825 */ /* 0x008fc600078e021a */
[----:B------:R-:W-:Y:S04]  /*358b0*/  STL [R1+0x12c], R42 ;  /* 0x00012c2a01007387 */ /* 0x000fe80000100800 */
[----:B------:R-:W3:Y:S04]  /*358c0*/  LDL.64 R26, [R1+0x1b78] ;  /* 0x001b7800011a7983 */ /* 0x000ee80000100a00 */
[----:B------:R1:W-:Y:S01]  /*358d0*/  STL [R1+0x128], R34 ;  /* 0x0001282201007387 */ /* 0x0003e20000100800 */
[----:B------:R-:W-:-:S03]  /*358e0*/  IMAD.WIDE R10, R2, 0x2, R16 ;  /* 0x00000002020a7825 */ /* 0x000fc600078e0210 */
[----:B------:R-:W3:Y:S01]  /*358f0*/  LDL.64 R16, [R1+0x1b70] ;  /* 0x001b700001107983 */ /* 0x000ee20000100a00 */
[----:B0-----:R-:W-:-:S03]  /*35900*/  IMAD.WIDE R8, R2, 0x2, R14 ;  /* 0x0000000202087825 */ /* 0x001fc600078e020e */
[----:B------:R-:W3:Y:S04]  /*35910*/  LDL.64 R14, [R1+0x1a58] ;  /* 0x001a5800010e7983 */ /* 0x000ee80000100a00 */
[----:B-1----:R0:W3:Y:S04]  /*35920*/  LDG.E.U16 R34, desc[UR10][R6.64] ;  /* 0x0000000a06227981 */ /* 0x0020e8000c1e1500 */
[----:B------:R1:W3:Y:S04]  /*35930*/  LDG.E.U16 R43, desc[UR10][R4.64] ;  /* 0x0000000a042b7981 */ /* 0x0002e8000c1e1500 */
[----:B------:R1:W-:Y:S01]  /*35940*/  STL [R1+0x124], R0 ;  /* 0x0001240001007387 */ /* 0x0003e20000100800 */
[----:B0-----:R-:W-:-:S03]  /*35950*/  IMAD.WIDE R6, R2, 0x2, R24 ;  /* 0x0000000202067825 */ /* 0x001fc600078e0218 */
[----:B------:R-:W3:Y:S01]  /*35960*/  LDL.64 R24, [R1+0x1a50] ;  /* 0x001a500001187983 */ /* 0x000ee20000100a00 */
[----:B-1----:R-:W-:-:S03]  /*35970*/  IMAD.WIDE R4, R2, 0x2, R22 ;  /* 0x0000000202047825 */ /* 0x002fc600078e0216 */
[----:B------:R0:W-:Y:S04]  /*35980*/  STL [R1+0x120], R41 ;  /* 0x0001202901007387 */ /* 0x0001e80000100800 */
[----:B------:R1:W3:Y:S04]  /*35990*/  LDG.E.U16 R0, desc[UR10][R10.64] ;  /* 0x0000000a0a007981 */ /* 0x0002e8000c1e1500 */
[----:B------:R-:W3:Y:S04]  /*359a0*/  LDG.E.U16 R42, desc[UR10][R8.64] ;  /* 0x0000000a082a7981 */ /* 0x000ee8000c1e1500 */
[----:B------:R1:W-:Y:S04]  /*359b0*/  STL [R1+0x11c], R40 ;  /* 0x00011c2801007387 */ /* 0x0003e80000100800 */
[----:B0-----:R0:W3:Y:S01]  /*359c0*/  LDG.E.U16 R41, desc[UR10][R6.64] ;  /* 0x0000000a06297981 */ /* 0x0010e2000c1e1500 */
[----:B-1----:R-:W-:-:S03]  /*359d0*/  IMAD.WIDE R10, R2, 0x2, R20 ;  /* 0x00000002020a7825 */ /* 0x002fc600078e0214 */
[----:B------:R1:W-:Y:S04]  /*359e0*/  STL [R1+0x118], R39 ;  /* 0x0001182701007387 */ /* 0x0003e80000100800 */
[----:B------:R-:W3:Y:S01]  /*359f0*/  LDL.64 R22, [R1+0x1b68] ;  /* 0x001b680001167983 */ /* 0x000ee20000100a00 */
[----:B0-----:R-:W-:-:S03]  /*35a00*/  IMAD.WIDE R6, R2, 0x2, R32 ;  /* 0x0000000202067825 */ /* 0x001fc600078e0220 */
[----:B------:R0:W3:Y:S04]  /*35a10*/  LDG.E.U16 R40, desc[UR10][R4.64] ;  /* 0x0000000a04287981 */ /* 0x0000e8000c1e1500 */
[----:B------:R0:W-:Y:S01]  /*35a20*/  STL [R1+0x114], R38 ;  /* 0x0001142601007387 */ /* 0x0001e20000100800 */
[----:B------:R-:W-:-:S03]  /*35a30*/  IMAD.WIDE R8, R2, 0x2, R28 ;  /* 0x0000000202087825 */ /* 0x000fc600078e021c */
[----:B------:R-:W3:Y:S04]  /*35a40*/  LDL.64 R32, [R1+0x1b60] ;  /* 0x001b600001207983 */ /* 0x000ee80000100a00 */
[----:B------:R-:W3:Y:S04]  /*35a50*/  LDL.64 R20, [R1+0x1a48] ;  /* 0x001a480001147983 */ /* 0x000ee80000100a00 */
[----:B------:R-:W3:Y:S04]  /*35a60*/  LDL.64 R28, [R1+0x1a40] ;  /* 0x001a4000011c7983 */ /* 0x000ee80000100a00 */
[----:B-1----:R4:W3:Y:S04]  /*35a70*/  LDG.E.U16 R39, desc[UR10][R6.64] ;  /* 0x0000000a06277981 */ /* 0x0028e8000c1e1500 */
[----:B------:R1:W-:Y:S01]  /*35a80*/  STL [R1+0x110], R3 ;  /* 0x0001100301007387 */ /* 0x0003e20000100800 */
[----:B0-----:R-:W-:-:S03]  /*35a90*/  IMAD.WIDE R4, R2, 0x2, R18 ;  /* 0x0000000202047825 */ /* 0x001fc600078e0212 */
[----:B------:R-:W3:Y:S04]  /*35aa0*/  LDL.64 R18, [R1+0x1b58] ;  /* 0x001b580001127983 */ /* 0x000ee80000100a00 */
[----:B------:R-:W3:Y:S04]  /*35ab0*/  LDG.E.U16 R38, desc[UR10][R8.64] ;  /* 0x0000000a08267981 */ /* 0x000ee8000c1e1500 */
[----:B-1----:R-:W3:Y:S01]  /*35ac0*/  LDG.E.U16 R3, desc[UR10][R10.64] ;  /* 0x0000000a0a037981 */ /* 0x002ee2000c1e1500 */
[----:B----4-:R-:W-:-:S03]  /*35ad0*/  IMAD.WIDE R6, R2, 0x2, R12 ;  /* 0x0000000202067825 */ /* 0x010fc600078e020c */
[----:B------:R0:W-:Y:S04]  /*35ae0*/  STL [R1+0x10c], R37 ;  /* 0x00010c2501007387 */ /* 0x0001e80000100800 */
[----:B------:R1:W-:Y:S04]  /*35af0*/  STL [R1+0x108], R36 ;  /* 0x0001082401007387 */ /* 0x0003e80000100800 */
[----:B------:R-:W-:Y:S04]  /*35b00*/  STL [R1+0x104], R35 ;  /* 0x0001042301007387 */ /* 0x000fe80000100800 */
[----:B0-----:R2:W4:Y:S04]  /*35b10*/  LDG.E.U16 R37, desc[UR10][R4.64] ;  /* 0x0000000a04257981 */ /* 0x001528000c1e1500 */
[----:B------:R-:W4:Y:S04]  /*35b20*/  LDL.64 R12, [R1+0x1b50] ;  /* 0x001b5000010c7983 */ /* 0x000f280000100a00 */
[----:B-1----:R0:W4:Y:S01]  /*35b30*/  LDG.E.U16 R36, desc[UR10][R6.64] ;  /* 0x0000000a06247981 */ /* 0x002122000c1e1500 */
[----:B--2---:R-:W-:-:S05]  /*35b40*/  IMAD.WIDE R4, R2, 0x2, R30 ;  /* 0x0000000202047825 */ /* 0x004fca00078e021e */
[----:B------:R1:W2:Y:S01]  /*35b50*/  LDG.E.U16 R44, desc[UR10][R4.64] ;  /* 0x0000000a042c7981 */ /* 0x0002a2000c1e1500 */
[----:B---3--:R-:W-:-:S04]  /*35b60*/  IMAD.WIDE R10, R2, 0x2, R26 ;  /* 0x00000002020a7825 */ /* 0x008fc800078e021a */
[----:B------:R-:W-:-:S04]  /*35b70*/  IMAD.WIDE R8, R2, 0x2, R16 ;  /* 0x0000000202087825 */ /* 0x000fc800078e0210 */
[C---:B0-----:R-:W-:Y:S01]  /*35b80*/  IMAD.WIDE R6, R2.reuse, 0x2, R14 ;  /* 0x0000000202067825 */ /* 0x041fe200078e020e */
[----:B------:R0:W-:Y:S04]  /*35b90*/  STL [R1+0x100], R34 ;  /* 0x0001002201007387 */ /* 0x0001e80000100800 */
[----:B------:R-:W3:Y:S04]  /*35ba0*/  LDL.64 R26, [R1+0x1a30] ;  /* 0x001a3000011a7983 */ /* 0x000ee80000100a00 */
[----:B------:R-:W2:Y:S04]  /*35bb0*/  LDL.64 R16, [R1+0x1b48] ;  /* 0x001b480001107983 */ /* 0x000ea80000100a00 */
[----:B0-----:R-:W2:Y:S01]  /*35bc0*/  LDL.64 R34, [R1+0x1a38] ;  /* 0x001a380001227983 */ /* 0x001ea20000100a00 */
[----:B-1----:R-:W-:-:S03]  /*35bd0*/  IMAD.WIDE R4, R2, 0x2, R24 ;  /* 0x0000000202047825 */ /* 0x002fc600078e0218 */
[----:B------:R0:W-:Y:S04]  /*35be0*/  STL [R1+0xfc], R43 ;  /* 0x0000fc2b01007387 */ /* 0x0001e80000100800 */
[----:B------:R-:W2:Y:S04]  /*35bf0*/  LDL.64 R14, [R1+0x1b40] ;  /* 0x001b4000010e7983 */ /* 0x000ea80000100a00 */
[----:B------:R1:W-:Y:S04]  /*35c00*/  STL [R1+0xf8], R0 ;  /* 0x0000f80001007387 */ /* 0x0003e80000100800 */
[----:B0-----:R-:W2:Y:S04]  /*35c10*/  LDG.E.U16 R43, desc[UR10][R10.64] ;  /* 0x0000000a0a2b7981 */ /* 0x001ea8000c1e1500 */
[----:B------:R0:W-:Y:S04]  /*35c20*/  STL [R1+0xf4], R42 ;  /* 0x0000f42a01007387 */ /* 0x0001e80000100800 */
[----:B-1----:R-:W2:Y:S04]  /*35c30*/  LDG.E.U16 R0, desc[UR10][R8.64] ;  /* 0x0000000a08007981 */ /* 0x002ea8000c1e1500 */
[----:B------:R1:W-:Y:S04]  /*35c40*/  STL [R1+0xf0], R41 ;  /* 0x0000f02901007387 */ /* 0x0003e80000100800 */
[----:B0-----:R0:W2:Y:S04]  /*35c50*/  LDG.E.U16 R42, desc[UR10][R6.64] ;  /* 0x0000000a062a7981 */ /* 0x0010a8000c1e1500 */
[----:B------:R-:W2:Y:S04]  /*35c60*/  LDL.64 R30, [R1+0x1a28] ;  /* 0x001a2800011e7983 */ /* 0x000ea80000100a00 */
[----:B------:R-:W2:Y:S01]  /*35c70*/  LDL.64 R24, [R1+0x1a20] ;  /* 0x001a200001187983 */ /* 0x000ea20000100a00 */
[----:B0-----:R-:W-:-:S03]  /*35c80*/  IMAD.WIDE R6, R2, 0x2, R22 ;  /* 0x0000000202067825 */ /* 0x001fc600078e0216 */
[----:B------:R0:W-:Y:S01]  /*35c90*/  STL [R1+0xec], R40 ;  /* 0x0000ec2801007387 */ /* 0x0001e20000100800 */
[----:B------:R-:W-:-:S03]  /*35ca0*/  IMAD.WIDE R10, R2, 0x2, R32 ;  /* 0x00000002020a7825 */ /* 0x000fc600078e0220 */
[----:B------:R-:W2:Y:S01]  /*35cb0*/  LDL.64 R22, [R1+0x1b38] ;  /* 0x001b380001167983 */ /* 0x000ea20000100a00 */
[----:B------:R-:W-:-:S03]  /*35cc0*/  IMAD.WIDE R8, R2, 0x2, R20 ;  /* 0x0000000202087825 */ /* 0x000fc600078e0214 */
[----:B-1----:R1:W2:Y:S04]  /*35cd0*/  LDG.E.U16 R41, desc[UR10][R4.64] ;  /* 0x0000000a04297981 */ /* 0x0022a8000c1e1500 */
[----:B------:R-:W2:Y:S04]  /*35ce0*/  LDL.64 R20, [R1+0x1b30] ;  /* 0x001b300001147983 */ /* 0x000ea80000100a00 */
[----:B0-----:R0:W2:Y:S04]  /*35cf0*/  LDG.E.U16 R40, desc[UR10][R6.64] ;  /* 0x0000000a06287981 */ /* 0x0010a8000c1e1500 */
[----:B------:R0:W-:Y:S04]  /*35d00*/  STL [R1+0xe8], R39 ;  /* 0x0000e82701007387 */ /* 0x0001e80000100800 */
[----:B------:R-:W2:Y:S04]  /*35d10*/  LDL.64 R32, [R1+0x1a18] ;  /* 0x001a180001207983 */ /* 0x000ea80000100a00 */
[----:B------:R1:W-:Y:S04]  /*35d20*/  STL [R1+0xe4], R3 ;  /* 0x0000e40301007387 */ /* 0x0003e80000100800 */
[----:B0-----:R-:W2:Y:S04]  /*35d30*/  LDG.E.U16 R39, desc[UR10][R10.64] ;  /* 0x0000000a0a277981 */ /* 0x001ea8000c1e1500 */
[----:B-1----:R-:W2:Y:S01]  /*35d40*/  LDG.E.U16 R3, desc[UR10][R8.64] ;  /* 0x0000000a08037981 */ /* 0x002ea2000c1e1500 */
[----:B------:R-:W-:-:S03]  /*35d50*/  IMAD.WIDE R4, R2, 0x2, R28 ;  /* 0x0000000202047825 */ /* 0x000fc600078e021c */
[----:B------:R-:W-:Y:S01]  /*35d60*/  STL [R1+0xe0], R38 ;  /* 0x0000e02601007387 */ /* 0x000fe20000100800 */
[----:B------:R-:W-:-:S03]  /*35d70*/  IMAD.WIDE R6, R2, 0x2, R18 ;  /* 0x0000000202067825 */ /* 0x000fc600078e0212 */
[----:B------:R-:W2:Y:S04]  /*35d80*/  LDL.64 R18, [R1+0x1a10] ;  /* 0x001a100001127983 */ /* 0x000ea80000100a00 */
[----:B----4-:R0:W-:Y:S04]  /*35d90*/  STL [R1+0xdc], R37 ;  /* 0x0000dc2501007387 */ /* 0x0101e80000100800 */
[----:B------:R-:W4:Y:S04]  /*35da0*/  LDL.64 R28, [R1+0x1b28] ;  /* 0x001b2800011c7983 */ /* 0x000f280000100a00 */
[----:B------:R1:W-:Y:S04]  /*35db0*/  STL [R1+0xd8], R36 ;  /* 0x0000d82401007387 */ /* 0x0003e80000100800 */
[----:B0-----:R0:W4:Y:S04]  /*35dc0*/  LDG.E.U16 R37, desc[UR10][R4.64] ;  /* 0x0000000a04257981 */ /* 0x001128000c1e1500 */
[----:B-1----:R2:W4:Y:S01]  /*35dd0*/  LDG.E.U16 R36, desc[UR10][R6.64] ;  /* 0x0000000a06247981 */ /* 0x002522000c1e1500 */
[----:B0-----:R-:W-:-:S03]  /*35de0*/  IMAD.WIDE R4, R2, 0x2, R12 ;  /* 0x0000000202047825 */ /* 0x001fc600078e020c */
[----:B------:R-:W4:Y:S04]  /*35df0*/  LDL.64 R12, [R1+0x1b20] ;  /* 0x001b2000010c7983 */ /* 0x000f280000100a00 */
[----:B------:R0:W4:Y:S01]  /*35e00*/  LDG.E.U16 R38, desc[UR10][R4.64] ;  /* 0x0000000a04267981 */ /* 0x000122000c1e1500 */
[----:B---3--:R-:W-:-:S03]  /*35e10*/  IMAD.WIDE R8, R2, 0x2, R26 ;  /* 0x0000000202087825 */ /* 0x008fc600078e021a */
[----:B------:R-:W3:Y:S01]  /*35e20*/  LDL.64 R26, [R1+0x1a08] ;  /* 0x001a0800011a7983 */ /* 0x000ee20000100a00 */
[----:B--2---:R-:W-:-:S03]  /*35e30*/  IMAD.WIDE R6, R2, 0x2, R16 ;  /* 0x0000000202067825 */ /* 0x004fc600078e0210 */
[----:B------:R1:W-:Y:S01]  /*35e40*/  STL [R1+0xd4], R44 ;  /* 0x0000d42c01007387 */ /* 0x0003e20000100800 */
[----:B------:R-:W-:-:S03]  /*35e50*/  IMAD.WIDE R10, R2, 0x2, R34 ;  /* 0x00000002020a7825 */ /* 0x000fc600078e0222 */
[----:B------:R-:W2:Y:S04]  /*35e60*/  LDL.64 R16, [R1+0x1a00] ;  /* 0x001a000001107983 */ /* 0x000ea80000100a00 */
[----:B------:R1:W2:Y:S01]  /*35e70*/  LDG.E.U16 R46, desc[UR10][R10.64] ;  /* 0x0000000a0a2e7981 */ /* 0x0002a2000c1e1500 */
[----:B0-----:R-:W-:-:S03]  /*35e80*/  IMAD.WIDE R4, R2, 0x2, R14 ;  /* 0x0000000202047825 */ /* 0x001fc600078e020e */
[----:B------:R-:W2:Y:S04]  /*35e90*/  LDG.E.U16 R45, desc[UR10][R8.64] ;  /* 0x0000000a082d7981 */ /* 0x000ea8000c1e1500 */
[----:B-1----:R-:W2:Y:S04]  /*35ea0*/  LDG.E.U16 R44, desc[UR10][R4.64] ;  /* 0x0000000a042c7981 */ /* 0x002ea8000c1e1500 */
[----:B------:R-:W-:Y:S04]  /*35eb0*/  STL [R1+0xd0], R43 ;  /* 0x0000d02b01007387 */ /* 0x000fe80000100800 */
[----:B------:R0:W-:Y:S04]  /*35ec0*/  STL [R1+0xcc], R0 ;  /* 0x0000cc0001007387 */ /* 0x0001e80000100800 */
[----:B------:R1:W-:Y:S04]  /*35ed0*/  STL [R1+0xc8], R42 ;  /* 0x0000c82a01007387 */ /* 0x0003e80000100800 */
[----:B0-----:R0:W2:Y:S04]  /*35ee0*/  LDG.E.U16 R0, desc[UR10][R6.64] ;  /* 0x0000000a06007981 */ /* 0x0010a8000c1e1500 */
[----:B------:R-:W2:Y:S01]  /*35ef0*/  LDL.64 R14, [R1+0x21b0] ;  /* 0x0021b000010e7983 */ /* 0x000ea20000100a00 */
[----:B------:R-:W-:-:S04]  /*35f00*/  IMAD.WIDE R10, R2, 0x2, R24 ;  /* 0x00000002020a7825 */ /* 0x000fc800078e0218 */
[C---:B0-----:R-:W-:Y:S01]  /*35f10*/  IMAD.WIDE R6, R2.reuse, 0x2, R30 ;  /* 0x0000000202067825 */ /* 0x041fe200078e021e */
[----:B-1----:R-:W2:Y:S03]  /*35f20*/  LDG.E.U16 R42, desc[UR10][R10.64] ;  /* 0x0000000a0a2a7981 */ /* 0x002ea6000c1e1500 */
[C---:B------:R-:W-:Y:S01]  /*35f30*/  IMAD.WIDE R8, R2.reuse, 0x2, R22 ;  /* 0x0000000202087825 */ /* 0x040fe200078e0216 */
[----:B------:R0:W2:Y:S04]  /*35f40*/  LDG.E.U16 R43, desc[UR10][R6.64] ;  /* 0x0000000a062b7981 */ /* 0x0000a8000c1e1500 */
[----:B------:R1:W-:Y:S01]  /*35f50*/  STL [R1+0xc4], R41 ;  /* 0x0000c42901007387 */ /* 0x0003e20000100800 */
[----:B------:R-:W-:-:S03]  /*35f60*/  IMAD.WIDE R4, R2, 0x2, R20 ;  /* 0x0000000202047825 */ /* 0x000fc600078e0214 */
[----:B------:R-:W2:Y:S04]  /*35f70*/  LDL.64 R24, [R1+0x21a0] ;  /* 0x0021a00001187983 */ /* 0x000ea80000100a00 */
[----:B------:R-:W2:Y:S04]  /*35f80*/  LDL.64 R30, [R1+0x21a8] ;  /* 0x0021a800011e7983 */ /* 0x000ea80000100a00 */
[----:B------:R-:W2:Y:S01]  /*35f90*/  LDL.64 R22, [R1+0x19f8] ;  /* 0x0019f80001167983 */ /* 0x000ea20000100a00 */
[----:B0-----:R-:W-:-:S03]  /*35fa0*/  IMAD.WIDE R6, R2, 0x2, R32 ;  /* 0x0000000202067825 */ /* 0x001fc600078e0220 */
[----:B------:R0:W-:Y:S04]  /*35fb0*/  STL [R1+0xc0], R40 ;  /* 0x0000c02801007387 */ /* 0x0001e80000100800 */
[----:B------:R-:W2:Y:S04]  /*35fc0*/  LDL.64 R20, [R1+0x1b18] ;  /* 0x001b180001147983 */ /* 0x000ea80000100a00 */
[----:B------:R-:W-:Y:S04]  /*35fd0*/  STL [R1+0xbc], R39 ;  /* 0x0000bc2701007387 */ /* 0x000fe80000100800 */
[----:B-1----:R-:W2:Y:S04]  /*35fe0*/  LDG.E.U16 R41, desc[UR10][R8.64] ;  /* 0x0000000a08297981 */ /* 0x002ea8000c1e1500 */
[----:B------:R1:W-:Y:S04]  /*35ff0*/  STL [R1+0xb8], R3 ;  /* 0x0000b80301007387 */ /* 0x0003e80000100800 */
[----:B0-----:R-:W2:Y:S04]  /*36000*/  LDG.E.U16 R40, desc[UR10][R6.64] ;  /* 0x0000000a06287981 */ /* 0x001ea8000c1e1500 */
[----:B-1----:R0:W2:Y:S01]  /*36010*/  LDG.E.U16 R3, desc[UR10][R4.64] ;  /* 0x0000000a04037981 */ /* 0x0020a2000c1e1500 */
[----:B----4-:R-:W-:-:S03]  /*36020*/  IMAD.WIDE R10, R2, 0x2, R28 ;  /* 0x00000002020a7825 */ /* 0x010fc600078e021c */
[----:B------:R-:W-:Y:S01]  /*36030*/  STL [R1+0xb4], R37 ;  /* 0x0000b42501007387 */ /* 0x000fe20000100800 */
[----:B0-----:R-:W-:-:S03]  /*36040*/  IMAD.WIDE R4, R2, 0x2, R18 ;  /* 0x0000000202047825 */ /* 0x001fc600078e0212 */
[----:B------:R-:W4:Y:S04]  /*36050*/  LDL.64 R18, [R1+0x1b10] ;  /* 0x001b100001127983 */ /* 0x000f280000100a00 */
[----:B------:R0:W-:Y:S01]  /*36060*/  STL [R1+0xb0], R36 ;  /* 0x0000b02401007387 */ /* 0x0001e20000100800 */
[----:B------:R-:W-:-:S03]  /*36070*/  IMAD.WIDE R8, R2, 0x2, R12 ;  /* 0x0000000202087825 */ /* 0x000fc600078e020c */
[----:B------:R-:W4:Y:S04]  /*36080*/  LDL.64 R34, [R1+0x19e8] ;  /* 0x0019e80001227983 */ /* 0x000f280000100a00 */
[----:B------:R-:W4:Y:S04]  /*36090*/  LDL.64 R12, [R1+0x1b08] ;  /* 0x001b0800010c7983 */ /* 0x000f280000100a00 */
[----:B0-----:R-:W4:Y:S04]  /*360a0*/  LDL.64 R36, [R1+0x19f0] ;  /* 0x0019f00001247983 */ /* 0x001f280000100a00 */
[----:B------:R0:W-:Y:S04]  /*360b0*/  STL [R1+0xac], R38 ;  /* 0x0000ac2601007387 */ /* 0x0001e80000100800 */
[----:B------:R-:W4:Y:S04]  /*360c0*/  LDL.64 R32, [R1+0x1b00] ;  /* 0x001b000001207983 */ /* 0x000f280000100a00 */
[----:B------:R1:W4:Y:S04]  /*360d0*/  LDG.E.U16 R39, desc[UR10][R4.64] ;  /* 0x0000000a04277981 */ /* 0x000328000c1e1500 */
[----:B0-----:R-:W4:Y:S01]  /*360e0*/  LDG.E.U16 R38, desc[UR10][R10.64] ;  /* 0x0000000a0a267981 */ /* 0x001f22000c1e1500 */
[----:B---3--:R-:W-:-:S03]  /*360f0*/  IMAD.WIDE R6, R2, 0x2, R26 ;  /* 0x0000000202067825 */ /* 0x008fc600078e021a */
[----:B--2---:R0:W-:Y:S04]  /*36100*/  STL [R1+0xa8], R46 ;  /* 0x0000a82e01007387 */ /* 0x0041e80000100800 */
[----:B------:R2:W-:Y:S01]  /*36110*/  STL [R1+0xa4], R45 ;  /* 0x0000a42d01007387 */ /* 0x0005e20000100800 */
[----:B-1----:R-:W-:-:S03]  /*36120*/  IMAD.WIDE R4, R2, 0x2, R16 ;  /* 0x0000000202047825 */ /* 0x002fc600078e0210 */
[----:B------:R-:W3:Y:S04]  /*36130*/  LDL.64 R28, [R1+0x19e0] ;  /* 0x0019e000011c7983 */ /* 0x000ee80000100a00 */
[----:B0-----:R-:W3:Y:S04]  /*36140*/  LDG.E.U16 R46, desc[UR10][R8.64] ;  /* 0x0000000a082e7981 */ /* 0x001ee8000c1e1500 */
[----:B--2---:R-:W2:Y:S04]  /*36150*/  LDG.E.U16 R45, desc[UR10][R4.64] ;  /* 0x0000000a042d7981 */ /* 0x004ea8000c1e1500 */
[----:B------:R0:W-:Y:S04]  /*36160*/  STL [R1+0xa0], R0 ;  /* 0x0000a00001007387 */ /* 0x0001e80000100800 */
[----:B------:R-:W2:Y:S04]  /*36170*/  LDL.64 R26, [R1+0x19d8] ;  /* 0x0019d800011a7983 */ /* 0x000ea80000100a00 */
[----:B------:R1:W-:Y:S04]  /*36180*/  STL [R1+0x9c], R44 ;  /* 0x00009c2c01007387 */ /* 0x0003e80000100800 */
[----:B0-----:R0:W2:Y:S04]  /*36190*/  LDG.E.U16 R0, desc[UR10][R6.64] ;  /* 0x0000000a06007981 */ /* 0x0010a8000c1e1500 */
[----:B------:R-:W2:Y:S01]  /*361a0*/  LDL.64 R16, [R1+0x1af8] ;  /* 0x001af80001107983 */ /* 0x000ea20000100a00 */
[----:B0-----:R-:W-:-:S03]  /*361b0*/  IMAD.WIDE R6, R2, 0x2, R14 ;  /* 0x0000000202067825 */ /* 0x001fc600078e020e */
[----:B------:R-:W2:Y:S01]  /*361c0*/  LDL.64 R14, [R1+0x1af0] ;  /* 0x001af000010e7983 */ /* 0x000ea20000100a00 */
[----:B------:R-:W-:-:S03]  /*361d0*/  IMAD.WIDE R8, R2, 0x2, R24 ;  /* 0x0000000202087825 */ /* 0x000fc600078e0218 */
[----:B------:R-:W2:Y:S01]  /*361e0*/  LDL.64 R24, [R1+0x19d0] ;  /* 0x0019d00001187983 */ /* 0x000ea20000100a00 */
[----:B------:R-:W-:-:S03]  /*361f0*/  IMAD.WIDE R10, R2, 0x2, R30 ;  /* 0x00000002020a7825 */ /* 0x000fc600078e021e */
[----:B------:R0:W-:Y:S04]  /*36200*/  STL [R1+0x98], R43 ;  /* 0x0000982b01007387 */ /* 0x0001e80000100800 */
[----:B------:R0:W-:Y:S01]  /*36210*/  STL [R1+0x94], R42 ;  /* 0x0000942a01007387 */ /* 0x0001e20000100800 */
[----:B------:R-:W-:-:S03]  /*36220*/  IMAD.WIDE R4, R2, 0x2, R22 ;  /* 0x0000000202047825 */ /* 0x000fc600078e0216 */
[----:B-1----:R1:W2:Y:S04]  /*36230*/  LDG.E.U16 R44, desc[UR10][R6.64] ;  /* 0x0000000a062c7981 */ /* 0x0022a8000c1e1500 */
[----:B0-----:R-:W2:Y:S04]  /*36240*/  LDG.E.U16 R43, desc[UR10][R10.64] ;  /* 0x0000000a0a2b7981 */ /* 0x001ea8000c1e1500 */
[----:B------:R0:W-:Y:S04]  /*36250*/  STL [R1+0x90], R41 ;  /* 0x0000902901007387 */ /* 0x0001e80000100800 */
[----:B------:R-:W2:Y:S01]  /*36260*/  LDL.64 R30, [R1+0x19c8] ;  /* 0x0019c800011e7983 */ /* 0x000ea20000100a00 */
[----:B-1----:R-:W-:-:S03]  /*36270*/  IMAD.WIDE R6, R2, 0x2, R20 ;  /* 0x0000000202067825 */ /* 0x002fc600078e0214 */
[----:B------:R4:W2:Y:S04]  /*36280*/  LDG.E.U16 R42, desc[UR10][R8.64] ;  /* 0x0000000a082a7981 */ /* 0x0008a8000c1e1500 */
[----:B0-----:R0:W2:Y:S04]  /*36290*/  LDG.E.U16 R41, desc[UR10][R6.64] ;  /* 0x0000000a06297981 */ /* 0x0010a8000c1e1500 */
[----:B------:R1:W-:Y:S04]  /*362a0*/  STL [R1+0x8c], R3 ;  /* 0x00008c0301007387 */ /* 0x0003e80000100800 */
[----:B------:R-:W2:Y:S04]  /*362b0*/  LDL.64 R22, [R1+0x1ae8] ;  /* 0x001ae80001167983 */ /* 0x000ea80000100a00 */
[----:B------:R0:W-:Y:S04]  /*362c0*/  STL [R1+0x88], R40 ;  /* 0x0000882801007387 */ /* 0x0001e80000100800 */
[----:B------:R-:W2:Y:S04]  /*362d0*/  LDL.64 R20, [R1+0x1ae0] ;  /* 0x001ae00001147983 */ /* 0x000ea80000100a00 */
[----:B-1----:R1:W2:Y:S01]  /*362e0*/  LDG.E.U16 R3, desc[UR10][R4.64] ;  /* 0x0000000a04037981 */ /* 0x0022a2000c1e1500 */
[----:B----4-:R-:W-:-:S04]  /*362f0*/  IMAD.WIDE R8, R2, 0x2, R34 ;  /* 0x0000000202087825 */ /* 0x010fc800078e0222 */
[C---:B0-----:R-:W-:Y:S02]  /*36300*/  IMAD.WIDE R6, R2.reuse, 0x2, R12 ;  /* 0x0000000202067825 */ /* 0x041fe400078e020c */
[----:B------:R-:W4:Y:S02]  /*36310*/  LDL.64 R12, [R1+0x19b8] ;  /* 0x0019b800010c7983 */ /* 0x000f240000100a00 */
[C---:B------:R-:W-:Y:S02]  /*36320*/  IMAD.WIDE R10, R2.reuse, 0x2, R36 ;  /* 0x00000002020a7825 */ /* 0x040fe400078e0224 */
[----:B------:R-:W4:Y:S02]  /*36330*/  LDG.E.U16 R37, desc[UR10][R6.64] ;  /* 0x0000000a06257981 */ /* 0x000f24000c1e1500 */
[C---:B-1----:R-:W-:Y:S02]  /*36340*/  IMAD.WIDE R4, R2.reuse, 0x2, R18 ;  /* 0x0000000202047825 */ /* 0x042fe400078e0212 */
[----:B------:R-:W4:Y:S04]  /*36350*/  LDL.64 R18, [R1+0x19c0] ;  /* 0x0019c00001127983 */ /* 0x000f280000100a00 */
[----:B------:R0:W4:Y:S04]  /*36360*/  LDG.E.U16 R40, desc[UR10][R4.64] ;  /* 0x0000000a04287981 */ /* 0x000128000c1e1500 */
[----:B------:R1:W-:Y:S04]  /*36370*/  STL [R1+0x84], R39 ;  /* 0x0000842701007387 */ /* 0x0003e80000100800 */
[----:B------:R0:W-:Y:S04]  /*36380*/  STL [R1+0x80], R38 ;  /* 0x0000802601007387 */ /* 0x0001e80000100800 */
[----:B-1----:R2:W4:Y:S04]  /*36390*/  LDG.E.U16 R39, desc[UR10][R10.64] ;  /* 0x0000000a0a277981 */ /* 0x002528000c1e1500 */
[----:B0-----:R0:W4:Y:S01]  /*363a0*/  LDG.E.U16 R38, desc[UR10][R8.64] ;  /* 0x0000000a08267981 */ /* 0x001122000c1e1500 */
[----:B------:R-:W-:-:S03]  /*363b0*/  IMAD.WIDE R4, R2, 0x2, R32 ;  /* 0x0000000202047825 */ /* 0x000fc600078e0220 */
[----:B---3--:R-:W-:Y:S01]  /*363c0*/  STL [R1+0x7c], R46 ;  /* 0x00007c2e01007387 */ /* 0x008fe20000100800 */
[----:B--2---:R-:W-:-:S05]  /*363d0*/  IMAD.WIDE R10, R2, 0x2, R26 ;  /* 0x00000002020a7825 */ /* 0x004fca00078e021a */
[----:B------:R1:W2:Y:S01]  /*363e0*/  LDG.E.U16 R36, desc[UR10][R10.64] ;  /* 0x0000000a0a247981 */ /* 0x0002a2000c1e1500 */
[----:B0-----:R-:W-:-:S05]  /*363f0*/  IMAD.WIDE R8, R2, 0x2, R16 ;  /* 0x0000000202087825 */ /* 0x001fca00078e0210 */
[----:B------:R0:W3:Y:S04]  /*36400*/  LDG.E.U16 R33, desc[UR10][R8.64] ;  /* 0x0000000a08217981 */ /* 0x0000e8000c1e1500 */
[----:B------:R0:W-:Y:S04]  /*36410*/  STL [R1+0x78], R0 ;  /* 0x0000780001007387 */ /* 0x0001e80000100800 */
[----:B0-----:R0:W2:Y:S01]  /*36420*/  LDG.E.U16 R0, desc[UR10][R4.64] ;  /* 0x0000000a04007981 */ /* 0x0010a2000c1e1500 */
[----:B-1----:R-:W-:-:S05]  /*36430*/  IMAD.WIDE R10, R2, 0x2, R22 ;  /* 0x00000002020a7825 */ /* 0x002fca00078e0216 */
[----:B------:R-:W2:Y:S01]  /*36440*/  LDG.E.U16 R198, desc[UR10][R10.64] ;  /* 0x0000000a0ac67981 */ /* 0x000ea2000c1e1500 */
[----:B------:R-:W-:-:S05]  /*36450*/  IMAD.WIDE R8, R2, 0x2, R20 ;  /* 0x0000000202087825 */ /* 0x000fca00078e0214 */
[----:B------:R-:W3:Y:S01]  /*36460*/  LDG.E.U16 R197, desc[UR10][R8.64] ;  /* 0x0000000a08c57981 */ /* 0x000ee2000c1e1500 */
[----:B------:R-:W-:-:S03]  /*36470*/  IMAD.WIDE R6, R2, 0x2, R28 ;  /* 0x0000000202067825 */ /* 0x000fc600078e021c */
[----:B------:R-:W3:Y:S01]  /*36480*/  LDL.64 R28, [R1+0x2078] ;  /* 0x00207800011c7983 */ /* 0x000ee20000100a00 */
[----:B0-----:R-:W-:-:S03]  /*36490*/  IMAD.WIDE R4, R2, 0x2, R14 ;  /* 0x0000000202047825 */ /* 0x001fc600078e020e */
[----:B------:R-:W-:Y:S04]  /*364a0*/  STL [R1+0x74], R45 ;  /* 0x0000742d01007387 */ /* 0x000fe80000100800 */
[----:B------:R-:W3:Y:S04]  /*364b0*/  LDL.64 R16, [R1+0x2070] ;  /* 0x0020700001107983 */ /* 0x000ee80000100a00 */
[----:B------:R-:W3:Y:S04]  /*364c0*/  LDL.64 R26, [R1+0x2068] ;  /* 0x00206800011a7983 */ /* 0x000ee80000100a00 */
[----:B------:R-:W3:Y:S04]  /*364d0*/  LDL.64 R14, [R1+0x1d18] ;  /* 0x001d1800010e7983 */ /* 0x000ee80000100a00 */
[----:B------:R0:W3:Y:S04]  /*364e0*/  LDG.E.U16 R34, desc[UR10][R6.64] ;  /* 0x0000000a06227981 */ /* 0x0000e8000c1e1500 */
[----:B------:R-:W-:Y:S04]  /*364f0*/  STL [R1+0x70], R44 ;  /* 0x0000702c01007387 */ /* 0x000fe80000100800 */
[----:B------:R1:W3:Y:S01]  /*36500*/  LDG.E.U16 R32, desc[UR10][R4.64] ;  /* 0x0000000a04207981 */ /* 0x0002e2000c1e1500 */
[----:B0-----:R-:W-:-:S03]  /*36510*/  IMAD.WIDE R6, R2, 0x2, R24 ;  /* 0x0000000202067825 */ /* 0x001fc600078e0218 */
[----:B------:R-:W3:Y:S04]  /*36520*/  LDL.64 R24, [R1+0x1ad8] ;  /* 0x001ad80001187983 */ /* 0x000ee80000100a00 */
[----:B------:R-:W-:Y:S01]  /*36530*/  STL [R1+0x6c], R43 ;  /* 0x00006c2b01007387 */ /* 0x000fe20000100800 */
[----:B-1----:R-:W-:-:S03]  /*36540*/  IMAD.WIDE R4, R2, 0x2, R30 ;  /* 0x0000000202047825 */ /* 0x002fc600078e021e */
[----:B------:R-:W-:Y:S04]  /*36550*/  STL [R1+0x68], R42 ;  /* 0x0000682a01007387 */ /* 0x000fe80000100800 */
[----:B------:R0:W-:Y:S04]  /*36560*/  STL [R1+0x64], R3 ;  /* 0x0000640301007387 */ /* 0x0001e80000100800 */
[----:B------:R-:W3:Y:S04]  /*36570*/  LDL.64 R30, [R1+0x1ad0] ;  /* 0x001ad000011e7983 */ /* 0x000ee80000100a00 */
[----:B------:R-:W-:Y:S04]  /*36580*/  STL [R1+0x60], R41 ;  /* 0x0000602901007387 */ /* 0x000fe80000100800 */
[----:B0-----:R4:W3:Y:S04]  /*36590*/  LDG.E.U16 R3, desc[UR10][R6.64] ;  /* 0x0000000a06037981 */ /* 0x0018e8000c1e1500 */
[----:B------:R-:W3:Y:S04]  /*365a0*/  LDL.64 R22, [R1+0x19b0] ;  /* 0x0019b00001167983 */ /* 0x000ee80000100a00 */
[----:B------:R-:W3:Y:S01]  /*365b0*/  LDL.64 R20, [R1+0x19a8] ;  /* 0x0019a80001147983 */ /* 0x000ee20000100a00 */
[----:B----4-:R-:W-:-:S03]  /*365c0*/  IMAD.WIDE R6, R2, 0x2, R18 ;  /* 0x0000000202067825 */ /* 0x010fc600078e0212 */
[----:B------:R-:W4:Y:S04]  /*365d0*/  LDL.64 R18, [R1+0x19a0] ;  /* 0x0019a00001127983 */ /* 0x000f280000100a00 */
[----:B------:R0:W4:Y:S04]  /*365e0*/  LDG.E.U16 R35, desc[UR10][R4.64] ;  /* 0x0000000a04237981 */ /* 0x000128000c1e1500 */
[----:B------:R-:W-:Y:S04]  /*365f0*/  STL [R1+0x5c], R40 ;  /* 0x00005c2801007387 */ /* 0x000fe80000100800 */
[----:B------:R1:W4:Y:S01]  /*36600*/  LDG.E.U16 R196, desc[UR10][R6.64] ;  /* 0x0000000a06c47981 */ /* 0x000322000c1e1500 */
[----:B0-----:R-:W-:-:S03]  /*36610*/  IMAD.WIDE R4, R2, 0x2, R12 ;  /* 0x0000000202047825 */ /* 0x001fc600078e020c */
[----:B------:R-:W4:Y:S04]  /*36620*/  LDL.64 R12, [R1+0x1998] ;  /* 0x00199800010c7983 */ /* 0x000f280000100a00 */
[----:B------:R-:W-:Y:S04]  /*36630*/  STL [R1+0x58], R39 ;  /* 0x0000582701007387 */ /* 0x000fe80000100800 */
[----:B--2---:R-:W-:Y:S04]  /*36640*/  STL [R1+0x21d4], R198 ;  /* 0x0021d4c601007387 */ /* 0x004fe80000100800 */
[----:B------:R-:W-:Y:S04]  /*36650*/  STL [R1+0x54], R38 ;  /* 0x0000542601007387 */ /* 0x000fe80000100800 */
[----:B------:R-:W-:Y:S04]  /*36660*/  STL [R1+0x50], R37 ;  /* 0x0000502501007387 */ /* 0x000fe80000100800 */
[----:B---3--:R-:W-:Y:S04]  /*36670*/  STL [R1+0x21d8], R197 ;  /* 0x0021d8c501007387 */ /* 0x008fe80000100800 */
[----:B------:R0:W-:Y:S04]  /*36680*/  STL [R1+0x4c], R0 ;  /* 0x00004c0001007387 */ /* 0x0001e80000100800 */
[----:B0-----:R0:W2:Y:S01]  /*36690*/  LDG.E.U16 R0, desc[UR10][R4.64] ;  /* 0x0000000a04007981 */ /* 0x0010a2000c1e1500 */
[----:B------:R-:W-:-:S04]  /*366a0*/  IMAD.WIDE R10, R2, 0x2, R16 ;  /* 0x00000002020a7825 */ /* 0x000fc800078e0210 */
[----:B-1----:R-:W-:-:S04]  /*366b0*/  IMAD.WIDE R6, R2, 0x2, R28 ;  /* 0x0000000202067825 */ /* 0x002fc800078e021c */
[----:B0-----:R-:W-:-:S04]  /*366c0*/  IMAD.WIDE R4, R2, 0x2, R14 ;  /* 0x0000000202047825 */ /* 0x001fc800078e020e */
[C---:B------:R-:W-:Y:S01]  /*366d0*/  IMAD.WIDE R8, R2.reuse, 0x2, R26 ;  /* 0x0000000202087825 */ /* 0x040fe200078e021a */
[----:B------:R0:W3:Y:S03]  /*366e0*/  LDG.E.U16 R114, desc[UR10][R4.64] ;  /* 0x0000000a04727981 */ /* 0x0000e6000c1e1500 */
[C---:B0-----:R-:W-:Y:S01]  /*366f0*/  IMAD.WIDE R4, R2.reuse, 0x2, R30 ;  /* 0x0000000202047825 */ /* 0x041fe200078e021e */
[----:B----4-:R-:W-:Y:S04]  /*36700*/  STL [R1+0x21dc], R196 ;  /* 0x0021dcc401007387 */ /* 0x010fe80000100800 */
[----:B--2---:R-:W-:Y:S04]  /*36710*/  STL [R1+0x21e0], R0 ;  /* 0x0021e00001007387 */ /* 0x004fe80000100800 */
[----:B------:R-:W2:Y:S04]  /*36720*/  LDL.64 R16, [R1+0x1990] ;  /* 0x0019900001107983 */ /* 0x000ea80000100a00 */
[----:B------:R0:W-:Y:S04]  /*36730*/  STL [R1+0x48], R34 ;  /* 0x0000482201007387 */ /* 0x0001e80000100800 */
[----:B------:R-:W4:Y:S04]  /*36740*/  LDL.64 R28, [R1+0x1988] ;  /* 0x00198800011c7983 */ /* 0x000f280000100a00 */
[----:B------:R-:W-:Y:S04]  /*36750*/  STL [R1+0x44], R36 ;  /* 0x0000442401007387 */ /* 0x000fe80000100800 */
[----:B0-----:R0:W4:Y:S04]  /*36760*/  LDG.E.U16 R34, desc[UR10][R6.64] ;  /* 0x0000000a06227981 */ /* 0x001128000c1e1500 */
[----:B------:R-:W4:Y:S04]  /*36770*/  LDL.64 R14, [R1+0x1980] ;  /* 0x00198000010e7983 */ /* 0x000f280000100a00 */
[----:B------:R1:W-:Y:S01]  /*36780*/  STL [R1+0x40], R33 ;  /* 0x0000402101007387 */ /* 0x0003e20000100800 */
[----:B0-----:R-:W-:-:S03]  /*36790*/  IMAD.WIDE R6, R2, 0x2, R24 ;  /* 0x0000000202067825 */ /* 0x001fc600078e0218 */
[----:B------:R-:W4:Y:S04]  /*367a0*/  LDL.64 R26, [R1+0x1978] ;  /* 0x00197800011a7983 */ /* 0x000f280000100a00 */
[----:B------:R0:W-:Y:S04]  /*367b0*/  STL [R1+0x3c], R32 ;  /* 0x00003c2001007387 */ /* 0x0001e80000100800 */
[----:B-1----:R1:W4:Y:S04]  /*367c0*/  LDG.E.U16 R33, desc[UR10][R10.64] ;  /* 0x0000000a0a217981 */ /* 0x002328000c1e1500 */
[----:B------:R3:W-:Y:S04]  /*367d0*/  STL [R1+0x38], R3 ;  /* 0x0000380301007387 */ /* 0x0007e80000100800 */
[----:B0-----:R0:W4:Y:S01]  /*367e0*/  LDG.E.U16 R32, desc[UR10][R8.64] ;  /* 0x0000000a08207981 */ /* 0x001122000c1e1500 */
[----:B-1----:R-:W-:-:S03]  /*367f0*/  IMAD.WIDE R10, R2, 0x2, R22 ;  /* 0x00000002020a7825 */ /* 0x002fc600078e0216 */
[----:B------:R1:W4:Y:S04]  /*36800*/  LDG.E.U16 R0, desc[UR10][R4.64] ;  /* 0x0000000a04007981 */ /* 0x000328000c1e1500 */
[----:B---3--:R3:W4:Y:S01]  /*36810*/  LDG.E.U16 R3, desc[UR10][R6.64] ;  /* 0x0000000a06037981 */ /* 0x008722000c1e1500 */
[----:B0-----:R-:W-:-:S03]  /*36820*/  IMAD.WIDE R8, R2, 0x2, R20 ;  /* 0x0000000202087825 */ /* 0x001fc600078e0214 */
[----:B------:R-:W4:Y:S01]  /*36830*/  LDG.E.U16 R196, desc[UR10][R10.64] ;  /* 0x0000000a0ac47981 */ /* 0x000f22000c1e1500 */
[----:B-1----:R-:W-:-:S03]  /*36840*/  IMAD.WIDE R4, R2, 0x2, R12 ;  /* 0x0000000202047825 */ /* 0x002fc600078e020c */
[----:B------:R-:W4:Y:S01]  /*36850*/  LDG.E.U16 R197, desc[UR10][R8.64] ;  /* 0x0000000a08c57981 */ /* 0x000f22000c1e1500 */
[----:B---3--:R-:W-:-:S03]  /*36860*/  IMAD.WIDE R6, R2, 0x2, R18 ;  /* 0x0000000202067825 */ /* 0x008fc600078e0212 */
[----:B------:R-:W3:Y:S04]  /*36870*/  LDG.E.U16 R251, desc[UR10][R4.64] ;  /* 0x0000000a04fb7981 */ /* 0x000ee8000c1e1500 */
[----:B------:R2:W3:Y:S04]  /*36880*/  LDG.E.U16 R198, desc[UR10][R6.64] ;  /* 0x0000000a06c67981 */ /* 0x0004e8000c1e1500 */
[----:B------:R-:W3:Y:S04]  /*36890*/  LDL.64 R24, [R1+0x1970] ;  /* 0x0019700001187983 */ /* 0x000ee80000100a00 */
[----:B------:R-:W-:Y:S04]  /*368a0*/  STL [R1+0x21e8], R114 ;  /* 0x0021e87201007387 */ /* 0x000fe80000100800 */
[----:B------:R-:W-:Y:S01]  /*368b0*/  STL [R1+0x34], R35 ;  /* 0x0000342301007387 */ /* 0x000fe20000100800 */
[----:B--2---:R-:W-:-:S05]  /*368c0*/  IMAD.WIDE R6, R2, 0x2, R16 ;  /* 0x0000000202067825 */ /* 0x004fca00078e0210 */
[----:B------:R0:W2:Y:S01]  /*368d0*/  LDG.E.U16 R249, desc[UR10][R6.64] ;  /* 0x0000000a06f97981 */ /* 0x0000a2000c1e1500 */
[----:B----4-:R-:W-:-:S05]  /*368e0*/  IMAD.WIDE R10, R2, 0x2, R28 ;  /* 0x00000002020a7825 */ /* 0x010fca00078e021c */
[----:B------:R-:W4:Y:S01]  /*368f0*/  LDG.E.U16 R247, desc[UR10][R10.64] ;  /* 0x0000000a0af77981 */ /* 0x000f22000c1e1500 */
[----:B------:R-:W-:-:S05]  /*36900*/  IMAD.WIDE R8, R2, 0x2, R14 ;  /* 0x0000000202087825 */ /* 0x000fca00078e020e */
[----:B------:R-:W4:Y:S01]  /*36910*/  LDG.E.U16 R245, desc[UR10][R8.64] ;  /* 0x0000000a08f57981 */ /* 0x000f22000c1e1500 */
[----:B------:R-:W-:-:S05]  /*36920*/  IMAD.WIDE R4, R2, 0x2, R26 ;  /* 0x0000000202047825 */ /* 0x000fca00078e021a */
[----:B------:R-:W4:Y:S04]  /*36930*/  LDG.E.U16 R243, desc[UR10][R4.64] ;  /* 0x0000000a04f37981 */ /* 0x000f28000c1e1500 */
[----:B------:R-:W-:Y:S04]  /*36940*/  STL [R1+0x21ec], R0 ;  /* 0x0021ec0001007387 */ /* 0x000fe80000100800 */
[----:B------:R-:W4:Y:S04]  /*36950*/  LDL.64 R22, [R1+0x1968] ;  /* 0x0019680001167983 */ /* 0x000f280000100a00 */
[----:B------:R-:W4:Y:S04]  /*36960*/  LDL.64 R18, [R1+0x1958] ;  /* 0x0019580001127983 */ /* 0x000f280000100a00 */
[----:B------:R-:W4:Y:S04]  /*36970*/  LDL.64 R20, [R1+0x1960] ;  /* 0x0019600001147983 */ /* 0x000f280000100a00 */
[----:B------:R-:W4:Y:S04]  /*36980*/  LDL.64 R12, [R1+0x1950] ;  /* 0x00195000010c7983 */ /* 0x000f280000100a00 */
[----:B------:R-:W-:Y:S04]  /*36990*/  STL [R1+0x21f0], R196 ;  /* 0x0021f0c401007387 */ /* 0x000fe80000100800 */
[----:B------:R-:W-:Y:S04]  /*369a0*/  STL [R1+0x21f4], R197 ;  /* 0x0021f4c501007387 */ /* 0x000fe80000100800 */
[----:B---3--:R-:W-:Y:S04]  /*369b0*/  STL [R1+0x21f8], R198 ;  /* 0x0021f8c601007387 */ /* 0x008fe80000100800 */
[----:B------:R-:W3:Y:S04]  /*369c0*/  LDL.64 R16, [R1+0x1948] ;  /* 0x0019480001107983 */ /* 0x000ee80000100a00 */
[----:B------:R-:W-:Y:S04]  /*369d0*/  STL [R1+0x20], R34 ;  /* 0x0000202201007387 */ /* 0x000fe80000100800 */
[----:B------:R-:W-:Y:S04]  /*369e0*/  STL [R1+0x21fc], R251 ;  /* 0x0021fcfb01007387 */ /* 0x000fe80000100800 */
[----:B------:R-:W3:Y:S04]  /*369f0*/  LDL.64 R14, [R1+0x1940] ;  /* 0x00194000010e7983 */ /* 0x000ee80000100a00 */
[----:B------:R-:W-:Y:S04]  /*36a00*/  STL [R1+0x1c], R33 ;  /* 0x00001c2101007387 */ /* 0x000fe80000100800 */
[----:B------:R-:W3:Y:S04]  /*36a10*/  LDL.64 R26, [R1+0x1938] ;  /* 0x00193800011a7983 */ /* 0x000ee80000100a00 */
[----:B------:R1:W-:Y:S01]  /*36a20*/  STL [R1+0x18], R32 ;  /* 0x0000182001007387 */ /* 0x0003e20000100800 */
[----:B0-----:R-:W-:-:S05]  /*36a30*/  IMAD.WIDE R6, R2, 0x2, R24 ;  /* 0x0000000202067825 */ /* 0x001fca00078e0218 */
[----:B------:R0:W3:Y:S04]  /*36a40*/  LDG.E.U16 R241, desc[UR10][R6.64] ;  /* 0x0000000a06f17981 */ /* 0x0000e8000c1e1500 */
[----:B-1----:R-:W3:Y:S04]  /*36a50*/  LDL.64 R32, [R1+0x1930] ;  /* 0x0019300001207983 */ /* 0x002ee80000100a00 */
[----:B--2---:R-:W-:Y:S04]  /*36a60*/  STL [R1+0x2200], R249 ;  /* 0x002200f901007387 */ /* 0x004fe80000100800 */
[----:B------:R-:W2:Y:S04]  /*36a70*/  LDL.64 R30, [R1+0x1928] ;  /* 0x00192800011e7983 */ /* 0x000ea80000100a00 */
[----:B------:R-:W-:Y:S04]  /*36a80*/  STL [R1+0x10], R3 ;  /* 0x0000100301007387 */ /* 0x000fe80000100800 */
[----:B------:R-:W2:Y:S04]  /*36a90*/  LDL.64 R28, [R1+0x1920] ;  /* 0x00192000011c7983 */ /* 0x000ea80000100a00 */
[----:B------:R-:W2:Y:S04]  /*36aa0*/  LDL.64 R24, [R1+0x1918] ;  /* 0x0019180001187983 */ /* 0x000ea80000100a00 */
[----:B----4-:R-:W-:Y:S04]  /*36ab0*/  STL [R1+0x2204], R247 ;  /* 0x002204f701007387 */ /* 0x010fe80000100800 */
[----:B------:R-:W-:Y:S04]  /*36ac0*/  STL [R1+0x2208], R245 ;  /* 0x002208f501007387 */ /* 0x000fe80000100800 */
[----:B------:R1:W-:Y:S04]  /*36ad0*/  STL [R1+0x220c], R243 ;  /* 0x00220cf301007387 */ /* 0x0003e80000100800 */
[----:B------:R-:W4:Y:S04]  /*36ae0*/  LDL.64 R34, [R1+0x1760] ;  /* 0x0017600001227983 */ /* 0x000f280000100a00 */
[----:B------:R-:W4:Y:S04]  /*36af0*/  LDL.64 R36, [R1+0x1be8] ;  /* 0x001be80001247983 */ /* 0x000f280000100a00 */
[----:B------:R-:W4:Y:S04]  /*36b00*/  LDL.64 R42, [R1+0x16b8] ;  /* 0x0016b800012a7983 */ /* 0x000f280000100a00 */
[----:B------:R-:W4:Y:S01]  /*36b10*/  LDL.64 R40, [R1+0x16b0] ;  /* 0x0016b00001287983 */ /* 0x000f220000100a00 */
[----:B------:R-:W-:-:S03]  /*36b20*/  IMAD.WIDE R4, R2, 0x2, R22 ;  /* 0x0000000202047825 */ /* 0x000fc600078e0216 */
[----:B------:R-:W4:Y:S01]  /*36b30*/  LDL.64 R38, [R1+0x1678] ;  /* 0x0016780001267983 */ /* 0x000f220000100a00 */
[----:B------:R-:W-:-:S03]  /*36b40*/  IMAD.WIDE R8, R2, 0x2, R18 ;  /* 0x0000000202087825 */ /* 0x000fc600078e0212 */
[----:B------:R3:W4:Y:S04]  /*36b50*/  LDG.E.U16 R239, desc[UR10][R4.64] ;  /* 0x0000000a04ef7981 */ /* 0x000728000c1e1500 */
[----:B------:R-:W4:Y:S01]  /*36b60*/  LDL.64 R18, [R1+0x1900] ;  /* 0x0019000001127983 */ /* 0x000f220000100a00 */
[----:B0-----:R-:W-:-:S03]  /*36b70*/  IMAD.WIDE R6, R2, 0x2, R12 ;  /* 0x0000000202067825 */ /* 0x001fc600078e020c */
[----:B------:R-:W4:Y:S04]  /*36b80*/  LDL.64 R22, [R1+0x1910] ;  /* 0x0019100001167983 */ /* 0x000f280000100a00 */
[----:B------:R-:W4:Y:S04]  /*36b90*/  LDL.64 R12, [R1+0x18f8] ;  /* 0x0018f800010c7983 */ /* 0x000f280000100a00 */
[----:B------:R0:W4:Y:S01]  /*36ba0*/  LDG.E.U16 R233, desc[UR10][R6.64] ;  /* 0x0000000a06e97981 */ /* 0x000122000c1e1500 */
[----:B------:R-:W-:-:S03]  /*36bb0*/  IMAD.WIDE R10, R2, 0x2, R20 ;  /* 0x00000002020a7825 */ /* 0x000fc600078e0214 */
[----:B------:R-:W4:Y:S01]  /*36bc0*/  LDL.64 R20, [R1+0x1908] ;  /* 0x0019080001147983 */ /* 0x000f220000100a00 */
[----:B---3--:R-:W-:-:S03]  /*36bd0*/  IMAD.WIDE R4, R2, 0x2, R16 ;  /* 0x0000000202047825 */ /* 0x008fc600078e0210 */
[----:B------:R-:W3:Y:S04]  /*36be0*/  LDG.E.U16 R237, desc[UR10][R10.64] ;  /* 0x0000000a0aed7981 */ /* 0x000ee8000c1e1500 */
[----:B------:R-:W3:Y:S04]  /*36bf0*/  LDL.64 R16, [R1+0x18f0] ;  /* 0x0018f00001107983 */ /* 0x000ee80000100a00 */
[----:B------:R2:W3:Y:S01]  /*36c00*/  LDG.E.U16 R231, desc[UR10][R4.64] ;  /* 0x0000000a04e77981 */ /* 0x0004e2000c1e1500 */
[----:B0-----:R-:W-:-:S03]  /*36c10*/  IMAD.WIDE R6, R2, 0x2, R14 ;  /* 0x0000000202067825 */ /* 0x001fc600078e020e */
[----:B------:R-:W3:Y:S04]  /*36c20*/  LDG.E.U16 R235, desc[UR10][R8.64] ;  /* 0x0000000a08eb7981 */ /* 0x000ee8000c1e1500 */
[----:B------:R-:W3:Y:S04]  /*36c30*/  LDL.64 R14, [R1+0x18e8] ;  /* 0x0018e800010e7983 */ /* 0x000ee80000100a00 */
[----:B------:R0:W3:Y:S04]  /*36c40*/  LDG.E.U16 R229, desc[UR10][R6.64] ;  /* 0x0000000a06e57981 */ /* 0x0000e8000c1e1500 */
        /* <DEDUP_REMOVED lines=10> */
[----:B-1----:R-:W3:Y:S04]  /*36cf0*/  LDL.64 R242, [R1+0x14d8] ;  /* 0x0014d80001f27983 */ /* 0x002ee80000100a00 */
[----:B------:R-:W3:Y:S04]  /*36d00*/  LDL.64 R248, [R1+0x14a8] ;  /* 0x0014a80001f87983 */ /* 0x000ee80000100a00 */
[----:B------:R-:W3:Y:S04]  /*36d10*/  LDL.64 R246, [R1+0x12a8] ;  /* 0x0012a80001f67983 */ /* 0x000ee80000100a00 */
[----:B------:R-:W3:Y:S04]  /*36d20*/  LDL.64 R244, [R1+0x14a0] ;  /* 0x0014a00001f47983 */ /* 0x000ee80000100a00 */
[----:B------:R-:W3:Y:S01]  /*36d30*/  LDL.64 R250, [R1+0x1490] ;  /* 0x0014900001fa7983 */ /* 0x000ee20000100a00 */
[----:B--2---:R-:W-:-:S03]  /*36d40*/  IMAD.WIDE R4, R2, 0x2, R30 ;  /* 0x0000000202047825 */ /* 0x004fc600078e021e */
[----:B------:R-:W2:Y:S04]  /*36d50*/  LDL.64 R30, [R1+0x18d0] ;  /* 0x0018d000011e7983 */ /* 0x000ea80000100a00 */
[----:B------:R1:W2:Y:S01]  /*36d60*/  LDG.E.U16 R223, desc[UR10][R4.64] ;  /* 0x0000000a04df7981 */ /* 0x0002a2000c1e1500 */
[----:B0-----:R-:W-:-:S03]  /*36d70*/  IMAD.WIDE R6, R2, 0x2, R28 ;  /* 0x0000000202067825 */ /* 0x001fc600078e021c */
[----:B------:R-:W2:Y:S04]  /*36d80*/  LDL.64 R28, [R1+0x18c8] ;  /* 0x0018c800011c7983 */ /* 0x000ea80000100a00 */
[----:B------:R4:W2:Y:S01]  /*36d90*/  LDG.E.U16 R221, desc[UR10][R6.64] ;  /* 0x0000000a06dd7981 */ /* 0x0008a2000c1e1500 */
[----:B-1----:R-:W-:-:S03]  /*36da0*/  IMAD.WIDE R4, R2, 0x2, R24 ;  /* 0x0000000202047825 */ /* 0x002fc600078e0218 */
[----:B------:R-:W2:Y:S04]  /*36db0*/  LDL.64 R24, [R1+0x18c0] ;  /* 0x0018c00001187983 */ /* 0x000ea80000100a00 */
[----:B------:R0:W2:Y:S01]  /*36dc0*/  LDG.E.U16 R219, desc[UR10][R4.64] ;  /* 0x0000000a04db7981 */ /* 0x0000a2000c1e1500 */
[----:B----4-:R-:W-:-:S03]  /*36dd0*/  IMAD.WIDE R6, R2, 0x2, R18 ;  /* 0x0000000202067825 */ /* 0x010fc600078e0212 */
[----:B------:R-:W4:Y:S04]  /*36de0*/  LDL.64 R18, [R1+0x18a8] ;  /* 0x0018a80001127983 */ /* 0x000f280000100a00 */
[----:B------:R3:W2:Y:S01]  /*36df0*/  LDG.E.U16 R213, desc[UR10][R6.64] ;  /* 0x0000000a06d57981 */ /* 0x0006a2000c1e1500 */
[----:B0-----:R-:W-:-:S03]  /*36e00*/  IMAD.WIDE R4, R2, 0x2, R12 ;  /* 0x0000000202047825 */ /* 0x001fc600078e020c */
[----:B------:R-:W2:Y:S04]  /*36e10*/  LDL.64 R12, [R1+0x18a0] ;  /* 0x0018a000010c7983 */ /* 0x000ea80000100a00 */
[----:B------:R0:W2:Y:S01]  /*36e20*/  LDG.E.U16 R211, desc[UR10][R4.64] ;  /* 0x0000000a04d37981 */ /* 0x0000a2000c1e1500 */
[----:B---3--:R-:W-:-:S03]  /*36e30*/  IMAD.WIDE R6, R2, 0x2, R16 ;  /* 0x0000000202067825 */ /* 0x008fc600078e0210 */
[----:B------:R-:W3:Y:S01]  /*36e40*/  LDL.64 R16, [R1+0x1898] ;  /* 0x0018980001107983 */ /* 0x000ee20000100a00 */
[----:B------:R-:W-:-:S03]  /*36e50*/  IMAD.WIDE R10, R2, 0x2, R26 ;  /* 0x00000002020a7825 */ /* 0x000fc600078e021a */
[----:B------:R-:W3:Y:S01]  /*36e60*/  LDG.E.U16 R209, desc[UR10][R6.64] ;  /* 0x0000000a06d17981 */ /* 0x000ee2000c1e1500 */
[----:B------:R-:W-:-:S03]  /*36e70*/  IMAD.WIDE R8, R2, 0x2, R32 ;  /* 0x0000000202087825 */ /* 0x000fc600078e0220 */
[----:B------:R1:W3:Y:S01]  /*36e80*/  LDG.E.U16 R227, desc[UR10][R10.64] ;  /* 0x0000000a0ae37981 */ /* 0x0002e2000c1e1500 */
[----:B0-----:R-:W-:-:S03]  /*36e90*/  IMAD.WIDE R4, R2, 0x2, R14 ;  /* 0x0000000202047825 */ /* 0x001fc600078e020e */
[----:B------:R-:W3:Y:S04]  /*36ea0*/  LDL.64 R14, [R1+0x1890] ;  /* 0x00189000010e7983 */ /* 0x000ee80000100a00 */
[----:B------:R0:W3:Y:S01]  /*36eb0*/  LDG.E.U16 R225, desc[UR10][R8.64] ;  /* 0x0000000a08e17981 */ /* 0x0000e2000c1e1500 */
[----:B-1----:R-:W-:-:S03]  /*36ec0*/  IMAD.WIDE R10, R2, 0x2, R22 ;  /* 0x00000002020a7825 */ /* 0x002fc600078e0216 */
[----:B------:R-:W3:Y:S04]  /*36ed0*/  LDL.64 R22, [R1+0x18b8] ;  /* 0x0018b80001167983 */ /* 0x000ee80000100a00 */
[----:B------:R-:W3:Y:S01]  /*36ee0*/  LDG.E.U16 R217, desc[UR10][R10.64] ;  /* 0x0000000a0ad97981 */ /* 0x000ee2000c1e1500 */
[----:B0-----:R-:W-:-:S03]  /*36ef0*/  IMAD.WIDE R8, R2, 0x2, R20 ;  /* 0x0000000202087825 */ /* 0x001fc600078e0214 */
[----:B------:R-:W3:Y:S04]  /*36f00*/  LDL.64 R6, [R1+0x1870] ;  /* 0x0018700001067983 */ /* 0x000ee80000100a00 */
[----:B------:R-:W3:Y:S04]  /*36f10*/  LDG.E.U16 R215, desc[UR10][R8.64] ;  /* 0x0000000a08d77981 */ /* 0x000ee8000c1e1500 */
[----:B------:R-:W3:Y:S04]  /*36f20*/  LDL.64 R10, [R1+0x1880] ;  /* 0x00188000010a7983 */ /* 0x000ee80000100a00 */
[----:B------:R-:W3:Y:S04]  /*36f30*/  LDL.64 R20, [R1+0x18b0] ;  /* 0x0018b00001147983 */ /* 0x000ee80000100a00 */
[----:B------:R-:W3:Y:S04]  /*36f40*/  LDL.64 R8, [R1+0x1878] ;  /* 0x0018780001087983 */ /* 0x000ee80000100a00 */
[----:B------:R-:W3:Y:S04]  /*36f50*/  LDL.64 R26, [R1+0x18e0] ;  /* 0x0018e000011a7983 */ /* 0x000ee80000100a00 */
[----:B------:R0:W3:Y:S04]  /*36f60*/  LDG.E.U16 R199, desc[UR10][R4.64] ;  /* 0x0000000a04c77981 */ /* 0x0000e8000c1e1500 */
[----:B------:R-:W3:Y:S04]  /*36f70*/  LDL.64 R32, [R1+0x18d8] ;  /* 0x0018d80001207983 */ /* 0x000ee80000100a00 */
[----:B------:R-:W3:Y:S01]  /*36f80*/  LDL.64 R4, [R1+0x1830] ;  /* 0x0018300001047983 */ /* 0x000ee20000100a00 */
[----:B----4-:R-:W-:-:S03]  /*36f90*/  IMAD.WIDE R180, R2, 0x2, R18 ;  /* 0x0000000202b47825 */ /* 0x010fc600078e0212 */
[----:B------:R-:W4:Y:S01]  /*36fa0*/  LDL.64 R18, [R1+0x1850] ;  /* 0x0018500001127983 */ /* 0x000f220000100a00 */
[----:B--2---:R-:W-:-:S03]  /*36fb0*/  IMAD.WIDE R186, R2, 0x2, R24 ;  /* 0x0000000202ba7825 */ /* 0x004fc600078e0218 */
[----:B------:R-:W2:Y:S01]  /*36fc0*/  LDL.64 R24, [R1+0x1868] ;  /* 0x0018680001187983 */ /* 0x000ea20000100a00 */
[----:B------:R-:W-:-:S03]  /*36fd0*/  IMAD.WIDE R178, R2, 0x2, R12 ;  /* 0x0000000202b27825 */ /* 0x000fc600078e020c */
[----:B------:R-:W2:Y:S01]  /*36fe0*/  LDL.64 R12, [R1+0x1848] ;  /* 0x00184800010c7983 */ /* 0x000ea20000100a00 */
[----:B------:R-:W-:-:S03]  /*36ff0*/  IMAD.WIDE R190, R2, 0x2, R30 ;  /* 0x0000000202be7825 */ /* 0x000fc600078e021e */
[----:B------:R-:W2:Y:S01]  /*37000*/  LDL.64 R30, [R1+0x17b8] ;  /* 0x0017b800011e7983 */ /* 0x000ea20000100a00 */
[----:B------:R-:W-:-:S03]  /*37010*/  IMAD.WIDE R188, R2, 0x2, R28 ;  /* 0x0000000202bc7825 */ /* 0x000fc600078e021c */
[----:B------:R-:W2:Y:S01]  /*37020*/  LDL.64 R28, [R1+0x17a8] ;  /* 0x0017a800011c7983 */ /* 0x000ea20000100a00 */
[----:B------:R-:W-:-:S03]  /*37030*/  IMAD.WIDE R56, R2, 0x2, R36 ;  /* 0x0000000202387825 */ /* 0x000fc600078e0224 */
[----:B------:R-:W2:Y:S01]  /*37040*/  LDL.64 R36, [R1+0x1710] ;  /* 0x0017100001247983 */ /* 0x000ea20000100a00 */
[----:B---3--:R-:W-:-:S03]  /*37050*/  IMAD.WIDE R176, R2, 0x2, R16 ;  /* 0x0000000202b07825 */ /* 0x008fc600078e0210 */
[----:B------:R-:W3:Y:S04]  /*37060*/  LDL.64 R16, [R1+0x1840] ;  /* 0x0018400001107983 */ /* 0x000ee80000100a00 */
[----:B------:R-:W3:Y:S01]  /*37070*/  LDG.E.U16 R56, desc[UR10][R56.64] ;  /* 0x0000000a38387981 */ /* 0x000ee2000c1e1500 */
[----:B------:R-:W-:-:S03]  /*37080*/  IMAD.WIDE R86, R2, 0x2, R42 ;  /* 0x0000000202567825 */ /* 0x000fc600078e022a */
[----:B------:R-:W3:Y:S01]  /*37090*/  LDL.64 R42, [R1+0x1660] ;  /* 0x00166000012a7983 */ /* 0x000ee20000100a00 */
[----:B------:R-:W-:-:S03]  /*370a0*/  IMAD.WIDE R174, R2, 0x2, R14 ;  /* 0x0000000202ae7825 */ /* 0x000fc600078e020e */
[----:B------:R-:W3:Y:S04]  /*370b0*/  LDL.64 R14, [R1+0x1838] ;  /* 0x00183800010e7983 */ /* 0x000ee80000100a00 */
[----:B------:R-:W3:Y:S01]  /*370c0*/  LDG.E.U16 R86, desc[UR10][R86.64] ;  /* 0x0000000a56567981 */ /* 0x000ee2000c1e1500 */
[----:B------:R-:W-:-:S03]  /*370d0*/  IMAD.WIDE R184, R2, 0x2, R22 ;  /* 0x0000000202b87825 */ /* 0x000fc600078e0216 */
[----:B------:R-:W3:Y:S01]  /*370e0*/  LDL.64 R22, [R1+0x1860] ;  /* 0x0018600001167983 */ /* 0x000ee20000100a00 */
[----:B------:R-:W-:-:S03]  /*370f0*/  SHF.L.U32 R154, R154, 0x2, RZ ;  /* 0x000000029a9a7819 */ /* 0x000fc600000006ff */
[----:B------:R-:W3:Y:S01]  /*37100*/  LDG.E.U16 R174, desc[UR10][R174.64] ;  /* 0x0000000aaeae7981 */ /* 0x000ee2000c1e1500 */
[----:B------:R-:W-:-:S03]  /*37110*/  IMAD.WIDE R166, R2, 0x2, R6 ;  /* 0x0000000202a67825 */ /* 0x000fc600078e0206 */
[----:B------:R-:W3:Y:S04]  /*37120*/  LDL.64 R6, [R1+0x1818] ;  /* 0x0018180001067983 */ /* 0x000ee80000100a00 */
[----:B------:R-:W3:Y:S01]  /*37130*/  LDG.E.U16 R176, desc[UR10][R176.64] ;  /* 0x0000000ab0b07981 */ /* 0x000ee2000c1e1500 */
[----:B------:R-:W-:-:S03]  /*37140*/  IMAD.WIDE R170, R2, 0x2, R10 ;  /* 0x0000000202aa7825 */ /* 0x000fc600078e020a */
[----:B------:R-:W3:Y:S01]  /*37150*/  LDL.64 R10, [R1+0x1828] ;  /* 0x00182800010a7983 */ /* 0x000ee20000100a00 */
[----:B------:R-:W-:-:S03]  /*37160*/  IMAD.WIDE R182, R2, 0x2, R20 ;  /* 0x0000000202b67825 */ /* 0x000fc600078e0214 */
[----:B------:R-:W3:Y:S01]  /*37170*/  LDL.64 R20, [R1+0x1858] ;  /* 0x0018580001147983 */ /* 0x000ee20000100a00 */
[----:B------:R-:W-:-:S03]  /*37180*/  IMAD.WIDE R168, R2, 0x2, R8 ;  /* 0x0000000202a87825 */ /* 0x000fc600078e0208 */
[----:B------:R-:W3:Y:S01]  /*37190*/  LDL.64 R8, [R1+0x1820] ;  /* 0x0018200001087983 */ /* 0x000ee20000100a00 */
[----:B------:R-:W-:-:S03]  /*371a0*/  IMAD.WIDE R194, R2, 0x2, R26 ;  /* 0x0000000202c27825 */ /* 0x000fc600078e021a */
[----:B------:R-:W3:Y:S04]  /*371b0*/  LDL.64 R26, [R1+0x1888] ;  /* 0x00188800011a7983 */ /* 0x000ee80000100a00 */
[----:B------:R-:W3:Y:S01]  /*371c0*/  LDG.E.U16 R178, desc[UR10][R178.64] ;  /* 0x0000000ab2b27981 */ /* 0x000ee2000c1e1500 */
[----:B------:R-:W-:-:S03]  /*371d0*/  IMAD.WIDE R192, R2, 0x2, R32 ;  /* 0x0000000202c07825 */ /* 0x000fc600078e0220 */
[----:B------:R-:W3:Y:S01]  /*371e0*/  LDL.64 R32, [R1+0x17b0] ;  /* 0x0017b00001207983 */ /* 0x000ee20000100a00 */
[----:B------:R-:W-:-:S03]  /*371f0*/  IMAD.WIDE R140, R2, 0x2, R4 ;  /* 0x00000002028c7825 */ /* 0x000fc600078e0204 */
[----:B------:R-:W3:Y:S04]  /*37200*/  LDG.E.U16 R166, desc[UR10][R166.64] ;  /* 0x0000000aa6a67981 */ /* 0x000ee8000c1e1500 */
[----:B------:R-:W0:Y:S04]  /*37210*/  LDL.64 R4, [R1+0x17d8] ;  /* 0x0017d80001047983 */ /* 0x000e280000100a00 */
[----:B------:R-:W3:Y:S04]  /*37220*/  LDG.E.U16 R140, desc[UR10][R140.64] ;  /* 0x0000000a8c8c7981 */ /* 0x000ee8000c1e1500 */
[----:B------:R-:W3:Y:S04]  /*37230*/  LDG.E.U16 R180, desc[UR10][R180.64] ;  /* 0x0000000ab4b47981 */ /* 0x000ee8000c1e1500 */
[----:B------:R-:W3:Y:S04]  /*37240*/  LDG.E.U16 R184, desc[UR10][R184.64] ;  /* 0x0000000ab8b87981 */ /* 0x000ee8000c1e1500 */
[----:B------:R-:W3:Y:S04]  /*37250*/  LDG.E.U16 R186, desc[UR10][R186.64] ;  /* 0x0000000ababa7981 */ /* 0x000ee8000c1e1500 */
[----:B------:R-:W3:Y:S04]  /*37260*/  LDG.E.U16 R188, desc[UR10][R188.64] ;  /* 0x0000000abcbc7981 */ /* 0x000ee8000c1e1500 */
[----:B------:R-:W3:Y:S01]  /*37270*/  LDG.E.U16 R190, desc[UR10][R190.64] ;  /* 0x0000000abebe7981 */ /* 0x000ee2000c1e1500 */
[----:B----4-:R-:W-:-:S03]  /*37280*/  IMAD.WIDE R148, R2, 0x2, R18 ;  /* 0x0000000202947825 */ /* 0x010fc600078e0212 */
[----:B------:R-:W4:Y:S04]  /*37290*/  LDG.E.U16 R168, desc[UR10][R168.64] ;  /* 0x0000000aa8a87981 */ /* 0x000f28000c1e1500 */
[----:B------:R-:W4:Y:S01]  /*372a0*/  LDL.64 R18, [R1+0x17f8] ;  /* 0x0017f80001127983 */ /* 0x000f220000100a00 */
[----:B--2---:R-:W-:-:S03]  /*372b0*/  IMAD.WIDE R146, R2, 0x2, R12 ;  /* 0x0000000202927825 */ /* 0x004fc600078e020c */
[----:B------:R-:W2:Y:S04]  /*372c0*/  LDG.E.U16 R148, desc[UR10][R148.64] ;  /* 0x0000000a94947981 */ /* 0x000ea8000c1e1500 */
[----:B------:R-:W2:Y:S01]  /*372d0*/  LDL.64 R12, [R1+0x17f0] ;  /* 0x0017f000010c7983 */ /* 0x000ea20000100a00 */
[----:B------:R-:W-:-:S03]  /*372e0*/  IMAD.WIDE R162, R2, 0x2, R24 ;  /* 0x0000000202a27825 */ /* 0x000fc600078e0218 */
[----:B------:R-:W2:Y:S04]  /*372f0*/  LDL.64 R24, [R1+0x1810] ;  /* 0x0018100001187983 */ /* 0x000ea80000100a00 */
[----:B------:R-:W2:Y:S01]  /*37300*/  LDG.E.U16 R146, desc[UR10][R146.64] ;  /* 0x0000000a92927981 */ /* 0x000ea2000c1e1500 */
[----:B---3--:R-:W-:-:S03]  /*37310*/  IMAD.WIDE R144, R2, 0x2, R16 ;  /* 0x0000000202907825 */ /* 0x008fc600078e0210 */
[----:B------:R-:W3:Y:S04]  /*37320*/  LDG.E.U16 R162, desc[UR10][R162.64] ;  /* 0x0000000aa2a27981 */ /* 0x000ee8000c1e1500 */
[----:B------:R-:W3:Y:S04]  /*37330*/  LDL.64 R16, [R1+0x17e8] ;  /* 0x0017e80001107983 */ /* 0x000ee80000100a00 */
[----:B------:R-:W3:Y:S01]  /*37340*/  LDG.E.U16 R144, desc[UR10][R144.64] ;  /* 0x0000000a90907981 */ /* 0x000ee2000c1e1500 */
[----:B------:R-:W-:-:S03]  /*37350*/  IMAD.WIDE R142, R2, 0x2, R14 ;  /* 0x00000002028e7825 */ /* 0x000fc600078e020e */
[----:B------:R-:W3:Y:S04]  /*37360*/  LDG.E.U16 R170, desc[UR10][R170.64] ;  /* 0x0000000aaaaa7981 */ /* 0x000ee8000c1e1500 */
[----:B------:R-:W3:Y:S01]  /*37370*/  LDL.64 R14, [R1+0x17e0] ;  /* 0x0017e000010e7983 */ /* 0x000ee20000100a00 */
[----:B------:R-:W-:-:S03]  /*37380*/  IMAD.WIDE R160, R2, 0x2, R22 ;  /* 0x0000000202a07825 */ /* 0x000fc600078e0216 */
[----:B------:R-:W3:Y:S04]  /*37390*/  LDG.E.U16 R142, desc[UR10][R142.64] ;  /* 0x0000000a8e8e7981 */ /* 0x000ee8000c1e1500 */
[----:B------:R-:W3:Y:S01]  /*373a0*/  LDL.64 R22, [R1+0x1808] ;  /* 0x0018080001167983 */ /* 0x000ee20000100a00 */
[----:B------:R-:W-:-:S03]  /*373b0*/  IMAD.WIDE R134, R2, 0x2, R6 ;  /* 0x0000000202867825 */ /* 0x000fc600078e0206 */
[----:B------:R-:W3:Y:S04]  /*373c0*/  LDG.E.U16 R160, desc[UR10][R160.64] ;  /* 0x0000000aa0a07981 */ /* 0x000ee8000c1e1500 */
[----:B------:R-:W3:Y:S01]  /*373d0*/  LDL.64 R6, [R1+0x17c0] ;  /* 0x0017c00001067983 */ /* 0x000ee20000100a00 */
[----:B------:R-:W-:-:S03]  /*373e0*/  IMAD.WIDE R138, R2, 0x2, R10 ;  /* 0x00000002028a7825 */ /* 0x000fc600078e020a */
[----:B------:R-:W3:Y:S01]  /*373f0*/  LDG.E.U16 R134, desc[UR10][R134.64] ;  /* 0x0000000a86867981 */ /* 0x000ee2000c1e1500 */
[----:B------:R-:W-:-:S03]  /*37400*/  IMAD.WIDE R150, R2, 0x2, R20 ;  /* 0x0000000202967825 */ /* 0x000fc600078e0214 */
[----:B------:R-:W3:Y:S01]  /*37410*/  LDL.64 R10, [R1+0x17d0] ;  /* 0x0017d000010a7983 */ /* 0x000ee20000100a00 */
[----:B------:R-:W-:-:S03]  /*37420*/  IMAD.WIDE R136, R2, 0x2, R8 ;  /* 0x0000000202887825 */ /* 0x000fc600078e0208 */
[----:B------:R-:W3:Y:S04]  /*37430*/  LDL.64 R20, [R1+0x1800] ;  /* 0x0018000001147983 */ /* 0x000ee80000100a00 */
[----:B------:R-:W3:Y:S01]  /*37440*/  LDL.64 R8, [R1+0x17c8] ;  /* 0x0017c80001087983 */ /* 0x000ee20000100a00 */
[----:B------:R-:W-:-:S03]  /*37450*/  IMAD.WIDE R172, R2, 0x2, R26 ;  /* 0x0000000202ac7825 */ /* 0x000fc600078e021a */
[----:B------:R-:W3:Y:S04]  /*37460*/  LDL.64 R26, [R1+0x17a0] ;  /* 0x0017a000011a7983 */ /* 0x000ee80000100a00 */
[----:B------:R-:W3:Y:S04]  /*37470*/  LDG.E.U16 R136, desc[UR10][R136.64] ;  /* 0x0000000a88887981 */ /* 0x000ee8000c1e1500 */
[----:B------:R-:W3:Y:S01]  /*37480*/  LDG.E.U16 R138, desc[UR10][R138.64] ;  /* 0x0000000a8a8a7981 */ /* 0x000ee2000c1e1500 */
[----:B0-----:R-:W-:-:S03]  /*37490*/  IMAD.WIDE R4, R2, 0x2, R4 ;  /* 0x0000000202047825 */ /* 0x001fc600078e0204 */
[----:B------:R-:W3:Y:S04]  /*374a0*/  LDG.E.U16 R150, desc[UR10][R150.64] ;  /* 0x0000000a96967981 */ /* 0x000ee8000c1e1500 */
[----:B------:R0:W3:Y:S01]  /*374b0*/  LDG.E.U16 R117, desc[UR10][R4.64] ;  /* 0x0000000a04757981 */ /* 0x0000e2000c1e1500 */
[----:B------:R-:W-:-:S03]  /*374c0*/  IMAD.WIDE R164, R154, 0x2, R200 ;  /* 0x000000029aa47825 */ /* 0x000fc600078e02c8 */
[----:B------:R-:W3:Y:S01]  /*374d0*/  LDG.E.U16 R172, desc[UR10][R172.64] ;  /* 0x0000000aacac7981 */ /* 0x000ee2000c1e1500 */
[----:B------:R-:W-:-:S03]  /*374e0*/  IMAD.WIDE R158, R154, 0x2, R206 ;  /* 0x000000029a9e7825 */ /* 0x000fc600078e02ce */
[----:B------:R-:W3:Y:S01]  /*374f0*/  LDG.E.U16 R182, desc[UR10][R182.64] ;  /* 0x0000000ab6b67981 */ /* 0x000ee2000c1e1500 */
[----:B------:R-:W-:-:S03]  /*37500*/  IMAD.WIDE R156, R154, 0x2, R202 ;  /* 0x000000029a9c7825 */ /* 0x000fc600078e02ca */
[----:B------:R-:W3:Y:S04]  /*37510*/  LDG.E.U16 R192, desc[UR10][R192.64] ;  /* 0x0000000ac0c07981 */ /* 0x000ee8000c1e1500 */
[----:B------:R-:W3:Y:S01]  /*37520*/  LDG.E.U16 R194, desc[UR10][R194.64] ;  /* 0x0000000ac2c27981 */ /* 0x000ee2000c1e1500 */
[----:B----4-:R-:W-:-:S03]  /*37530*/  IMAD.WIDE R126, R2, 0x2, R18 ;  /* 0x00000002027e7825 */ /* 0x010fc600078e0212 */
[----:B------:R-:W4:Y:S01]  /*37540*/  LDL.64 R18, [R1+0x1778] ;  /* 0x0017780001127983 */ /* 0x000f220000100a00 */
[----:B--2---:R-:W-:-:S03]  /*37550*/  IMAD.WIDE R124, R2, 0x2, R12 ;  /* 0x00000002027c7825 */ /* 0x004fc600078e020c */
[----:B------:R-:W2:Y:S04]  /*37560*/  LDG.E.U16 R126, desc[UR10][R126.64] ;  /* 0x0000000a7e7e7981 */ /* 0x000ea8000c1e1500 */
[----:B------:R-:W2:Y:S01]  /*37570*/  LDL.64 R12, [R1+0x1798] ;  /* 0x00179800010c7983 */ /* 0x000ea20000100a00 */
[----:B---3--:R-:W-:-:S03]  /*37580*/  IMAD.WIDE R122, R2, 0x2, R16 ;  /* 0x00000002027a7825 */ /* 0x008fc600078e0210 */
[----:B------:R-:W3:Y:S04]  /*37590*/  LDG.E.U16 R124, desc[UR10][R124.64] ;  /* 0x0000000a7c7c7981 */ /* 0x000ee8000c1e1500 */
[----:B------:R-:W3:Y:S01]  /*375a0*/  LDL.64 R16, [R1+0x1790] ;  /* 0x0017900001107983 */ /* 0x000ee20000100a00 */
[----:B------:R-:W-:-:S03]  /*375b0*/  IMAD.WIDE R118, R2, 0x2, R14 ;  /* 0x0000000202767825 */ /* 0x000fc600078e020e */
[----:B------:R-:W3:Y:S04]  /*375c0*/  LDG.E.U16 R122, desc[UR10][R122.64] ;  /* 0x0000000a7a7a7981 */ /* 0x000ee8000c1e1500 */
[----:B------:R-:W3:Y:S01]  /*375d0*/  LDL.64 R14, [R1+0x1788] ;  /* 0x00178800010e7983 */ /* 0x000ee20000100a00 */
[----:B------:R-:W-:-:S03]  /*375e0*/  IMAD.WIDE R132, R2, 0x2, R24 ;  /* 0x0000000202847825 */ /* 0x000fc600078e0218 */
[----:B------:R-:W3:Y:S01]  /*375f0*/  LDL.64 R24, [R1+0x1770] ;  /* 0x0017700001187983 */ /* 0x000ee20000100a00 */
[----:B------:R-:W-:-:S03]  /*37600*/  IMAD.WIDE R130, R2, 0x2, R22 ;  /* 0x0000000202827825 */ /* 0x000fc600078e0216 */
[----:B------:R-:W3:Y:S01]  /*37610*/  LDL.64 R22, [R1+0x1768] ;  /* 0x0017680001167983 */ /* 0x000ee20000100a00 */
[----:B0-----:R-:W-:-:S03]  /*37620*/  IMAD.WIDE R4, R2, 0x2, R30 ;  /* 0x0000000202047825 */ /* 0x001fc600078e021e */
[----:B------:R-:W3:Y:S01]  /*37630*/  LDL.64 R30, [R1+0x1bf0] ;  /* 0x001bf000011e7983 */ /* 0x000ee20000100a00 */
[----:B------:R-:W-:-:S03]  /*37640*/  IMAD.WIDE R6, R2, 0x2, R6 ;  /* 0x0000000202067825 */ /* 0x000fc600078e0206 */
[----:B------:R-:W3:Y:S01]  /*37650*/  LDG.E.U16 R82, desc[UR10][R4.64] ;  /* 0x0000000a04527981 */ /* 0x000ee2000c1e1500 */
[----:B------:R-:W-:-:S03]  /*37660*/  IMAD.WIDE R10, R2, 0x2, R10 ;  /* 0x00000002020a7825 */ /* 0x000fc600078e020a */
[----:B------:R0:W3:Y:S01]  /*37670*/  LDG.E.U16 R83, desc[UR10][R6.64] ;  /* 0x0000000a06537981 */ /* 0x0000e2000c1e1500 */
[----:B------:R-:W-:-:S03]  /*37680*/  IMAD.WIDE R128, R2, 0x2, R20 ;  /* 0x0000000202807825 */ /* 0x000fc600078e0214 */
[----:B------:R1:W3:Y:S01]  /*37690*/  LDG.E.U16 R116, desc[UR10][R10.64] ;  /* 0x0000000a0a747981 */ /* 0x0002e2000c1e1500 */
[----:B------:R-:W-:-:S03]  /*376a0*/  IMAD.WIDE R8, R2, 0x2, R8 ;  /* 0x0000000202087825 */ /* 0x000fc600078e0208 */
[----:B------:R-:W3:Y:S01]  /*376b0*/  LDL.64 R20, [R1+0x1780] ;  /* 0x0017800001147983 */ /* 0x000ee20000100a00 */
[----:B0-----:R-:W-:-:S03]  /*376c0*/  IMAD.WIDE R6, R2, 0x2, R32 ;  /* 0x0000000202067825 */ /* 0x001fc600078e0220 */
[----:B------:R0:W3:Y:S01]  /*376d0*/  LDG.E.U16 R115, desc[UR10][R8.64] ;  /* 0x0000000a08737981 */ /* 0x0000e2000c1e1500 */
[----:B-1----:R-:W-:-:S03]  /*376e0*/  IMAD.WIDE R10, R2, 0x2, R28 ;  /* 0x00000002020a7825 */ /* 0x002fc600078e021c */
[----:B------:R-:W3:Y:S04]  /*376f0*/  LDG.E.U16 R81, desc[UR10][R6.64] ;  /* 0x0000000a06517981 */ /* 0x000ee8000c1e1500 */
[----:B------:R-:W3:Y:S01]  /*37700*/  LDL.64 R28, [R1+0x1728] ;  /* 0x00172800011c7983 */ /* 0x000ee20000100a00 */
[----:B0-----:R-:W-:-:S03]  /*37710*/  IMAD.WIDE R8, R2, 0x2, R26 ;  /* 0x0000000202087825 */ /* 0x001fc600078e021a */
[----:B------:R-:W3:Y:S04]  /*37720*/  LDL.64 R32, [R1+0x1730] ;  /* 0x0017300001207983 */ /* 0x000ee80000100a00 */
[----:B------:R4:W3:Y:S04]  /*37730*/  LDG.E.U16 R53, desc[UR10][R8.64] ;  /* 0x0000000a08357981 */ /* 0x0008e8000c1e1500 */
[----:B------:R-:W3:Y:S04]  /*37740*/  LDL.64 R26, [R1+0x1738] ;  /* 0x00173800011a7983 */ /* 0x000ee80000100a00 */
[----:B------:R-:W3:Y:S04]  /*37750*/  LDG.E.U16 R80, desc[UR10][R10.64] ;  /* 0x0000000a0a507981 */ /* 0x000ee8000c1e1500 */
[----:B------:R-:W3:Y:S04]  /*37760*/  LDG.E.U16 R118, desc[UR10][R118.64] ;  /* 0x0000000a76767981 */ /* 0x000ee8000c1e1500 */
[----:B------:R-:W3:Y:S04]  /*37770*/  LDG.E.U16 R128, desc[UR10][R128.64] ;  /* 0x0000000a80807981 */ /* 0x000ee8000c1e1500 */
[----:B------:R-:W3:Y:S04]  /*37780*/  LDG.E.U16 R130, desc[UR10][R130.64] ;  /* 0x0000000a82827981 */ /* 0x000ee8000c1e1500 */
[----:B------:R-:W3:Y:S01]  /*37790*/  LDG.E.U16 R132, desc[UR10][R132.64] ;  /* 0x0000000a84847981 */ /* 0x000ee2000c1e1500 */
[----:B----4-:R-:W-:-:S03]  /*377a0*/  IMAD.WIDE R8, R2, 0x2, R18 ;  /* 0x0000000202087825 */ /* 0x010fc600078e0212 */
[----:B------:R-:W4:Y:S01]  /*377b0*/  LDL.64 R18, [R1+0x1740] ;  /* 0x0017400001127983 */ /* 0x000f220000100a00 */
[----:B--2---:R-:W-:-:S03]  /*377c0*/  IMAD.WIDE R4, R2, 0x2, R12 ;  /* 0x0000000202047825 */ /* 0x004fc600078e020c */
[----:B------:R-:W2:Y:S04]  /*377d0*/  LDL.64 R12, [R1+0x1758] ;  /* 0x00175800010c7983 */ /* 0x000ea80000100a00 */
[----:B------:R0:W4:Y:S01]  /*377e0*/  LDG.E.U16 R52, desc[UR10][R4.64] ;  /* 0x0000000a04347981 */ /* 0x000122000c1e1500 */
[----:B---3--:R-:W-:-:S03]  /*377f0*/  IMAD.WIDE R6, R2, 0x2, R16 ;  /* 0x0000000202067825 */ /* 0x008fc600078e0210 */
[----:B------:R-:W3:Y:S04]  /*37800*/  LDL.64 R16, [R1+0x1750] ;  /* 0x0017500001107983 */ /* 0x000ee80000100a00 */
[----:B------:R1:W4:Y:S01]  /*37810*/  LDG.E.U16 R51, desc[UR10][R6.64] ;  /* 0x0000000a06337981 */ /* 0x000322000c1e1500 */
[----:B0-----:R-:W-:-:S03]  /*37820*/  IMAD.WIDE R4, R2, 0x2, R14 ;  /* 0x0000000202047825 */ /* 0x001fc600078e020e */
[----:B------:R-:W4:Y:S01]  /*37830*/  LDL.64 R14, [R1+0x1748] ;  /* 0x00174800010e7983 */ /* 0x000f220000100a00 */
[----:B-1----:R-:W-:-:S03]  /*37840*/  IMAD.WIDE R6, R2, 0x2, R24 ;  /* 0x0000000202067825 */ /* 0x002fc600078e0218 */
[----:B------:R0:W4:Y:S04]  /*37850*/  LDG.E.U16 R50, desc[UR10][R4.64] ;  /* 0x0000000a04327981 */ /* 0x000128000c1e1500 */
[----:B------:R1:W4:Y:S01]  /*37860*/  LDG.E.U16 R24, desc[UR10][R8.64] ;  /* 0x0000000a08187981 */ /* 0x000322000c1e1500 */
[----:B0-----:R-:W-:-:S03]  /*37870*/  IMAD.WIDE R4, R2, 0x2, R22 ;  /* 0x0000000202047825 */ /* 0x001fc600078e0216 */
[----:B------:R0:W4:Y:S01]  /*37880*/  LDG.E.U16 R23, desc[UR10][R6.64] ;  /* 0x0000000a06177981 */ /* 0x000122000c1e1500 */
[----:B-1----:R-:W-:-:S03]  /*37890*/  IMAD.WIDE R8, R2, 0x2, R34 ;  /* 0x0000000202087825 */ /* 0x002fc600078e0222 */
[----:B------:R-:W4:Y:S04]  /*378a0*/  LDL.64 R34, [R1+0x1708] ;  /* 0x0017080001227983 */ /* 0x000f280000100a00 */
[----:B------:R1:W4:Y:S01]  /*378b0*/  LDG.E.U16 R22, desc[UR10][R4.64] ;  /* 0x0000000a04167981 */ /* 0x000322000c1e1500 */
[----:B------:R-:W-:-:S03]  /*378c0*/  IMAD.WIDE R10, R2, 0x2, R20 ;  /* 0x00000002020a7825 */ /* 0x000fc600078e0214 */
[----:B------:R-:W4:Y:S01]  /*378d0*/  LDL.64 R20, [R1+0x1720] ;  /* 0x0017200001147983 */ /* 0x000f220000100a00 */
[----:B0-----:R-:W-:-:S03]  /*378e0*/  IMAD.WIDE R6, R2, 0x2, R30 ;  /* 0x0000000202067825 */ /* 0x001fc600078e021e */
[----:B------:R-:W4:Y:S04]  /*378f0*/  LDL.64 R30, [R1+0x1718] ;  /* 0x00171800011e7983 */ /* 0x000f280000100a00 */
[----:B------:R2:W4:Y:S01]  /*37900*/  LDG.E.U16 R55, desc[UR10][R6.64] ;  /* 0x0000000a06377981 */ /* 0x000522000c1e1500 */
[----:B-1----:R-:W-:-:S03]  /*37910*/  IMAD.WIDE R4, R2, 0x2, R28 ;  /* 0x0000000202047825 */ /* 0x002fc600078e021c */
[----:B------:R-:W4:Y:S04]  /*37920*/  LDG.E.U16 R25, desc[UR10][R10.64] ;  /* 0x0000000a0a197981 */ /* 0x000f28000c1e1500 */
[----:B------:R3:W4:Y:S04]  /*37930*/  LDG.E.U16 R3, desc[UR10][R4.64] ;  /* 0x0000000a04037981 */ /* 0x000728000c1e1500 */
[----:B------:R-:W4:Y:S04]  /*37940*/  LDL.64 R28, [R1+0x1700] ;  /* 0x00170000011c7983 */ /* 0x000f280000100a00 */
[----:B------:R-:W4:Y:S01]  /*37950*/  LDG.E.U16 R57, desc[UR10][R8.64] ;  /* 0x0000000a08397981 */ /* 0x000f22000c1e1500 */
[----:B--2---:R-:W-:-:S03]  /*37960*/  IMAD.WIDE R6, R2, 0x2, R12 ;  /* 0x0000000202067825 */ /* 0x004fc600078e020c */
[----:B------:R-:W2:Y:S04]  /*37970*/  LDL.64 R12, [R1+0x16f8] ;  /* 0x0016f800010c7983 */ /* 0x000ea80000100a00 */
[----:B------:R4:W2:Y:S01]  /*37980*/  LDG.E.U16 R113, desc[UR10][R6.64] ;  /* 0x0000000a06717981 */ /* 0x0008a2000c1e1500 */
[----:B---3--:R-:W-:-:S03]  /*37990*/  IMAD.WIDE R4, R2, 0x2, R16 ;  /* 0x0000000202047825 */ /* 0x008fc600078e0210 */
[----:B------:R-:W3:Y:S01]  /*379a0*/  LDL.64 R16, [R1+0x16f0] ;  /* 0x0016f00001107983 */ /* 0x000ee20000100a00 */
[----:B----4-:R-:W-:-:S03]  /*379b0*/  IMAD.WIDE R6, R2, 0x2, R18 ;  /* 0x0000000202067825 */ /* 0x010fc600078e0212 */
[----:B------:R0:W4:Y:S04]  /*379c0*/  LDG.E.U16 R112, desc[UR10][R4.64] ;  /* 0x0000000a04707981 */ /* 0x000128000c1e1500 */
[----:B------:R1:W4:Y:S01]  /*379d0*/  LDG.E.U16 R79, desc[UR10][R6.64] ;  /* 0x0000000a064f7981 */ /* 0x000322000c1e1500 */
[----:B------:R-:W-:-:S03]  /*379e0*/  IMAD.WIDE R10, R2, 0x2, R14 ;  /* 0x00000002020a7825 */ /* 0x000fc600078e020e */
[----:B------:R-:W4:Y:S01]  /*379f0*/  LDL.64 R14, [R1+0x16e8] ;  /* 0x0016e800010e7983 */ /* 0x000f220000100a00 */
[----:B0-----:R-:W-:-:S03]  /*37a00*/  IMAD.WIDE R4, R2, 0x2, R26 ;  /* 0x0000000202047825 */ /* 0x001fc600078e021a */
[----:B------:R-:W4:Y:S01]  /*37a10*/  LDL.64 R18, [R1+0x16d8] ;  /* 0x0016d80001127983 */ /* 0x000f220000100a00 */
[----:B-1----:R-:W-:-:S03]  /*37a20*/  IMAD.WIDE R6, R2, 0x2, R32 ;  /* 0x0000000202067825 */ /* 0x002fc600078e0220 */
[----:B------:R-:W4:Y:S04]  /*37a30*/  LDL.64 R32, [R1+0x16c8] ;  /* 0x0016c80001207983 */ /* 0x000f280000100a00 */
[----:B------:R0:W4:Y:S04]  /*37a40*/  LDG.E.U16 R111, desc[UR10][R10.64] ;  /* 0x0000000a0a6f7981 */ /* 0x000128000c1e1500 */
[----:B------:R1:W4:Y:S04]  /*37a50*/  LDG.E.U16 R78, desc[UR10][R4.64] ;  /* 0x0000000a044e7981 */ /* 0x000328000c1e1500 */
[----:B------:R-:W4:Y:S04]  /*37a60*/  LDG.E.U16 R77, desc[UR10][R6.64] ;  /* 0x0000000a064d7981 */ /* 0x000f28000c1e1500 */
[----:B------:R-:W4:Y:S01]  /*37a70*/  LDL.64 R26, [R1+0x16d0] ;  /* 0x0016d000011a7983 */ /* 0x000f220000100a00 */
[----:B------:R-:W-:-:S03]  /*37a80*/  IMAD.WIDE R8, R2, 0x2, R20 ;  /* 0x0000000202087825 */ /* 0x000fc600078e0214 */
[----:B------:R-:W4:Y:S01]  /*37a90*/  LDL.64 R20, [R1+0x16e0] ;  /* 0x0016e00001147983 */ /* 0x000f220000100a00 */
[----:B0-----:R-:W-:-:S03]  /*37aa0*/  IMAD.WIDE R10, R2, 0x2, R30 ;  /* 0x00000002020a7825 */ /* 0x001fc600078e021e */
[----:B------:R-:W4:Y:S01]  /*37ab0*/  LDL.64 R30, [R1+0x16c0] ;  /* 0x0016c000011e7983 */ /* 0x000f220000100a00 */
[----:B-1----:R-:W-:-:S03]  /*37ac0*/  IMAD.WIDE R4, R2, 0x2, R34 ;  /* 0x0000000202047825 */ /* 0x002fc600078e0222 */
[----:B------:R0:W4:Y:S04]  /*37ad0*/  LDG.E.U16 R110, desc[UR10][R8.64] ;  /* 0x0000000a086e7981 */ /* 0x000128000c1e1500 */
[----:B------:R2:W4:Y:S04]  /*37ae0*/  LDG.E.U16 R48, desc[UR10][R4.64] ;  /* 0x0000000a04307981 */ /* 0x000528000c1e1500 */
[----:B------:R3:W4:Y:S01]  /*37af0*/  LDG.E.U16 R76, desc[UR10][R10.64] ;  /* 0x0000000a0a4c7981 */ /* 0x000722000c1e1500 */
[----:B0-----:R-:W-:-:S03]  /*37b00*/  IMAD.WIDE R8, R2, 0x2, R36 ;  /* 0x0000000202087825 */ /* 0x001fc600078e0224 */
[----:B------:R-:W4:Y:S04]  /*37b10*/  LDL.64 R36, [R1+0x16a8] ;  /* 0x0016a80001247983 */ /* 0x000f280000100a00 */
[----:B------:R4:W4:Y:S01]  /*37b20*/  LDG.E.U16 R49, desc[UR10][R8.64] ;  /* 0x0000000a08317981 */ /* 0x000922000c1e1500 */
[----:B------:R-:W-:-:S03]  /*37b30*/  IMAD.WIDE R6, R2, 0x2, R28 ;  /* 0x0000000202067825 */ /* 0x000fc600078e021c */
[----:B------:R-:W4:Y:S04]  /*37b40*/  LDL.64 R28, [R1+0x1688] ;  /* 0x00168800011c7983 */ /* 0x000f280000100a00 */
        /* <DEDUP_REMOVED lines=8> */
[----:B------:R-:W4:Y:S01]  /*37bd0*/  LDL.64 R14, [R1+0x1690] ;  /* 0x00169000010e7983 */ /* 0x000f220000100a00 */
[----:B------:R-:W-:-:S03]  /*37be0*/  IMAD.WIDE R84, R2, 0x2, R32 ;  /* 0x0000000202547825 */ /* 0x000fc600078e0220 */
[----:B------:R-:W4:Y:S01]  /*37bf0*/  LDL.64 R32, [R1+0x1670] ;  /* 0x0016700001207983 */ /* 0x000f220000100a00 */
[----:B0-----:R-:W-:-:S03]  /*37c00*/  IMAD.WIDE R4, R2, 0x2, R18 ;  /* 0x0000000202047825 */ /* 0x001fc600078e0212 */
[----:B------:R-:W4:Y:S04]  /*37c10*/  LDG.E.U16 R84, desc[UR10][R84.64] ;  /* 0x0000000a54547981 */ /* 0x000f28000c1e1500 */
[----:B------:R0:W4:Y:S01]  /*37c20*/  LDG.E.U16 R18, desc[UR10][R4.64] ;  /* 0x0000000a04127981 */ /* 0x000122000c1e1500 */
[----:B------:R-:W-:-:S03]  /*37c30*/  IMAD.WIDE R6, R2, 0x2, R20 ;  /* 0x0000000202067825 */ /* 0x000fc600078e0214 */
[----:B------:R-:W4:Y:S01]  /*37c40*/  LDG.E.U16 R21, desc[UR10][R10.64] ;  /* 0x0000000a0a157981 */ /* 0x000f22000c1e1500 */
[----:B0-----:R-:W-:-:S03]  /*37c50*/  IMAD.WIDE R4, R2, 0x2, R30 ;  /* 0x0000000202047825 */ /* 0x001fc600078e021e */
[----:B------:R-:W4:Y:S04]  /*37c60*/  LDL.64 R30, [R1+0x1668] ;  /* 0x00166800011e7983 */ /* 0x000f280000100a00 */
[----:B------:R0:W4:Y:S04]  /*37c70*/  LDG.E.U16 R19, desc[UR10][R6.64] ;  /* 0x0000000a06137981 */ /* 0x000128000c1e1500 */
[----:B------:R-:W4:Y:S04]  /*37c80*/  LDG.E.U16 R20, desc[UR10][R8.64] ;  /* 0x0000000a08147981 */ /* 0x000f28000c1e1500 */
[----:B------:R1:W4:Y:S01]  /*37c90*/  LDG.E.U16 R85, desc[UR10][R4.64] ;  /* 0x0000000a04557981 */ /* 0x000322000c1e1500 */
[----:B0-----:R-:W-:-:S03]  /*37ca0*/  IMAD.WIDE R6, R2, 0x2, R40 ;  /* 0x0000000202067825 */ /* 0x001fc600078e0228 */
[----:B------:R-:W4:Y:S04]  /*37cb0*/  LDL.64 R40, [R1+0x1658] ;  /* 0x0016580001287983 */ /* 0x000f280000100a00 */
[----:B------:R-:W4:Y:S01]  /*37cc0*/  LDG.E.U16 R109, desc[UR10][R6.64] ;  /* 0x0000000a066d7981 */ /* 0x000f22000c1e1500 */
[----:B-1----:R-:W-:-:S03]  /*37cd0*/  IMAD.WIDE R4, R2, 0x2, R36 ;  /* 0x0000000202047825 */ /* 0x002fc600078e0224 */
[----:B------:R-:W4:Y:S04]  /*37ce0*/  LDL.64 R36, [R1+0x1650] ;  /* 0x0016500001247983 */ /* 0x000f280000100a00 */
[----:B------:R0:W4:Y:S02]  /*37cf0*/  LDG.E.U16 R108, desc[UR10][R4.64] ;  /* 0x0000000a046c7981 */ /* 0x000124000c1e1500 */
[C---:B0-----:R-:W-:Y:S02]  /*37d00*/  IMAD.WIDE R4, R2.reuse, 0x2, R28 ;  /* 0x0000000202047825 */ /* 0x041fe400078e021c */
        /* <DEDUP_REMOVED lines=8> */
[----:B------:R0:W3:Y:S04]  /*37d90*/  LDG.E.U16 R106, desc[UR10][R8.64] ;  /* 0x0000000a086a7981 */ /* 0x0000e8000c1e1500 */
[----:B------:R-:W3:Y:S01]  /*37da0*/  LDL.64 R38, [R1+0x1620] ;  /* 0x0016200001267983 */ /* 0x000ee20000100a00 */
[----:B----4-:R-:W-:-:S03]  /*37db0*/  IMAD.WIDE R6, R2, 0x2, R14 ;  /* 0x0000000202067825 */ /* 0x010fc600078e020e */
[----:B------:R-:W4:Y:S04]  /*37dc0*/  LDL.64 R14, [R1+0x1638] ;  /* 0x00163800010e7983 */ /* 0x000f280000100a00 */
[----:B------:R1:W4:Y:S01]  /*37dd0*/  LDG.E.U16 R75, desc[UR10][R6.64] ;  /* 0x0000000a064b7981 */ /* 0x000322000c1e1500 */
[----:B0-----:R-:W-:-:S03]  /*37de0*/  IMAD.WIDE R8, R2, 0x2, R32 ;  /* 0x0000000202087825 */ /* 0x001fc600078e0220 */
[----:B------:R-:W4:Y:S04]  /*37df0*/  LDL.64 R32, [R1+0x1618] ;  /* 0x0016180001207983 */ /* 0x000f280000100a00 */
[----:B------:R-:W4:Y:S01]  /*37e00*/  LDG.E.U16 R45, desc[UR10][R8.64] ;  /* 0x0000000a082d7981 */ /* 0x000f22000c1e1500 */
[----:B-1----:R-:W-:-:S03]  /*37e10*/  IMAD.WIDE R6, R2, 0x2, R34 ;  /* 0x0000000202067825 */ /* 0x002fc600078e0222 */
[----:B------:R-:W4:Y:S04]  /*37e20*/  LDL.64 R34, [R1+0x1628] ;  /* 0x0016280001227983 */ /* 0x000f280000100a00 */
[----:B------:R0:W4:Y:S04]  /*37e30*/  LDG.E.U16 R73, desc[UR10][R6.64] ;  /* 0x0000000a06497981 */ /* 0x000128000c1e1500 */
[----:B------:R-:W4:Y:S01]  /*37e40*/  LDG.E.U16 R72, desc[UR10][R10.64] ;  /* 0x0000000a0a487981 */ /* 0x000f22000c1e1500 */
[----:B------:R-:W-:-:S03]  /*37e50*/  IMAD.WIDE R4, R2, 0x2, R30 ;  /* 0x0000000202047825 */ /* 0x000fc600078e021e */
[----:B------:R-:W4:Y:S01]  /*37e60*/  LDL.64 R30, [R1+0x1610] ;  /* 0x00161000011e7983 */ /* 0x000f220000100a00 */
[----:B0-----:R-:W-:-:S03]  /*37e70*/  IMAD.WIDE R6, R2, 0x2, R42 ;  /* 0x0000000202067825 */ /* 0x001fc600078e022a */
[----:B------:R0:W4:Y:S04]  /*37e80*/  LDG.E.U16 R44, desc[UR10][R4.64] ;  /* 0x0000000a042c7981 */ /* 0x000128000c1e1500 */
[----:B------:R3:W4:Y:S01]  /*37e90*/  LDG.E.U16 R43, desc[UR10][R6.64] ;  /* 0x0000000a062b7981 */ /* 0x000722000c1e1500 */
[----:B0-----:R-:W-:-:S03]  /*37ea0*/  IMAD.WIDE R4, R2, 0x2, R40 ;  /* 0x0000000202047825 */ /* 0x001fc600078e0228 */
[----:B------:R-:W4:Y:S04]  /*37eb0*/  LDL.64 R40, [R1+0x15e8] ;  /* 0x0015e80001287983 */ /* 0x000f280000100a00 */
[----:B------:R4:W4:Y:S01]  /*37ec0*/  LDG.E.U16 R42, desc[UR10][R4.64] ;  /* 0x0000000a042a7981 */ /* 0x000922000c1e1500 */
[----:B------:R-:W-:-:S03]  /*37ed0*/  IMAD.WIDE R10, R2, 0x2, R36 ;  /* 0x00000002020a7825 */ /* 0x000fc600078e0224 */
[----:B------:R-:W4:Y:S01]  /*37ee0*/  LDL.64 R36, [R1+0x15e0] ;  /* 0x0015e00001247983 */ /* 0x000f220000100a00 */
[----:B--2---:R-:W-:-:S03]  /*37ef0*/  IMAD.WIDE R8, R2, 0x2, R12 ;  /* 0x0000000202087825 */ /* 0x004fc600078e020c */
[----:B------:R-:W2:Y:S01]  /*37f00*/  LDL.64 R12, [R1+0x15f0] ;  /* 0x0015f000010c7983 */ /* 0x000ea20000100a00 */
[----:B---3--:R-:W-:-:S03]  /*37f10*/  IMAD.WIDE R6, R2, 0x2, R16 ;  /* 0x0000000202067825 */ /* 0x008fc600078e0210 */
[----:B------:R-:W3:Y:S04]  /*37f20*/  LDG.E.U16 R16, desc[UR10][R8.64] ;  /* 0x0000000a08107981 */ /* 0x000ee8000c1e1500 */
[----:B------:R-:W3:Y:S01]  /*37f30*/  LDG.E.U16 R17, desc[UR10][R10.64] ;  /* 0x0000000a0a117981 */ /* 0x000ee2000c1e1500 */
[----:B------:R-:W-:-:S03]  /*37f40*/  IMAD.WIDE R88, R2, 0x2, R38 ;  /* 0x0000000202587825 */ /* 0x000fc600078e0226 */
[----:B------:R-:W3:Y:S01]  /*37f50*/  LDL.64 R38, [R1+0x15c8] ;  /* 0x0015c80001267983 */ /* 0x000ee20000100a00 */
[----:B----4-:R-:W-:-:S03]  /*37f60*/  IMAD.WIDE R4, R2, 0x2, R14 ;  /* 0x0000000202047825 */ /* 0x010fc600078e020e */
[----:B------:R0:W4:Y:S04]  /*37f70*/  LDG.E.U16 R15, desc[UR10][R6.64] ;  /* 0x0000000a060f7981 */ /* 0x000128000c1e1500 */
[----:B------:R1:W3:Y:S04]  /*37f80*/  LDG.E.U16 R14, desc[UR10][R4.64] ;  /* 0x0000000a040e7981 */ /* 0x0002e8000c1e1500 */
[----:B------:R-:W3:Y:S01]  /*37f90*/  LDG.E.U16 R88, desc[UR10][R88.64] ;  /* 0x0000000a58587981 */ /* 0x000ee2000c1e1500 */
[----:B0-----:R-:W-:-:S03]  /*37fa0*/  IMAD.WIDE R6, R2, 0x2, R28 ;  /* 0x0000000202067825 */ /* 0x001fc600078e021c */
[----:B------:R-:W3:Y:S01]  /*37fb0*/  LDL.64 R28, [R1+0x15d8] ;  /* 0x0015d800011c7983 */ /* 0x000ee20000100a00 */
[----:B------:R-:W-:-:S03]  /*37fc0*/  IMAD.WIDE R8, R2, 0x2, R34 ;  /* 0x0000000202087825 */ /* 0x000fc600078e0222 */
[----:B------:R-:W4:Y:S01]  /*37fd0*/  LDL.64 R34, [R1+0x15d0] ;  /* 0x0015d00001227983 */ /* 0x000f220000100a00 */
[----:B-1----:R-:W-:-:S03]  /*37fe0*/  IMAD.WIDE R4, R2, 0x2, R32 ;  /* 0x0000000202047825 */ /* 0x002fc600078e0220 */
[----:B------:R-:W4:Y:S04]  /*37ff0*/  LDL.64 R32, [R1+0x15c0] ;  /* 0x0015c00001207983 */ /* 0x000f280000100a00 */
[----:B------:R0:W4:Y:S04]  /*38000*/  LDG.E.U16 R89, desc[UR10][R4.64] ;  /* 0x0000000a04597981 */ /* 0x000128000c1e1500 */
[----:B------:R1:W4:Y:S04]  /*38010*/  LDG.E.U16 R87, desc[UR10][R8.64] ;  /* 0x0000000a08577981 */ /* 0x000328000c1e1500 */
[----:B------:R1:W4:Y:S01]  /*38020*/  LDG.E.U16 R54, desc[UR10][R6.64] ;  /* 0x0000000a06367981 */ /* 0x000322000c1e1500 */
[----:B0-----:R-:W-:-:S03]  /*38030*/  IMAD.WIDE R4, R2, 0x2, R60 ;  /* 0x0000000202047825 */ /* 0x001fc600078e023c */
[----:B------:R-:W4:Y:S01]  /*38040*/  LDL.64 R60, [R1+0x12d8] ;  /* 0x0012d800013c7983 */ /* 0x000f220000100a00 */
[----:B-1----:R-:W-:-:S03]  /*38050*/  IMAD.WIDE R8, R2, 0x2, R58 ;  /* 0x0000000202087825 */ /* 0x002fc600078e023a */
[----:B------:R-:W4:Y:S01]  /*38060*/  LDL.64 R58, [R1+0x12c8] ;  /* 0x0012c800013a7983 */ /* 0x000f220000100a00 */
[----:B------:R-:W-:-:S03]  /*38070*/  IMAD.WIDE R6, R2, 0x2, R30 ;  /* 0x0000000202067825 */ /* 0x000fc600078e021e */
[----:B------:R-:W4:Y:S04]  /*38080*/  LDL.64 R30, [R1+0x15b8] ;  /* 0x0015b800011e7983 */ /* 0x000f280000100a00 */
[----:B------:R2:W4:Y:S01]  /*38090*/  LDG.E.U16 R105, desc[UR10][R6.64] ;  /* 0x0000000a06697981 */ /* 0x000522000c1e1500 */
[----:B------:R-:W-:-:S03]  /*380a0*/  IMAD.WIDE R10, R2, 0x2, R62 ;  /* 0x00000002020a7825 */ /* 0x000fc600078e023e */
[----:B------:R-:W4:Y:S04]  /*380b0*/  LDL.64 R62, [R1+0x15b0] ;  /* 0x0015b000013e7983 */ /* 0x000f280000100a00 */
[----:B------:R-:W4:Y:S04]  /*380c0*/  LDG.E.U16 R103, desc[UR10][R10.64] ;  /* 0x0000000a0a677981 */ /* 0x000f28000c1e1500 */
[----:B------:R-:W4:Y:S04]  /*380d0*/  LDG.E.U16 R102, desc[UR10][R8.64] ;  /* 0x0000000a08667981 */ /* 0x000f28000c1e1500 */
[----:B------:R-:W4:Y:S01]  /*380e0*/  LDG.E.U16 R104, desc[UR10][R4.64] ;  /* 0x0000000a04687981 */ /* 0x000f22000c1e1500 */
[----:B--2---:R-:W-:-:S03]  /*380f0*/  IMAD.WIDE R6, R2, 0x2, R12 ;  /* 0x0000000202067825 */ /* 0x004fc600078e020c */
[----:B------:R-:W2:Y:S04]  /*38100*/  LDL.64 R12, [R1+0x12c0] ;  /* 0x0012c000010c7983 */ /* 0x000ea80000100a00 */
[----:B------:R0:W2:Y:S02]  /*38110*/  LDG.E.U16 R71, desc[UR10][R6.64] ;  /* 0x0000000a06477981 */ /* 0x0000a4000c1e1500 */
[C---:B0-----:R-:W-:Y:S02]  /*38120*/  IMAD.WIDE R6, R2.reuse, 0x2, R36 ;  /* 0x0000000202067825 */ /* 0x041fe400078e0224 */
[----:B------:R-:W2:Y:S02]  /*38130*/  LDL.64 R36, [R1+0x15a8] ;  /* 0x0015a80001247983 */ /* 0x000ea40000100a00 */
[----:B---3--:R-:W-:-:S02]  /*38140*/  IMAD.WIDE R10, R2, 0x2, R28 ;  /* 0x00000002020a7825 */ /* 0x008fc400078e021c */
[----:B------:R-:W3:Y:S02]  /*38150*/  LDG.E.U16 R69, desc[UR10][R6.64] ;  /* 0x0000000a06457981 */ /* 0x000ee4000c1e1500 */
[C---:B----4-:R-:W-:Y:S02]  /*38160*/  IMAD.WIDE R8, R2.reuse, 0x2, R34 ;  /* 0x0000000202087825 */ /* 0x050fe400078e0222 */
[----:B------:R-:W4:Y:S04]  /*38170*/  LDL.64 R28, [R1+0x15a0] ;  /* 0x0015a000011c7983 */ /* 0x000f280000100a00 */
[----:B------:R-:W3:Y:S04]  /*38180*/  LDL.64 R34, [R1+0x1598] ;  /* 0x0015980001227983 */ /* 0x000ee80000100a00 */
[----:B------:R0:W3:Y:S02]  /*38190*/  LDG.E.U16 R68, desc[UR10][R10.64] ;  /* 0x0000000a0a447981 */ /* 0x0000e4000c1e1500 */
[----:B0-----:R-:W-:-:S02]  /*381a0*/  IMAD.WIDE R10, R2, 0x2, R60 ;  /* 0x00000002020a7825 */ /* 0x001fc400078e023c */
[----:B------:R-:W3:Y:S02]  /*381b0*/  LDL.64 R60, [R1+0x1570] ;  /* 0x00157000013c7983 */ /* 0x000ee40000100a00 */
[C---:B------:R-:W-:Y:S02]  /*381c0*/  IMAD.WIDE R4, R2.reuse, 0x2, R40 ;  /* 0x0000000202047825 */ /* 0x040fe400078e0228 */
[----:B------:R-:W3:Y:S02]  /*381d0*/  LDG.E.U16 R41, desc[UR10][R8.64] ;  /* 0x0000000a08297981 */ /* 0x000ee4000c1e1500 */
[C---:B------:R-:W-:Y:S02]  /*381e0*/  IMAD.WIDE R6, R2.reuse, 0x2, R32 ;  /* 0x0000000202067825 */ /* 0x040fe400078e0220 */
[----:B------:R0:W3:Y:S04]  /*381f0*/  LDG.E.U16 R70, desc[UR10][R4.64] ;  /* 0x0000000a04467981 */ /* 0x0000e8000c1e1500 */
[----:B------:R-:W3:Y:S01]  /*38200*/  LDL.64 R32, [R1+0x1590] ;  /* 0x0015900001207983 */ /* 0x000ee20000100a00 */
[----:B0-----:R-:W-:-:S03]  /*38210*/  IMAD.WIDE R4, R2, 0x2, R38 ;  /* 0x0000000202047825 */ /* 0x001fc600078e0226 */
[----:B------:R0:W3:Y:S04]  /*38220*/  LDG.E.U16 R39, desc[UR10][R6.64] ;  /* 0x0000000a06277981 */ /* 0x0000e8000c1e1500 */
[----:B------:R1:W3:Y:S01]  /*38230*/  LDG.E.U16 R40, desc[UR10][R4.64] ;  /* 0x0000000a04287981 */ /* 0x0002e2000c1e1500 */
[----:B0-----:R-:W-:-:S03]  /*38240*/  IMAD.WIDE R6, R2, 0x2, R58 ;  /* 0x0000000202067825 */ /* 0x001fc600078e023a */
[----:B------:R-:W3:Y:S01]  /*38250*/  LDL.64 R58, [R1+0x1560] ;  /* 0x00156000013a7983 */ /* 0x000ee20000100a00 */
[----:B-1----:R-:W-:-:S03]  /*38260*/  IMAD.WIDE R4, R2, 0x2, R30 ;  /* 0x0000000202047825 */ /* 0x002fc600078e021e */
[----:B------:R-:W3:Y:S01]  /*38270*/  LDL.64 R30, [R1+0x1588] ;  /* 0x00158800011e7983 */ /* 0x000ee20000100a00 */
[----:B------:R-:W-:-:S03]  /*38280*/  IMAD.WIDE R8, R2, 0x2, R64 ;  /* 0x0000000202087825 */ /* 0x000fc600078e0240 */
[----:B------:R2:W3:Y:S01]  /*38290*/  LDG.E.U16 R38, desc[UR10][R4.64] ;  /* 0x0000000a04267981 */ /* 0x0004e2000c1e1500 */
[----:B------:R-:W-:-:S03]  /*382a0*/  IMAD.WIDE R90, R2, 0x2, R62 ;  /* 0x00000002025a7825 */ /* 0x000fc600078e023e */
[----:B------:R-:W3:Y:S04]  /*382b0*/  LDL.64 R64, [R1+0x1550] ;  /* 0x0015500001407983 */ /* 0x000ee80000100a00 */
[----:B------:R-:W3:Y:S01]  /*382c0*/  LDL.64 R62, [R1+0x1538] ;  /* 0x00153800013e7983 */ /* 0x000ee20000100a00 */
[----:B------:R-:W-:-:S03]  /*382d0*/  IMAD.WIDE R26, R2, 0x2, R26 ;  /* 0x00000002021a7825 */ /* 0x000fc600078e021a */
[----:B------:R-:W3:Y:S04]  /*382e0*/  LDG.E.U16 R90, desc[UR10][R90.64] ;  /* 0x0000000a5a5a7981 */ /* 0x000ee8000c1e1500 */
[----:B------:R-:W3:Y:S01]  /*382f0*/  LDG.E.U16 R26, desc[UR10][R26.64] ;  /* 0x0000000a1a1a7981 */ /* 0x000ee2000c1e1500 */
[----:B--2---:R-:W-:-:S03]  /*38300*/  IMAD.WIDE R4, R2, 0x2, R12 ;  /* 0x0000000202047825 */ /* 0x004fc600078e020c */
[----:B------:R-:W2:Y:S04]  /*38310*/  LDG.E.U16 R13, desc[UR10][R10.64] ;  /* 0x0000000a0a0d7981 */ /* 0x000ea8000c1e1500 */
[----:B------:R-:W2:Y:S04]  /*38320*/  LDG.E.U16 R12, desc[UR10][R8.64] ;  /* 0x0000000a080c7981 */ /* 0x000ea8000c1e1500 */
[----:B------:R0:W2:Y:S04]  /*38330*/  LDG.E.U16 R11, desc[UR10][R6.64] ;  /* 0x0000000a060b7981 */ /* 0x0000a8000c1e1500 */
[----:B------:R3:W2:Y:S01]  /*38340*/  LDG.E.U16 R10, desc[UR10][R4.64] ;  /* 0x0000000a040a7981 */ /* 0x0006a2000c1e1500 */
[----:B0-----:R-:W-:-:S03]  /*38350*/  IMAD.WIDE R6, R2, 0x2, R36 ;  /* 0x0000000202067825 */ /* 0x001fc600078e0224 */
[----:B------:R-:W2:Y:S01]  /*38360*/  LDL.64 R36, [R1+0x1548] ;  /* 0x0015480001247983 */ /* 0x000ea20000100a00 */
[----:B----4-:R-:W-:-:S03]  /*38370*/  IMAD.WIDE R28, R2, 0x2, R28 ;  /* 0x00000002021c7825 */ /* 0x010fc600078e021c */
[----:B------:R-:W4:Y:S01]  /*38380*/  LDG.E.U16 R27, desc[UR10][R6.64] ;  /* 0x0000000a061b7981 */ /* 0x000f22000c1e1500 */
[----:B---3--:R-:W-:-:S03]  /*38390*/  IMAD.WIDE R4, R2, 0x2, R34 ;  /* 0x0000000202047825 */ /* 0x008fc600078e0222 */
[----:B------:R-:W3:Y:S04]  /*383a0*/  LDL.64 R34, [R1+0x12b8] ;  /* 0x0012b80001227983 */ /* 0x000ee80000100a00 */
[----:B------:R-:W4:Y:S04]  /*383b0*/  LDG.E.U16 R28, desc[UR10][R28.64] ;  /* 0x0000000a1c1c7981 */ /* 0x000f28000c1e1500 */
[----:B------:R0:W4:Y:S02]  /*383c0*/  LDG.E.U16 R29, desc[UR10][R4.64] ;  /* 0x0000000a041d7981 */ /* 0x000124000c1e1500 */
[----:B0-----:R-:W-:-:S02]  /*383d0*/  IMAD.WIDE R4, R2, 0x2, R60 ;  /* 0x0000000202047825 */ /* 0x001fc400078e023c */
[----:B------:R-:W4:Y:S02]  /*383e0*/  LDL.64 R60, [R1+0x1530] ;  /* 0x00153000013c7983 */ /* 0x000f240000100a00 */
[C---:B------:R-:W-:Y:S02]  /*383f0*/  IMAD.WIDE R8, R2.reuse, 0x2, R94 ;  /* 0x0000000202087825 */ /* 0x040fe400078e025e */
[----:B------:R-:W4:Y:S02]  /*38400*/  LDL.64 R94, [R1+0x12b0] ;  /* 0x0012b000015e7983 */ /* 0x000f240000100a00 */
[C---:B------:R-:W-:Y:S02]  /*38410*/  IMAD.WIDE R32, R2.reuse, 0x2, R32 ;  /* 0x0000000202207825 */ /* 0x040fe400078e0220 */
[----:B------:R0:W4:Y:S02]  /*38420*/  LDG.E.U16 R99, desc[UR10][R8.64] ;  /* 0x0000000a08637981 */ /* 0x000124000c1e1500 */
[----:B------:R-:W-:-:S02]  /*38430*/  IMAD.WIDE R6, R2, 0x2, R66 ;  /* 0x0000000202067825 */ /* 0x000fc400078e0242 */
[----:B------:R1:W4:Y:S04]  /*38440*/  LDG.E.U16 R67, desc[UR10][R4.64] ;  /* 0x0000000a04437981 */ /* 0x000328000c1e1500 */
[----:B------:R-:W4:Y:S01]  /*38450*/  LDG.E.U16 R101, desc[UR10][R32.64] ;  /* 0x0000000a20657981 */ /* 0x000f22000c1e1500 */
[----:B0-----:R-:W-:-:S03]  /*38460*/  IMAD.WIDE R8, R2, 0x2, R120 ;  /* 0x0000000202087825 */ /* 0x001fc600078e0278 */
[----:B------:R0:W4:Y:S01]  /*38470*/  LDG.E.U16 R98, desc[UR10][R6.64] ;  /* 0x0000000a06627981 */ /* 0x000122000c1e1500 */
[----:B-1----:R-:W-:-:S03]  /*38480*/  IMAD.WIDE R4, R2, 0x2, R58 ;  /* 0x0000000202047825 */ /* 0x002fc600078e023a */
[----:B------:R-:W4:Y:S04]  /*38490*/  LDL.64 R58, [R1+0x1528] ;  /* 0x00152800013a7983 */ /* 0x000f280000100a00 */
[----:B------:R-:W4:Y:S01]  /*384a0*/  LDL.64 R32, [R1+0x1520] ;  /* 0x0015200001207983 */ /* 0x000f220000100a00 */
[----:B------:R-:W-:-:S03]  /*384b0*/  IMAD.WIDE R30, R2, 0x2, R30 ;  /* 0x00000002021e7825 */ /* 0x000fc600078e021e */
[----:B------:R-:W4:Y:S01]  /*384c0*/  LDL.64 R120, [R1+0x14c8] ;  /* 0x0014c80001787983 */ /* 0x000f220000100a00 */
[----:B0-----:R-:W-:-:S03]  /*384d0*/  IMAD.WIDE R6, R2, 0x2, R64 ;  /* 0x0000000202067825 */ /* 0x001fc600078e0240 */
[----:B------:R-:W4:Y:S04]  /*384e0*/  LDG.E.U16 R65, desc[UR10][R4.64] ;  /* 0x0000000a04417981 */ /* 0x000f28000c1e1500 */
[----:B------:R0:W4:Y:S04]  /*384f0*/  LDG.E.U16 R64, desc[UR10][R8.64] ;  /* 0x0000000a08407981 */ /* 0x000128000c1e1500 */
[----:B------:R-:W4:Y:S01]  /*38500*/  LDG.E.U16 R100, desc[UR10][R30.64] ;  /* 0x0000000a1e647981 */ /* 0x000f22000c1e1500 */
[----:B0-----:R-:W-:-:S03]  /*38510*/  IMAD.WIDE R8, R2, 0x2, R62 ;  /* 0x0000000202087825 */ /* 0x001fc600078e023e */
[----:B------:R-:W4:Y:S01]  /*38520*/  LDL.64 R62, [R1+0x1518] ;  /* 0x00151800013e7983 */ /* 0x000f220000100a00 */
[----:B--2---:R-:W-:-:S03]  /*38530*/  IMAD.WIDE R4, R2, 0x2, R36 ;  /* 0x0000000202047825 */ /* 0x004fc600078e0224 */
[----:B------:R0:W2:Y:S04]  /*38540*/  LDG.E.U16 R37, desc[UR10][R6.64] ;  /* 0x0000000a06257981 */ /* 0x0000a8000c1e1500 */
[----:B------:R3:W2:Y:S01]  /*38550*/  LDG.E.U16 R36, desc[UR10][R4.64] ;  /* 0x0000000a04247981 */ /* 0x0006a2000c1e1500 */
[----:B0-----:R-:W-:-:S03]  /*38560*/  IMAD.WIDE R6, R2, 0x2, R96 ;  /* 0x0000000202067825 */ /* 0x001fc600078e0260 */
[----:B------:R-:W2:Y:S01]  /*38570*/  LDL.64 R96, [R1+0x1508] ;  /* 0x0015080001607983 */ /* 0x000ea20000100a00 */
[----:B---3--:R-:W-:-:S03]  /*38580*/  IMAD.WIDE R4, R2, 0x2, R34 ;  /* 0x0000000202047825 */ /* 0x008fc600078e0222 */
[----:B------:R-:W3:Y:S04]  /*38590*/  LDG.E.U16 R34, desc[UR10][R8.64] ;  /* 0x0000000a08227981 */ /* 0x000ee8000c1e1500 */
[----:B------:R-:W3:Y:S04]  /*385a0*/  LDG.E.U16 R35, desc[UR10][R6.64] ;  /* 0x0000000a06237981 */ /* 0x000ee8000c1e1500 */
[----:B------:R4:W3:Y:S02]  /*385b0*/  LDG.E.U16 R9, desc[UR10][R4.64] ;  /* 0x0000000a04097981 */ /* 0x0008e4000c1e1500 */
[----:B----4-:R-:W-:-:S02]  /*385c0*/  IMAD.WIDE R4, R2, 0x2, R60 ;  /* 0x0000000202047825 */ /* 0x010fc400078e023c */
[----:B------:R-:W4:Y:S02]  /*385d0*/  LDL.64 R60, [R1+0x1500] ;  /* 0x00150000013c7983 */ /* 0x000f240000100a00 */
[C---:B------:R-:W-:Y:S02]  /*385e0*/  IMAD.WIDE R6, R2.reuse, 0x2, R94 ;  /* 0x0000000202067825 */ /* 0x040fe400078e025e */
[----:B------:R-:W3:Y:S04]  /*385f0*/  LDL.64 R94, [R1+0x14f8] ;  /* 0x0014f800015e7983 */ /* 0x000ee80000100a00 */
[----:B------:R-:W3:Y:S01]  /*38600*/  LDG.E.U16 R8, desc[UR10][R6.64] ;  /* 0x0000000a06087981 */ /* 0x000ee2000c1e1500 */
[C---:B------:R-:W-:Y:S02]  /*38610*/  IMAD.WIDE R30, R2.reuse, 0x2, R152 ;  /* 0x00000002021e7825 */ /* 0x040fe400078e0298 */
[----:B------:R-:W0:Y:S03]  /*38620*/  LDC R152, c[0x0][0x3c4] ;  /* 0x0000f100ff987b82 */ /* 0x000e260000000800 */
[----:B------:R-:W3:Y:S04]  /*38630*/  LDG.E.U16 R66, desc[UR10][R30.64] ;  /* 0x0000000a1e427981 */ /* 0x000ee8000c1e1500 */
[----:B------:R1:W3:Y:S04]  /*38640*/  LDG.E.U16 R7, desc[UR10][R4.64] ;  /* 0x0000000a04077981 */ /* 0x0002e8000c1e1500 */
[----:B------:R-:W3:Y:S01]  /*38650*/  LDL.64 R30, [R1+0x1510] ;  /* 0x00151000011e7983 */ /* 0x000ee20000100a00 */
[----:B-1----:R-:W-:-:S04]  /*38660*/  IMAD.WIDE R4, R2, 0x2, R58 ;  /* 0x0000000202047825 */ /* 0x002fc800078e023a */
[C---:B------:R-:W-:Y:S01]  /*38670*/  IMAD.WIDE R58, R2.reuse, 0x2, R32 ;  /* 0x00000002023a7825 */ /* 0x040fe200078e0220 */
[----:B------:R1:W3:Y:S04]  /*38680*/  LDG.E.U16 R6, desc[UR10][R4.64] ;  /* 0x0000000a04067981 */ /* 0x0002e8000c1e1500 */
[----:B------:R-:W3:Y:S04]  /*38690*/  LDL.64 R32, [R1+0x14f0] ;  /* 0x0014f00001207983 */ /* 0x000ee80000100a00 */
[----:B------:R-:W3:Y:S01]  /*386a0*/  LDG.E.U16 R58, desc[UR10][R58.64] ;  /* 0x0000000a3a3a7981 */ /* 0x000ee2000c1e1500 */
[----:B-1----:R-:W-:-:S03]  /*386b0*/  IMAD.WIDE R4, R2, 0x2, R62 ;  /* 0x0000000202047825 */ /* 0x002fc600078e023e */
[----:B------:R-:W3:Y:S04]  /*386c0*/  LDL.64 R62, [R1+0x14e0] ;  /* 0x0014e000013e7983 */ /* 0x000ee80000100a00 */
[----:B------:R2:W3:Y:S02]  /*386d0*/  LDG.E.U16 R59, desc[UR10][R4.64] ;  /* 0x0000000a043b7981 */ /* 0x0004e4000c1e1500 */
[----:B--2---:R-:W-:-:S05]  /*386e0*/  IMAD.WIDE R4, R2, 0x2, R96 ;  /* 0x0000000202047825 */ /* 0x004fca00078e0260 */
[----:B------:R4:W2:Y:S02]  /*386f0*/  LDG.E.U16 R91, desc[UR10][R4.64] ;  /* 0x0000000a045b7981 */ /* 0x0008a4000c1e1500 */
[C---:B----4-:R-:W-:Y:S02]  /*38700*/  IMAD.WIDE R4, R2.reuse, 0x2, R60 ;  /* 0x0000000202047825 */ /* 0x050fe400078e023c */
[----:B------:R-:W4:Y:S04]  /*38710*/  LDL.64 R60, [R1+0x14d0] ;  /* 0x0014d000013c7983 */ /* 0x000f280000100a00 */
[----:B------:R3:W2:Y:S02]  /*38720*/  LDG.E.U16 R97, desc[UR10][R4.64] ;  /* 0x0000000a04617981 */ /* 0x0006a4000c1e1500 */
[----:B---3--:R-:W-:-:S05]  /*38730*/  IMAD.WIDE R4, R2, 0x2, R94 ;  /* 0x0000000202047825 */ /* 0x008fca00078e025e */
[----:B------:R1:W3:Y:S01]  /*38740*/  LDG.E.U16 R96, desc[UR10][R4.64] ;  /* 0x0000000a04607981 */ /* 0x0002e2000c1e1500 */
[----:B------:R-:W-:-:S05]  /*38750*/  IMAD.WIDE R30, R2, 0x2, R30 ;  /* 0x00000002021e7825 */ /* 0x000fca00078e021e */
[----:B------:R-:W2:Y:S01]  /*38760*/  LDG.E.U16 R92, desc[UR10][R30.64] ;  /* 0x0000000a1e5c7981 */ /* 0x000ea2000c1e1500 */
[----:B-1----:R-:W-:-:S03]  /*38770*/  IMAD.WIDE R4, R2, 0x2, R32 ;  /* 0x0000000202047825 */ /* 0x002fc600078e0220 */
[----:B------:R-:W2:Y:S04]  /*38780*/  LDL.64 R32, [R1+0x14c0] ;  /* 0x0014c00001207983 */ /* 0x000ea80000100a00 */
[----:B------:R1:W3:Y:S04]  /*38790*/  LDG.E.U16 R95, desc[UR10][R4.64] ;  /* 0x0000000a045f7981 */ /* 0x0002e8000c1e1500 */
[----:B------:R-:W3:Y:S01]  /*387a0*/  LDL.64 R30, [R1+0x14b0] ;  /* 0x0014b000011e7983 */ /* 0x000ee20000100a00 */
[----:B-1----:R-:W-:-:S03]  /*387b0*/  IMAD.WIDE R4, R2, 0x2, R196 ;  /* 0x0000000202047825 */ /* 0x002fc600078e02c4 */
[----:B------:R-:W3:Y:S04]  /*387c0*/  LDL.64 R196, [R1+0x14b8] ;  /* 0x0014b80001c47983 */ /* 0x000ee80000100a00 */
[----:B------:R1:W3:Y:S02]  /*387d0*/  LDG.E.U16 R94, desc[UR10][R4.64] ;  /* 0x0000000a045e7981 */ /* 0x0002e4000c1e1500 */
[----:B-1----:R-:W-:-:S05]  /*387e0*/  IMAD.WIDE R4, R2, 0x2, R62 ;  /* 0x0000000202047825 */ /* 0x002fca00078e023e */
[----:B------:R1:W3:Y:S02]  /*387f0*/  LDG.E.U16 R63, desc[UR10][R4.64] ;  /* 0x0000000a043f7981 */ /* 0x0002e4000c1e1500 */
[C---:B-1----:R-:W-:Y:S02]  /*38800*/  IMAD.WIDE R4, R2.reuse, 0x2, R242 ;  /* 0x0000000202047825 */ /* 0x042fe400078e02f2 */
[----:B------:R-:W3:Y:S04]  /*38810*/  LDL.64 R242, [R1+0x1498] ;  /* 0x0014980001f27983 */ /* 0x000ee80000100a00 */
[----:B------:R4:W3:Y:S02]  /*38820*/  LDG.E.U16 R62, desc[UR10][R4.64] ;  /* 0x0000000a043e7981 */ /* 0x0008e4000c1e1500 */
[----:B----4-:R-:W-:-:S05]  /*38830*/  IMAD.WIDE R4, R2, 0x2, R60 ;  /* 0x0000000202047825 */ /* 0x010fca00078e023c */
[----:B------:R1:W4:Y:S02]  /*38840*/  LDG.E.U16 R61, desc[UR10][R4.64] ;  /* 0x0000000a043d7981 */ /* 0x000324000c1e1500 */
[C---:B-1----:R-:W-:Y:S02]  /*38850*/  IMAD.WIDE R4, R2.reuse, 0x2, R120 ;  /* 0x0000000202047825 */ /* 0x042fe400078e0278 */
[----:B------:R-:W4:Y:S04]  /*38860*/  LDL.64 R120, [R1+0x12a0] ;  /* 0x0012a00001787983 */ /* 0x000f280000100a00 */
[----:B------:R2:W4:Y:S02]  /*38870*/  LDG.E.U16 R60, desc[UR10][R4.64] ;  /* 0x0000000a043c7981 */ /* 0x000524000c1e1500 */
[----:B--2---:R-:W-:-:S05]  /*38880*/  IMAD.WIDE R4, R2, 0x2, R32 ;  /* 0x0000000202047825 */ /* 0x004fca00078e0220 */
[----:B------:R3:W2:Y:S02]  /*38890*/  LDG.E.U16 R33, desc[UR10][R4.64] ;  /* 0x0000000a04217981 */ /* 0x0006a4000c1e1500 */
[C---:B---3--:R-:W-:Y:S02]  /*388a0*/  IMAD.WIDE R4, R2.reuse, 0x2, R196 ;  /* 0x0000000202047825 */ /* 0x048fe400078e02c4 */
[----:B------:R-:W3:Y:S04]  /*388b0*/  LDL.64 R196, [R1+0x1488] ;  /* 0x0014880001c47983 */ /* 0x000ee80000100a00 */
[----:B------:R1:W2:Y:S02]  /*388c0*/  LDG.E.U16 R32, desc[UR10][R4.64] ;  /* 0x0000000a04207981 */ /* 0x0002a4000c1e1500 */
[----:B-1----:R-:W-:-:S05]  /*388d0*/  IMAD.WIDE R4, R2, 0x2, R30 ;  /* 0x0000000202047825 */ /* 0x002fca00078e021e */
[----:B------:R1:W2:Y:S02]  /*388e0*/  LDG.E.U16 R31, desc[UR10][R4.64] ;  /* 0x0000000a041f7981 */ /* 0x0002a4000c1e1500 */
[C---:B-1----:R-:W-:Y:S02]  /*388f0*/  IMAD.WIDE R4, R2.reuse, 0x2, R248 ;  /* 0x0000000202047825 */ /* 0x042fe400078e02f8 */
[----:B------:R-:W2:Y:S04]  /*38900*/  LDL.64 R248, [R1+0x1480] ;  /* 0x0014800001f87983 */ /* 0x000ea80000100a00 */
[----:B------:R1:W2:Y:S02]  /*38910*/  LDG.E.U16 R30, desc[UR10][R4.64] ;  /* 0x0000000a041e7981 */ /* 0x0002a4000c1e1500 */
[----:B-1----:R-:W-:-:S02]  /*38920*/  IMAD.WIDE R4, R2, 0x2, R246 ;  /* 0x0000000202047825 */ /* 0x002fc400078e02f6 */
[----:B------:R-:W2:Y:S04]  /*38930*/  LDL.64 R246, [R1+0x1478] ;  /* 0x0014780001f67983 */ /* 0x000ea80000100a00 */
[----:B------:R-:W2:Y:S01]  /*38940*/  LDG.E.U16 R5, desc[UR10][R4.64] ;  /* 0x0000000a04057981 */ /* 0x000ea2000c1e1500 */
[----:B----4-:R-:W-:-:S05]  /*38950*/  IMAD.WIDE R120, R2, 0x2, R120 ;  /* 0x0000000202787825 */ /* 0x010fca00078e0278 */
[----:B------:R1:W4:Y:S02]  /*38960*/  LDG.E.U16 R4, desc[UR10][R120.64] ;  /* 0x0000000a78047981 */ /* 0x000324000c1e1500 */
[C---:B-1----:R-:W-:Y:S02]  /*38970*/  IMAD.WIDE R120, R2.reuse, 0x2, R244 ;  /* 0x0000000202787825 */ /* 0x042fe400078e02f4 */
[----:B------:R-:W4:Y:S04]  /*38980*/  LDL.64 R244, [R1+0x1470] ;  /* 0x0014700001f47983 */ /* 0x000f280000100a00 */
[----:B------:R1:W4:Y:S02]  /*38990*/  LDG.E.U16 R119, desc[UR10][R120.64] ;  /* 0x0000000a78777981 */ /* 0x000324000c1e1500 */
[----:B-1----:R-:W-:-:S02]  /*389a0*/  IMAD.WIDE R120, R2, 0x2, R242 ;  /* 0x0000000202787825 */ /* 0x002fc400078e02f2 */
[----:B------:R-:W4:Y:S04]  /*389b0*/  LDL.64 R242, [R1+0x1468] ;  /* 0x0014680001f27983 */ /* 0x000f280000100a00 */
[----:B------:R1:W4:Y:S02]  /*389c0*/  LDG.E.U16 R123, desc[UR10][R120.64] ;  /* 0x0000000a787b7981 */ /* 0x000324000c1e1500 */
[C---:B-1----:R-:W-:Y:S02]  /*389d0*/  IMAD.WIDE R120, R2.reuse, 0x2, R250 ;  /* 0x0000000202787825 */ /* 0x042fe400078e02fa */
[----:B------:R-:W4:Y:S04]  /*389e0*/  LDL.64 R250, [R1+0x1458] ;  /* 0x0014580001fa7983 */ /* 0x000f280000100a00 */
[----:B------:R3:W4:Y:S02]  /*389f0*/  LDG.E.U16 R125, desc[UR10][R120.64] ;  /* 0x0000000a787d7981 */ /* 0x000724000c1e1500 */
[----:B---3--:R-:W-:-:S02]  /*38a00*/  IMAD.WIDE R120, R2, 0x2, R196 ;  /* 0x0000000202787825 */ /* 0x008fc400078e02c4 */
[----:B------:R-:W3:Y:S04]  /*38a10*/  LDL.64 R196, [R1+0x1450] ;  /* 0x0014500001c47983 */ /* 0x000ee80000100a00 */
[----:B------:R2:W3:Y:S02]  /*38a20*/  LDG.E.U16 R127, desc[UR10][R120.64] ;  /* 0x0000000a787f7981 */ /* 0x0004e4000c1e1500 */
[C---:B--2---:R-:W-:Y:S02]  /*38a30*/  IMAD.WIDE R120, R2.reuse, 0x2, R248 ;  /* 0x0000000202787825 */ /* 0x044fe400078e02f8 */
[----:B------:R-:W2:Y:S04]  /*38a40*/  LDL.64 R248, [R1+0x1448] ;  /* 0x0014480001f87983 */ /* 0x000ea80000100a00 */
[----:B------:R1:W2:Y:S02]  /*38a50*/  LDG.E.U16 R129, desc[UR10][R120.64] ;  /* 0x0000000a78817981 */ /* 0x0002a4000c1e1500 */
[----:B-1----:R-:W-:-:S02]  /*38a60*/  IMAD.WIDE R120, R2, 0x2, R246 ;  /* 0x0000000202787825 */ /* 0x002fc400078e02f6 */
[----:B------:R-:W2:Y:S04]  /*38a70*/  LDL.64 R246, [R1+0x1440] ;  /* 0x0014400001f67983 */ /* 0x000ea80000100a00 */
[----:B------:R4:W2:Y:S02]  /*38a80*/  LDG.E.U16 R131, desc[UR10][R120.64] ;  /* 0x0000000a78837981 */ /* 0x0008a4000c1e1500 */
[C---:B----4-:R-:W-:Y:S02]  /*38a90*/  IMAD.WIDE R120, R2.reuse, 0x2, R244 ;  /* 0x0000000202787825 */ /* 0x050fe400078e02f4 */
[----:B------:R-:W4:Y:S04]  /*38aa0*/  LDL.64 R244, [R1+0x1400] ;  /* 0x0014000001f47983 */ /* 0x000f280000100a00 */
[----:B------:R1:W2:Y:S02]  /*38ab0*/  LDG.E.U16 R133, desc[UR10][R120.64] ;  /* 0x0000000a78857981 */ /* 0x0002a4000c1e1500 */
[----:B-1----:R-:W-:-:S02]  /*38ac0*/  IMAD.WIDE R120, R2, 0x2, R242 ;  /* 0x0000000202787825 */ /* 0x002fc400078e02f2 */
[----:B------:R-:W2:Y:S04]  /*38ad0*/  LDL.64 R242, [R1+0x13f8] ;  /* 0x0013f80001f27983 */ /* 0x000ea80000100a00 */
[----:B------:R1:W2:Y:S04]  /*38ae0*/  LDG.E.U16 R135, desc[UR10][R120.64] ;  /* 0x0000000a78877981 */ /* 0x0002a8000c1e1500 */
[----:B------:R-:W1:Y:S02]  /*38af0*/  LDL.64 R120, [R1+0x1460] ;  /* 0x0014600001787983 */ /* 0x000e640000100a00 */
[----:B-1----:R-:W-:-:S05]  /*38b00*/  IMAD.WIDE R120, R2, 0x2, R120 ;  /* 0x0000000202787825 */ /* 0x002fca00078e0278 */
        /* <DEDUP_REMOVED lines=19> */
[----:B------:R-:W1:Y:S01]  /*38c40*/  LDL.64 R120, [R1+0x13f0] ;  /* 0x0013f00001787983 */ /* 0x000e620000100a00 */
[----:B0-----:R-:W-:-:S04]  /*38c50*/  IMAD R152, R152, 0x5, RZ ;  /* 0x0000000598987824 */ /* 0x001fc800078e02ff */
[----:B------:R-:W-:-:S04]  /*38c60*/  IMAD.WIDE R152, R152, 0x2, R200 ;  /* 0x0000000298987825 */ /* 0x000fc800078e02c8 */
[----:B------:R-:W-:-:S04]  /*38c70*/  IMAD.WIDE R154, R154, 0x2, R204 ;  /* 0x000000029a9a7825 */ /* 0x000fc800078e02cc */
[----:B------:R-:W-:-:S04]  /*38c80*/  IMAD.WIDE R152, R2, 0x2, R152 ;  /* 0x0000000202987825 */ /* 0x000fc800078e0298 */
[C---:B------:R-:W-:Y:S02]  /*38c90*/  IMAD.WIDE R154, R2.reuse, 0x2, R154 ;  /* 0x00000002029a7825 */ /* 0x040fe400078e029a */
[----:B------:R-:W2:Y:S02]  /*38ca0*/  LDG.E.U16 R152, desc[UR10][R152.64] ;  /* 0x0000000a98987981 */ /* 0x000ea4000c1e1500 */
[C---:B------:R-:W-:Y:S02]  /*38cb0*/  IMAD.WIDE R156, R2.reuse, 0x2, R156 ;  /* 0x00000002029c7825 */ /* 0x040fe400078e029c */
[----:B------:R-:W2:Y:S04]  /*38cc0*/  LDG.E.U16 R154, desc[UR10][R154.64] ;  /* 0x0000000a9a9a7981 */ /* 0x000ea8000c1e1500 */
[----:B------:R-:W2:Y:S01]  /*38cd0*/  LDG.E.U16 R156, desc[UR10][R156.64] ;  /* 0x0000000a9c9c7981 */ /* 0x000ea2000c1e1500 */
[----:B-1----:R-:W-:-:S05]  /*38ce0*/  IMAD.WIDE R120, R2, 0x2, R120 ;  /* 0x0000000202787825 */ /* 0x002fca00078e0278 */
[----:B------:R3:W4:Y:S02]  /*38cf0*/  LDG.E.U16 R151, desc[UR10][R120.64] ;  /* 0x0000000a78977981 */ /* 0x000724000c1e1500 */
[C---:B---3--:R-:W-:Y:S02]  /*38d00*/  IMAD.WIDE R120, R2.reuse, 0x2, R196 ;  /* 0x0000000202787825 */ /* 0x048fe400078e02c4 */
[----:B------:R-:W3:Y:S04]  /*38d10*/  LDL.64 R196, [R1+0x1430] ;  /* 0x0014300001c47983 */ /* 0x000ee80000100a00 */
[----:B------:R2:W3:Y:S02]  /*38d20*/  LDG.E.U16 R153, desc[UR10][R120.64] ;  /* 0x0000000a78997981 */ /* 0x0004e4000c1e1500 */
[----:B--2---:R-:W-:-:S02]  /*38d30*/  IMAD.WIDE R120, R2, 0x2, R248 ;  /* 0x0000000202787825 */ /* 0x004fc400078e02f8 */
[----:B------:R-:W2:Y:S04]  /*38d40*/  LDL.64 R248, [R1+0x1428] ;  /* 0x0014280001f87983 */ /* 0x000ea80000100a00 */
[----:B------:R0:W2:Y:S02]  /*38d50*/  LDG.E.U16 R155, desc[UR10][R120.64] ;  /* 0x0000000a789b7981 */ /* 0x0000a4000c1e1500 */
[C---:B0-----:R-:W-:Y:S02]  /*38d60*/  IMAD.WIDE R120, R2.reuse, 0x2, R246 ;  /* 0x0000000202787825 */ /* 0x041fe400078e02f6 */
[----:B------:R-:W2:Y:S04]  /*38d70*/  LDL.64 R246, [R1+0x1420] ;  /* 0x0014200001f67983 */ /* 0x000ea80000100a00 */
[----:B------:R4:W2:Y:S02]  /*38d80*/  LDG.E.U16 R157, desc[UR10][R120.64] ;  /* 0x0000000a789d7981 */ /* 0x0008a4000c1e1500 */
[----:B----4-:R-:W-:-:S02]  /*38d90*/  IMAD.WIDE R120, R2, 0x2, R244 ;  /* 0x0000000202787825 */ /* 0x010fc400078e02f4 */
[----:B------:R-:W4:Y:S02]  /*38da0*/  LDL.64 R244, [R1+0x13e0] ;  /* 0x0013e00001f47983 */ /* 0x000f240000100a00 */
[----:B------:R-:W-:-:S06]  /*38db0*/  IMAD.WIDE R158, R2, 0x2, R158 ;  /* 0x00000002029e7825 */ /* 0x000fcc00078e029e */
[----:B------:R-:W4:Y:S04]  /*38dc0*/  LDG.E.U16 R158, desc[UR10][R158.64] ;  /* 0x0000000a9e9e7981 */ /* 0x000f28000c1e1500 */
[----:B------:R0:W4:Y:S02]  /*38dd0*/  LDG.E.U16 R159, desc[UR10][R120.64] ;  /* 0x0000000a789f7981 */ /* 0x000124000c1e1500 */
[C---:B0-----:R-:W-:Y:S02]  /*38de0*/  IMAD.WIDE R120, R2.reuse, 0x2, R250 ;  /* 0x0000000202787825 */ /* 0x041fe400078e02fa */
[----:B------:R-:W4:Y:S04]  /*38df0*/  LDL.64 R250, [R1+0x13d0] ;  /* 0x0013d00001fa7983 */ /* 0x000f280000100a00 */
[----:B------:R0:W4:Y:S01]  /*38e00*/  LDG.E.U16 R161, desc[UR10][R120.64] ;  /* 0x0000000a78a17981 */ /* 0x000122000c1e1500 */
[----:B------:R-:W-:-:S06]  /*38e10*/  IMAD.WIDE R164, R2, 0x2, R164 ;  /* 0x0000000202a47825 */ /* 0x000fcc00078e02a4 */
[----:B------:R-:W4:Y:S01]  /*38e20*/  LDG.E.U16 R164, desc[UR10][R164.64] ;  /* 0x0000000aa4a47981 */ /* 0x000f22000c1e1500 */
[----:B0-----:R-:W-:-:S03]  /*38e30*/  IMAD.WIDE R120, R2, 0x2, R242 ;  /* 0x0000000202787825 */ /* 0x001fc600078e02f2 */
[----:B------:R-:W4:Y:S04]  /*38e40*/  LDL.64 R242, [R1+0x13c8] ;  /* 0x0013c80001f27983 */ /* 0x000f280000100a00 */
        /* <DEDUP_REMOVED lines=11> */
[----:B------:R-:W4:Y:S04]  /*38f00*/  LDL.64 R244, [R1+0x1320] ;  /* 0x0013200001f47983 */ /* 0x000f280000100a00 */
[----:B------:R0:W2:Y:S04]  /*38f10*/  LDG.E.U16 R171, desc[UR10][R120.64] ;  /* 0x0000000a78ab7981 */ /* 0x0000a8000c1e1500 */
[----:B------:R-:W0:Y:S02]  /*38f20*/  LDL.64 R120, [R1+0x13d8] ;  /* 0x0013d80001787983 */ /* 0x000e240000100a00 */
[----:B0-----:R-:W-:-:S05]  /*38f30*/  IMAD.WIDE R120, R2, 0x2, R120 ;  /* 0x0000000202787825 */ /* 0x001fca00078e0278 */
[----:B------:R0:W4:Y:S02]  /*38f40*/  LDG.E.U16 R173, desc[UR10][R120.64] ;  /* 0x0000000a78ad7981 */ /* 0x000124000c1e1500 */
[C---:B0-----:R-:W-:Y:S02]  /*38f50*/  IMAD.WIDE R120, R2.reuse, 0x2, R250 ;  /* 0x0000000202787825 */ /* 0x041fe400078e02fa */
[----:B------:R-:W4:Y:S04]  /*38f60*/  LDL.64 R250, [R1+0x13b0] ;  /* 0x0013b00001fa7983 */ /* 0x000f280000100a00 */
[----:B------:R0:W4:Y:S02]  /*38f70*/  LDG.E.U16 R175, desc[UR10][R120.64] ;  /* 0x0000000a78af7981 */ /* 0x000124000c1e1500 */
[----:B0-----:R-:W-:-:S02]  /*38f80*/  IMAD.WIDE R120, R2, 0x2, R242 ;  /* 0x0000000202787825 */ /* 0x001fc400078e02f2 */
        /* <DEDUP_REMOVED lines=16> */
[----:B------:R0:W2:Y:S02]  /*39090*/  LDG.E.U16 R187, desc[UR10][R120.64] ;  /* 0x0000000a78bb7981 */ /* 0x0000a4000c1e1500 */
[C---:B0-----:R-:W-:Y:S02]  /*390a0*/  IMAD.WIDE R120, R2.reuse, 0x2, R242 ;  /* 0x0000000202787825 */ /* 0x041fe400078e02f2 */
[----:B------:R-:W2:Y:S04]  /*390b0*/  LDL.64 R242, [R1+0x1308] ;  /* 0x0013080001f27983 */ /* 0x000ea80000100a00 */
[----:B------:R3:W2:Y:S02]  /*390c0*/  LDG.E.U16 R189, desc[UR10][R120.64] ;  /* 0x0000000a78bd7981 */ /* 0x0006a4000c1e1500 */
[----:B---3--:R-:W-:-:S02]  /*390d0*/  IMAD.WIDE R120, R2, 0x2, R196 ;  /* 0x0000000202787825 */ /* 0x008fc400078e02c4 */
[----:B------:R-:W3:Y:S04]  /*390e0*/  LDL.64 R196, [R1+0x1300] ;  /* 0x0013000001c47983 */ /* 0x000ee80000100a00 */
[----:B------:R0:W2:Y:S04]  /*390f0*/  LDG.E.U16 R191, desc[UR10][R120.64] ;  /* 0x0000000a78bf7981 */ /* 0x0000a8000c1e1500 */
[----:B------:R-:W0:Y:S02]  /*39100*/  LDL.64 R120, [R1+0x13b8] ;  /* 0x0013b80001787983 */ /* 0x000e240000100a00 */
[----:B0-----:R-:W-:-:S05]  /*39110*/  IMAD.WIDE R120, R2, 0x2, R120 ;  /* 0x0000000202787825 */ /* 0x001fca00078e0278 */
[----:B------:R0:W3:Y:S02]  /*39120*/  LDG.E.U16 R193, desc[UR10][R120.64] ;  /* 0x0000000a78c17981 */ /* 0x0000e4000c1e1500 */
[C---:B0-----:R-:W-:Y:S02]  /*39130*/  IMAD.WIDE R120, R2.reuse, 0x2, R250 ;  /* 0x0000000202787825 */ /* 0x041fe400078e02fa */
        /* <DEDUP_REMOVED lines=19> */
[----:B------:R0:W2:Y:S04]  /*39270*/  LDG.E.U16 R218, desc[UR10][R120.64] ;  /* 0x0000000a78da7981 */ /* 0x0000a8000c1e1500 */
[----:B------:R-:W0:Y:S02]  /*39280*/  LDL.64 R120, [R1+0x1410] ;  /* 0x0014100001787983 */ /* 0x000e240000100a00 */
[----:B0-----:R-:W-:-:S05]  /*39290*/  IMAD.WIDE R120, R2, 0x2, R120 ;  /* 0x0000000202787825 */ /* 0x001fca00078e0278 */
[----:B------:R0:W2:Y:S04]  /*392a0*/  LDG.E.U16 R220, desc[UR10][R120.64] ;  /* 0x0000000a78dc7981 */ /* 0x0000a8000c1e1500 */
[----:B------:R-:W0:Y:S02]  /*392b0*/  LDL.64 R120, [R1+0x1408] ;  /* 0x0014080001787983 */ /* 0x000e240000100a00 */
[----:B0-----:R-:W-:-:S05]  /*392c0*/  IMAD.WIDE R120, R2, 0x2, R120 ;  /* 0x0000000202787825 */ /* 0x001fca00078e0278 */
[----:B------:R0:W3:Y:S02]  /*392d0*/  LDG.E.U16 R222, desc[UR10][R120.64] ;  /* 0x0000000a78de7981 */ /* 0x0000e4000c1e1500 */
[----:B0-----:R-:W-:-:S05]  /*392e0*/  IMAD.WIDE R120, R2, 0x2, R250 ;  /* 0x0000000202787825 */ /* 0x001fca00078e02fa */
[----:B------:R2:W3:Y:S02]  /*392f0*/  LDG.E.U16 R224, desc[UR10][R120.64] ;  /* 0x0000000a78e07981 */ /* 0x0004e4000c1e1500 */
[----:B--2---:R-:W-:-:S05]  /*39300*/  IMAD.WIDE R120, R2, 0x2, R248 ;  /* 0x0000000202787825 */ /* 0x004fca00078e02f8 */
[----:B------:R0:W2:Y:S02]  /*39310*/  LDG.E.U16 R226, desc[UR10][R120.64] ;  /* 0x0000000a78e27981 */ /* 0x0000a4000c1e1500 */
[----:B0-----:R-:W-:-:S05]  /*39320*/  IMAD.WIDE R120, R2, 0x2, R246 ;  /* 0x0000000202787825 */ /* 0x001fca00078e02f6 */
[----:B------:R4:W2:Y:S02]  /*39330*/  LDG.E.U16 R228, desc[UR10][R120.64] ;  /* 0x0000000a78e47981 */ /* 0x0008a4000c1e1500 */
[----:B----4-:R-:W-:-:S05]  /*39340*/  IMAD.WIDE R120, R2, 0x2, R244 ;  /* 0x0000000202787825 */ /* 0x010fca00078e02f4 */
[----:B------:R0:W4:Y:S02]  /*39350*/  LDG.E.U16 R230, desc[UR10][R120.64] ;  /* 0x0000000a78e67981 */ /* 0x000124000c1e1500 */
[C---:B0-----:R-:W-:Y:S02]  /*39360*/  IMAD.WIDE R120, R2.reuse, 0x2, R242 ;  /* 0x0000000202787825 */ /* 0x041fe400078e02f2 */
[----:B------:R-:W2:Y:S04]  /*39370*/  LDL.LU R243, [R1+0xc0] ;  /* 0x0000c00001f37983 */ /* 0x000ea80000300800 */
[----:B------:R-:W2:Y:S04]  /*39380*/  LDL.LU R245, [R1+0xbc] ;  /* 0x0000bc0001f57983 */ /* 0x000ea80000300800 */
[----:B------:R-:W2:Y:S04]  /*39390*/  LDL.LU R247, [R1+0xb8] ;  /* 0x0000b80001f77983 */ /* 0x000ea80000300800 */
[----:B------:R3:W2:Y:S04]  /*393a0*/  LDG.E.U16 R232, desc[UR10][R120.64] ;  /* 0x0000000a78e87981 */ /* 0x0006a8000c1e1500 */
[----:B------:R-:W2:Y:S04]  /*393b0*/  LDL.LU R249, [R1+0xb4] ;  /* 0x0000b40001f97983 */ /* 0x000ea80000300800 */
[----:B------:R-:W2:Y:S01]  /*393c0*/  LDL.LU R251, [R1+0x70] ;  /* 0x0000700001fb7983 */ /* 0x000ea20000300800 */
[----:B---3--:R-:W-:-:S03]  /*393d0*/  IMAD.WIDE R120, R2, 0x2, R196 ;  /* 0x0000000202787825 */ /* 0x008fc600078e02c4 */
[----:B------:R-:W3:Y:S04]  /*393e0*/  LDL.LU R198, [R1+0x6c] ;  /* 0x00006c0001c67983 */ /* 0x000ee80000300800 */
[----:B------:R-:W2:Y:S04]  /*393f0*/  LDL.LU R197, [R1+0x68] ;  /* 0x0000680001c57983 */ /* 0x000ea80000300800 */
[----:B------:R-:W2:Y:S04]  /*39400*/  LDL.LU R196, [R1+0x64] ;  /* 0x0000640001c47983 */ /* 0x000ea80000300800 */
[----:B------:R-:W2:Y:S04]  /*39410*/  LDL.LU R0, [R1+0x20] ;  /* 0x0000200001007983 */ /* 0x000ea80000300800 */
[----:B------:R-:W2:Y:S04]  /*39420*/  LDL.LU R114, [R1+0x1c] ;  /* 0x00001c0001727983 */ /* 0x000ea80000300800 */
        /* <DEDUP_REMOVED lines=29> */
[----:B0-----:R-:W-:-:S06]  /*39600*/  IMAD.WIDE R120, R2, 0x2, R120 ;  /* 0x0000000202787825 */ /* 0x001fcc00078e0278 */
[----:B------:R-:W4:Y:S04]  /*39610*/  LDG.E.U16 R120, desc[UR10][R120.64] ;  /* 0x0000000a78787981 */ /* 0x000f28000c1e1500 */
[----:B--2---:R0:W-:Y:S04]  /*39620*/  STS.U16 [R93+UR9+0x20980], R243 ;  /* 0x020980f35d007988 */ /* 0x0041e80008000409 */
[----:B------:R1:W-:Y:S04]  /*39630*/  STS.U16 [R93+UR9+0x28980], R245 ;  /* 0x028980f55d007988 */ /* 0x0003e80008000409 */
[----:B------:R-:W2:Y:S04]  /*39640*/  LDL.LU R121, [R1+0x18] ;  /* 0x0000180001797983 */ /* 0x000ea80000300800 */
[----:B0-----:R-:W4:Y:S04]  /*39650*/  LDL.LU R243, [R1+0x220c] ;  /* 0x00220c0001f37983 */ /* 0x001f280000300800 */
[----:B-1----:R-:W4:Y:S04]  /*39660*/  LDL.LU R245, [R1+0x2208] ;  /* 0x0022080001f57983 */ /* 0x002f280000300800 */
        /* <DEDUP_REMOVED lines=29> */
[----:B---3--:R0:W-:Y:S04]  /*39840*/  STS.U16 [R93+UR9+0x39180], R114 ;  /* 0x039180725d007988 */ /* 0x0081e80008000409 */
[----:B0-----:R-:W2:Y:S04]  /*39850*/  LDL.LU R114, [R1+0x21e4] ;  /* 0x0021e40001727983 */ /* 0x001ea80000300800 */
[----:B------:R-:W3:Y:S04]  /*39860*/  LDL.LU R121, [R1+0x10] ;  /* 0x0000100001797983 */ /* 0x000ee80000300800 */
        /* <DEDUP_REMOVED lines=8> */
[----:B------:R-:W4:Y:S04]  /*398f0*/  LDL.LU R128, [R1+0xf4] ;  /* 0x0000f40001807983 */ /* 0x000f280000300800 */
[----:B------:R-:W4:Y:S04]  /*39900*/  LDL.LU R126, [R1+0xf8] ;  /* 0x0000f800017e7983 */ /* 0x000f280000300800 */
[----:B------:R-:W4:Y:S04]  /*39910*/  LDL.LU R124, [R1+0xfc] ;  /* 0x0000fc00017c7983 */ /* 0x000f280000300800 */
[----:B------:R-:W4:Y:S04]  /*39920*/  LDL.LU R122, [R1+0x100] ;  /* 0x00010000017a7983 */ /* 0x000f280000300800 */
        /* <DEDUP_REMOVED lines=32> */
[----:B--2---:R-:W-:-:S05]  /*39b30*/  LOP3.LUT R26, R114, 0x40, RZ, 0x3c, !PT ;  /* 0x00000040721a7812 */ /* 0x004fca00078e3cff */
[----:B------:R0:W-:Y:S04]  /*39b40*/  STS.U16 [R26+UR9+0x29200], R0 ;  /* 0x029200001a007988 */ /* 0x0001e80008000409 */
[----:B------:R1:W-:Y:S04]  /*39b50*/  STS.U16 [R26+UR9+0x31200], R196 ;  /* 0x031200c41a007988 */ /* 0x0003e80008000409 */
[----:B------:R2:W-:Y:S04]  /*39b60*/  STS.U16 [R26+UR9+0x39200], R197 ;  /* 0x039200c51a007988 */ /* 0x0005e80008000409 */
[----:B0-----:R-:W4:Y:S04]  /*39b70*/  LDL.LU R0, [R1+0x21e0] ;  /* 0x0021e00001007983 */ /* 0x001f280000300800 */
[----:B-1----:R-:W4:Y:S04]  /*39b80*/  LDL.LU R196, [R1+0x21dc] ;  /* 0x0021dc0001c47983 */ /* 0x002f280000300800 */
[----:B--2---:R-:W2:Y:S04]  /*39b90*/  LDL.LU R197, [R1+0x21d8] ;  /* 0x0021d80001c57983 */ /* 0x004ea80000300800 */
[----:B------:R-:W2:Y:S04]  /*39ba0*/  LDL.LU R56, [R1+0x12c] ;  /* 0x00012c0001387983 */ /* 0x000ea80000300800 */
[----:B------:R-:W2:Y:S04]  /*39bb0*/  LDL.LU R55, [R1+0x128] ;  /* 0x0001280001377983 */ /* 0x000ea80000300800 */
[----:B---3--:R-:W-:Y:S04]  /*39bc0*/  STS.U16 [R26+UR9+0x20a00], R172 ;  /* 0x020a00ac1a007988 */ /* 0x008fe80008000409 */
[----:B----4-:R-:W-:Y:S04]  /*39bd0*/  STS.U16 [R26+UR9+0x38600], R128 ;  /* 0x038600801a007988 */ /* 0x010fe80008000409 */
[----:B------:R-:W-:Y:S04]  /*39be0*/  STS.U16 [R26+UR9+0x30600], R126 ;  /* 0x0306007e1a007988 */ /* 0x000fe80008000409 */
[----:B------:R-:W-:Y:S04]  /*39bf0*/  STS.U16 [R26+UR9+0x28600], R124 ;  /* 0x0286007c1a007988 */ /* 0x000fe80008000409 */
[----:B------:R0:W-:Y:S04]  /*39c00*/  STS.U16 [R26+UR9+0x20600], R122 ;  /* 0x0206007a1a007988 */ /* 0x0001e80008000409 */
[----:B------:R1:W-:Y:S04]  /*39c10*/  STS.U16 [R26+UR9+0x28a00], R174 ;  /* 0x028a00ae1a007988 */ /* 0x0003e80008000409 */
[----:B0-----:R-:W3:Y:S04]  /*39c20*/  LDL.LU R122, [R1+0x124] ;  /* 0x00012400017a7983 */ /* 0x001ee80000300800 */
[----:B------:R-:W4:Y:S04]  /*39c30*/  LDL.LU R124, [R1+0xf0] ;  /* 0x0000f000017c7983 */ /* 0x000f280000300800 */
[----:B------:R-:W4:Y:S04]  /*39c40*/  LDL.LU R126, [R1+0xec] ;  /* 0x0000ec00017e7983 */ /* 0x000f280000300800 */
[----:B------:R-:W4:Y:S04]  /*39c50*/  LDL.LU R128, [R1+0xe8] ;  /* 0x0000e80001807983 */ /* 0x000f280000300800 */
[----:B------:R-:W4:Y:S04]  /*39c60*/  LDL.LU R172, [R1+0xe4] ;  /* 0x0000e40001ac7983 */ /* 0x000f280000300800 */
[----:B------:R0:W-:Y:S04]  /*39c70*/  STS.U16 [R26+UR9+0x30a00], R176 ;  /* 0x030a00b01a007988 */ /* 0x0001e80008000409 */
[----:B-1----:R-:W4:Y:S04]  /*39c80*/  LDL.LU R174, [R1+0xa0] ;  /* 0x0000a00001ae7983 */ /* 0x002f280000300800 */
        /* <DEDUP_REMOVED lines=12> */
[----:B0-----:R-:W4:Y:S01]  /*39d50*/  LDL.LU R121, [R1+0x44] ;  /* 0x0000440001797983 */ /* 0x001f220000300800 */
        /* <DEDUP_REMOVED lines=50> */
[----:B--2---:R1:W-:Y:S04]  /*3a080*/  STS.U16 [R3+UR9+0x28280], R56 ;  /* 0x0282803803007988 */ /* 0x0043e80008000409 */
[----:B------:R2:W-:Y:S04]  /*3a090*/  STS.U16 [R3+UR9+0x30280], R55 ;  /* 0x0302803703007988 */ /* 0x0005e80008000409 */
[----:B0-----:R-:W4:Y:S04]  /*3a0a0*/  LDL.LU R198, [R1+0x21d4] ;  /* 0x0021d40001c67983 */ /* 0x001f280000300800 */
[----:B------:R-:W4:Y:S04]  /*3a0b0*/  LDL.LU R57, [R1+0x120] ;  /* 0x0001200001397983 */ /* 0x000f280000300800 */
[----:B-1----:R-:W4:Y:S04]  /*3a0c0*/  LDL.LU R56, [R1+0x11c] ;  /* 0x00011c0001387983 */ /* 0x002f280000300800 */
[----:B--2---:R-:W2:Y:S04]  /*3a0d0*/  LDL.LU R55, [R1+0x118] ;  /* 0x0001180001377983 */ /* 0x004ea80000300800 */
[----:B---3--:R0:W-:Y:S04]  /*3a0e0*/  STS.U16 [R3+UR9+0x38280], R122 ;  /* 0x0382807a03007988 */ /* 0x0081e80008000409 */
[----:B----4-:R1:W-:Y:S04]  /*3a0f0*/  STS.U16 [R3+UR9+0x20680], R124 ;  /* 0x0206807c03007988 */ /* 0x0103e80008000409 */
[----:B------:R3:W-:Y:S04]  /*3a100*/  STS.U16 [R3+UR9+0x28680], R126 ;  /* 0x0286807e03007988 */ /* 0x0007e80008000409 */
[----:B0-----:R-:W4:Y:S04]  /*3a110*/  LDL.LU R122, [R1+0x114] ;  /* 0x00011400017a7983 */ /* 0x001f280000300800 */
[----:B-1----:R-:W2:Y:S04]  /*3a120*/  LDL.LU R124, [R1+0xe0] ;  /* 0x0000e000017c7983 */ /* 0x002ea80000300800 */
[----:B------:R0:W-:Y:S04]  /*3a130*/  STS.U16 [R3+UR9+0x30680], R128 ;  /* 0x0306808003007988 */ /* 0x0001e80008000409 */
[----:B---3--:R-:W3:Y:S04]  /*3a140*/  LDL.LU R126, [R1+0xdc] ;  /* 0x0000dc00017e7983 */ /* 0x008ee80000300800 */
        /* <DEDUP_REMOVED lines=18> */
[----:B-1----:R-:W4:Y:S01]  /*3a270*/  LDL.LU R121, [R1+0x34] ;  /* 0x0000340001797983 */ /* 0x002f220000300800 */
        /* <DEDUP_REMOVED lines=49> */
[----:B------:R-:W-:-:S03]  /*3a590*/  LOP3.LUT R114, R114, 0x70, RZ, 0x3c, !PT ;  /* 0x0000007072727812 */ /* 0x000fc600078e3cff */
[----:B------:R-:W-:Y:S04]  /*3a5a0*/  STS.U16 [R26+UR9+0x20300], R57 ;  /* 0x020300391a007988 */ /* 0x000fe80008000409 */
[----:B--2---:R0:W-:Y:S04]  /*3a5b0*/  STS.U16 [R26+UR9+0x20700], R124 ;  /* 0x0207007c1a007988 */ /* 0x0041e80008000409 */
[----:B---3--:R1:W-:Y:S04]  /*3a5c0*/  STS.U16 [R26+UR9+0x28700], R126 ;  /* 0x0287007e1a007988 */ /* 0x0083e80008000409 */
[----:B0-----:R-:W2:Y:S04]  /*3a5d0*/  LDL.LU R124, [R1+0x110] ;  /* 0x00011000017c7983 */ /* 0x001ea80000300800 */
[----:B----4-:R0:W-:Y:S04]  /*3a5e0*/  STS.U16 [R26+UR9+0x30700], R128 ;  /* 0x030700801a007988 */ /* 0x0101e80008000409 */
[----:B-1----:R-:W3:Y:S04]  /*3a5f0*/  LDL.LU R126, [R1+0x10c] ;  /* 0x00010c00017e7983 */ /* 0x002ee80000300800 */
[----:B------:R1:W-:Y:S04]  /*3a600*/  STS.U16 [R26+UR9+0x38700], R172 ;  /* 0x038700ac1a007988 */ /* 0x0003e80008000409 */
[----:B0-----:R-:W4:Y:S04]  /*3a610*/  LDL.LU R128, [R1+0x108] ;  /* 0x0001080001807983 */ /* 0x001f280000300800 */
[----:B------:R0:W-:Y:S04]  /*3a620*/  STS.U16 [R26+UR9+0x20b00], R174 ;  /* 0x020b00ae1a007988 */ /* 0x0001e80008000409 */
[----:B-1----:R-:W2:Y:S04]  /*3a630*/  LDL.LU R172, [R1+0x104] ;  /* 0x0001040001ac7983 */ /* 0x002ea80000300800 */
[----:B------:R1:W-:Y:S04]  /*3a640*/  STS.U16 [R26+UR9+0x28b00], R176 ;  /* 0x028b00b01a007988 */ /* 0x0003e80008000409 */
[----:B0-----:R-:W2:Y:S04]  /*3a650*/  LDL.LU R174, [R1+0xd0] ;  /* 0x0000d00001ae7983 */ /* 0x001ea80000300800 */
[----:B------:R0:W-:Y:S04]  /*3a660*/  STS.U16 [R26+UR9+0x30b00], R178 ;  /* 0x030b00b21a007988 */ /* 0x0001e80008000409 */
[----:B-1----:R-:W3:Y:S04]  /*3a670*/  LDL.LU R176, [R1+0xcc] ;  /* 0x0000cc0001b07983 */ /* 0x002ee80000300800 */
        /* <DEDUP_REMOVED lines=65> */
[----:B0-----:R0:W5:Y:S04]  /*3aa90*/  LDL.LU R198, [R1+0x21d0] ;  /* 0x0021d00001c67983 */ /* 0x0011680000300800 */
[----:B-1----:R0:W5:Y:S04]  /*3aaa0*/  LDL.LU R197, [R1+0x21cc] ;  /* 0x0021cc0001c57983 */ /* 0x0021680000300800 */
[----:B------:R0:W5:Y:S04]  /*3aab0*/  LDL.LU R196, [R1+0x21c8] ;  /* 0x0021c80001c47983 */ /* 0x0001680000300800 */
[----:B------:R1:W-:Y:S04]  /*3aac0*/  STS.U16 [R114+UR9+0x38f80], R0 ;  /* 0x038f800072007988 */ /* 0x0003e80008000409 */
[----:B-1----:R0:W5:Y:S01]  /*3aad0*/  LDL.LU R0, [R1+0x21c4] ;  /* 0x0021c40001007983 */ /* 0x0021620000300800 */
[----:B------:R-:W-:-:S02]  /*3aae0*/  UMOV UR70, 0x1 ;  /* 0x0000000100467882 */ /* 0x000fc40000000000 */
[----:B------:R-:W-:-:S04]  /*3aaf0*/  @!UP0 UIADD3 UR70, UPT, UPT, -UR70, 0x100000, URZ ;  /* 0x0010000046468890 */ /* 0x000fc8000fffe1ff */
[----:B------:R-:W-:Y:S02]  /*3ab00*/  @!UP0 USHF.L.U32 UR71, UR70, 0xb, URZ ;  /* 0x0000000b46478899 */ /* 0x000fe400080006ff */
[----:B------:R-:W-:Y:S01]  /*3ab10*/  @!UP0 USHF.L.U32 UR70, UR70, 0x1, URZ ;  /* 0x0000000146468899 */ /* 0x000fe200080006ff */
[----:B------:R-:W-:Y:S01]  /*3ab20*/  VOTEU.ALL UP1, P0 ;  /* 0x0000000000ff7886 */ /* 0x000fe20000020000 */
[----:B--2---:R0:W-:Y:S04]  /*3ab30*/  STS.U16 [R114+UR9+0x20380], R124 ;  /* 0x0203807c72007988 */ /* 0x0041e80008000409 */
[----:B---3--:R0:W-:Y:S04]  /*3ab40*/  STS.U16 [R114+UR9+0x28380], R126 ;  /* 0x0283807e72007988 */ /* 0x0081e80008000409 */
[----:B----4-:R0:W-:Y:S04]  /*3ab50*/  STS.U16 [R114+UR9+0x30380], R128 ;  /* 0x0303808072007988 */ /* 0x0101e80008000409 */
        /* <DEDUP_REMOVED lines=60> */
[----:B-1----:R0:W1:Y:S02]  /*3af20*/  @!UP1 SYNCS.EXCH.64 URZ, [UR9+0x70010], UR70 ;  /* 0x0700104609ff95b2 */ /* 0x0020640008000100 */
[----:B-1----:R-:W-:Y:S06]  /*3af30*/  BAR.SYNC.DEFER_BLOCKING 0x0 ;  /* 0x0000000000007b1d */ /* 0x002fec0000010000 */
[----:B0-----:R-:W-:Y:S05]  /*3af40*/  @P5 BRA `(.L_x_14) ;  /* 0x0000000c002c5947 */ /* 0x001fea0003800000 */
[----:B------:R-:W2:Y:S04]  /*3af50*/  LDL R33, [R1+0x1250] ;  /* 0x0012500001217983 */ /* 0x000ea80000100800 */
[----:B------:R-:W3:Y:S04]  /*3af60*/  LDL.64 R26, [R1+0x1240] ;  /* 0x00124000011a7983 */ /* 0x000ee80000100a00 */
[----:B------:R-:W4:Y:S04]  /*3af70*/  LDL R32, [R1+0x1258] ;  /* 0x0012580001207983 */ /* 0x000f280000100800 */
[----:B------:R-:W4:Y:S04]  /*3af80*/  LDL.64 R30, [R1+0x1238] ;  /* 0x00123800011e7983 */ /* 0x000f280000100a00 */
[----:B------:R-:W4:Y:S04]  /*3af90*/  LDL.64 R36, [R1+0x1248] ;  /* 0x0012480001247983 */ /* 0x000f280000100a00 */
[----:B------:R-:W4:Y:S04]  /*3afa0*/  LDL.64 R20, [R1+0x1208] ;  /* 0x0012080001147983 */ /* 0x000f280000100a00 */
[----:B------:R-:W4:Y:S04]  /*3afb0*/  LDL.64 R18, [R1+0x1200] ;  /* 0x0012000001127983 */ /* 0x000f280000100a00 */
[----:B------:R-:W4:Y:S01]  /*3afc0*/  LDL.64 R28, [R1+0x1210] ;  /* 0x00121000011c7983 */ /* 0x000f220000100a00 */
[----:B------:R-:W-:-:S02]  /*3afd0*/  MOV.SPILL R9, UR69 ;  /* 0x0000004500097c02 */ /* 0x000fc40009000f00 */
[----:B------:R-:W-:Y:S01]  /*3afe0*/  MOV.SPILL R10, UR68 ;  /* 0x00000044000a7c02 */ /* 0x000fe20009000f00 */
[----:B------:R-:W4:Y:S04]  /*3aff0*/  LDL.64 R38, [R1+0x1230] ;  /* 0x0012300001267983 */ /* 0x000f280000100a00 */
[----:B------:R-:W4:Y:S01]  /*3b000*/  LDL.64 R34, [R1+0x1220] ;  /* 0x0012200001227983 */ /* 0x000f220000100a00 */
[----:B------:R-:W-:-:S03]  /*3b010*/  ELECT P1, URZ, PT ;  /* 0x0000000000ff782f */ /* 0x000fc60003820000 */
[----:B------:R-:W4:Y:S04]  /*3b020*/  LDL.64 R24, [R1+0x1218] ;  /* 0x0012180001187983 */ /* 0x000f280000100a00 */
[----:B------:R-:W4:Y:S06]  /*3b030*/  LDL.64 R22, [R1+0x11e8] ;  /* 0x0011e80001167983 */ /* 0x000f2c0000100a00 */
[----:B------:R-:W-:-:S02]  /*3b040*/  @P1 MOV R5, 0x40004040 ;  /* 0x4000404000051802 */ /* 0x000fc40000000f00 */
[----:B------:R-:W-:Y:S02]  /*3b050*/  @P1 MOV R7, 0x40004040 ;  /* 0x4000404000071802 */ /* 0x000fe40000000f00 */
[----:B------:R-:W-:Y:S02]  /*3b060*/  @P1 R2UR UR71, R5 ;  /* 0x00000000054712ca */ /* 0x000fe400000e0000 */
[----:B------:R-:W-:Y:S02]  /*3b070*/  @P1 R2UR UR73, R7 ;  /* 0x00000000074912ca */ /* 0x000fe400000e0000 */
[----:B------:R-:W-:Y:S01]  /*3b080*/  MOV.SPILL R11, UR11 ;  /* 0x0000000b000b7c02 */ /* 0x000fe20009000f00 */
[----:B------:R-:W-:Y:S01]  /*3b090*/  UMOV UR11, 0x4208490 ;  /* 0x04208490000b7882 */ /* 0x000fe20000000000 */
[----:B------:R-:W-:Y:S01]  /*3b0a0*/  MOV.SPILL R12, UR10 ;  /* 0x0000000a000c7c02 */ /* 0x000fe20009000f00 */
[----:B------:R-:W-:Y:S01]  /*3b0b0*/  UMOV UR10, 0x0 ;  /* 0x00000000000a7882 */ /* 0x000fe20000000000 */
[----:B------:R-:W-:-:S02]  /*3b0c0*/  MOV.SPILL R13, UR9 ;  /* 0x00000009000d7c02 */ /* 0x000fc40009000f00 */
[----:B------:R-:W-:Y:S02]  /*3b0d0*/  MOV.SPILL R14, UR8 ;  /* 0x00000008000e7c02 */ /* 0x000fe40009000f00 */
[----:B--2---:R-:W-:Y:S02]  /*3b0e0*/  R2UR UR70, R33 ;  /* 0x00000000214672ca */ /* 0x004fe400000e0000 */
[----:B---3--:R-:W-:Y:S02]  /*3b0f0*/  R2UR UR68, R26 ;  /* 0x000000001a4472ca */ /* 0x008fe400000e0000 */
[----:B------:R-:W-:Y:S02]  /*3b100*/  R2UR UR69, R27 ;  /* 0x000000001b4572ca */ /* 0x000fe400000e0000 */
[----:B------:R-:W2:Y:S07]  /*3b110*/  LDL.64 R26, [R1+0x1228] ;  /* 0x00122800011a7983 */ /* 0x000eae0000100a00 */
[----:B------:R-:W-:-:S02]  /*3b120*/  MOV R4, UR70 ;  /* 0x0000004600047c02 */ /* 0x000fc40008000f00 */
[----:B----4-:R-:W-:Y:S02]  /*3b130*/  R2UR UR70, R32 ;  /* 0x00000000204672ca */ /* 0x010fe400000e0000 */
[----:B------:R-:W-:Y:S01]  /*3b140*/  R2UR UR8, R36 ;  /* 0x00000000240872ca */ /* 0x000fe200000e0000 */
[----:B------:R-:W3:Y:S10]  /*3b150*/  LDL.64 R32, [R1+0x11d8] ;  /* 0x0011d80001207983 */ /* 0x000ef40000100a00 */
[----:B------:R-:W-:Y:S01]  /*3b160*/  IMAD.U32 R6, RZ, RZ, UR70 ;  /* 0x00000046ff067e24 */ /* 0x000fe2000f8e00ff */
[----:B------:R-:W-:-:S04]  /*3b170*/  @P1 R2UR UR70, R4 ;  /* 0x00000000044612ca */ /* 0x000fc800000e0000 */
[----:B------:R-:W-:Y:S02]  /*3b180*/  @P1 R2UR UR72, R6 ;  /* 0x00000000064812ca */ /* 0x000fe400000e0000 */
[----:B------:R-:W-:Y:S01]  /*3b190*/  R2UR UR9, R37 ;  /* 0x00000000250972ca */ /* 0x000fe200000e0000 */
[----:B------:R-:W4:Y:S10]  /*3b1a0*/  LDL.64 R6, [R1+0x11e0] ;  /* 0x0011e00001067983 */ /* 0x000f340000100a00 */
[----:B------:R0:W-:Y:S02]  /*3b1b0*/  UTCHMMA gdesc[UR70], gdesc[UR72], tmem[UR5], tmem[UR10], idesc[UR11], !UPT ;  /* 0x00ff0a48460075ea */ /* 0x0001e4000f800005 */
[----:B0-----:R-:W-:Y:S01]  /*3b1c0*/  R2UR UR70, R30 ;  /* 0x000000001e4672ca */ /* 0x001fe200000e0000 */
[----:B------:R-:W-:Y:S01]  /*3b1d0*/  UMOV UR72, 0x0 ;  /* 0x0000000000487882 */ /* 0x000fe20000000000 */
[----:B------:R-:W-:Y:S01]  /*3b1e0*/  R2UR UR71, R31 ;  /* 0x000000001f4772ca */ /* 0x000fe200000e0000 */
[----:B------:R-:W-:Y:S01]  /*3b1f0*/  UMOV UR73, 0x4208490 ;  /* 0x0420849000497882 */ /* 0x000fe20000000000 */
[----:B------:R-:W3:Y:S01]  /*3b200*/  LDL.64 R30, [R1+0x11f8] ;  /* 0x0011f800011e7983 */ /* 0x000ee20000100a00 */
[----:B------:R0:W-:Y:S10]  /*3b210*/  UTCHMMA gdesc[UR68], gdesc[UR12], tmem[UR5], tmem[UR72], idesc[UR73], UPT ;  /* 0x00ff480c440075ea */ /* 0x0001f4000b800005 */
[----:B------:R1:W-:Y:S01]  /*3b220*/  UTCHMMA gdesc[UR8], gdesc[UR70], tmem[UR5], tmem[UR72], idesc[UR73], UPT ;  /* 0x00ff4846080075ea */ /* 0x0003e2000b800005 */
[----:B0-----:R-:W-:-:S02]  /*3b230*/  R2UR UR68, R20 ;  /* 0x00000000144472ca */ /* 0x001fc400000e0000 */
[----:B------:R-:W-:Y:S02]  /*3b240*/  R2UR UR69, R21 ;  /* 0x00000000154572ca */ /* 0x000fe400000e0000 */
[----:B------:R-:W4:Y:S01]  /*3b250*/  LDL.64 R20, [R1+0x11c0] ;  /* 0x0011c00001147983 */ /* 0x000f220000100a00 */
[----:B-1----:R-:W-:Y:S02]  /*3b260*/  R2UR UR8, R18 ;  /* 0x00000000120872ca */ /* 0x002fe400000e0000 */
[----:B------:R-:W-:Y:S02]  /*3b270*/  R2UR UR9, R19 ;  /* 0x00000000130972ca */ /* 0x000fe400000e0000 */
[----:B------:R-:W4:Y:S01]  /*3b280*/  LDL.64 R18, [R1+0x11f0] ;  /* 0x0011f00001127983 */ /* 0x000f220000100a00 */
[----:B------:R-:W-:Y:S02]  /*3b290*/  R2UR UR10, R28 ;  /* 0x000000001c0a72ca */ /* 0x000fe400000e0000 */
[----:B------:R-:W-:-:S02]  /*3b2a0*/  R2UR UR11, R29 ;  /* 0x000000001d0b72ca */ /* 0x000fc400000e0000 */
[----:B------:R-:W4:Y:S01]  /*3b2b0*/  LDL.64 R28, [R1+0x11d0] ;  /* 0x0011d000011c7983 */ /* 0x000f220000100a00 */
[----:B------:R-:W-:Y:S02]  /*3b2c0*/  MOV.SPILL R3, UR67 ;  /* 0x0000004300037c02 */ /* 0x000fe40009000f00 */
[----:B------:R-:W-:Y:S02]  /*3b2d0*/  MOV.SPILL R8, UR66 ;  /* 0x0000004200087c02 */ /* 0x000fe40009000f00 */
[----:B------:R-:W-:Y:S02]  /*3b2e0*/  R2UR UR66, R38 ;  /* 0x00000000264272ca */ /* 0x000fe400000e0000 */
[----:B------:R-:W-:Y:S02]  /*3b2f0*/  R2UR UR67, R39 ;  /* 0x00000000274372ca */ /* 0x000fe400000e0000 */
[----:B------:R-:W-:Y:S02]  /*3b300*/  MOV.SPILL R15, UR7 ;  /* 0x00000007000f7c02 */ /* 0x000fe40009000f00 */
[----:B------:R-:W-:-:S02]  /*3b310*/  MOV.SPILL R16, UR6 ;  /* 0x0000000600107c02 */ /* 0x000fc40009000f00 */
[----:B------:R-:W-:Y:S02]  /*3b320*/  R2UR UR6, R34 ;  /* 0x00000000220672ca */ /* 0x000fe400000e0000 */
[----:B------:R-:W-:Y:S01]  /*3b330*/  R2UR UR7, R35 ;  /* 0x00000000230772ca */ /* 0x000fe200000e0000 */
[----:B------:R-:W-:Y:S01]  /*3b340*/  UMOV UR70, 0x0 ;  /* 0x0000000000467882 */ /* 0x000fe20000000000 */
[----:B------:R-:W-:-:S03]  /*3b350*/  UMOV UR71, 0x4208490 ;  /* 0x0420849000477882 */ /* 0x000fc60000000000 */
[----:B------:R-:W-:Y:S01]  /*3b360*/  UTCHMMA gdesc[UR76], gdesc[UR66], tmem[UR5], tmem[UR70], idesc[UR71], UPT ;  /* 0x00ff46424c0075ea */ /* 0x000fe2000b800005 */
[----:B--2---:R-:W-:Y:S02]  /*3b370*/  R2UR UR72, R26 ;  /* 0x000000001a4872ca */ /* 0x004fe400000e0000 */
[----:B------:R-:W-:Y:S02]  /*3b380*/  R2UR UR73, R27 ;  /* 0x000000001b4972ca */ /* 0x000fe400000e0000 */
[----:B------:R-:W2:Y:S11]  /*3b390*/  LDL.64 R26, [R1+0x11b0] ;  /* 0x0011b000011a7983 */ /* 0x000eb60000100a00 */
[----:B------:R0:W-:Y:S02]  /*3b3a0*/  UTCHMMA gdesc[UR74], gdesc[UR72], tmem[UR5], tmem[UR70], idesc[UR71], UPT ;  /* 0x00ff46484a0075ea */ /* 0x0001e4000b800005 */
[----:B0-----:R-:W-:Y:S01]  /*3b3b0*/  UMOV UR72, 0x0 ;  /* 0x0000000000487882 */ /* 0x001fe20000000000 */
[----:B------:R-:W-:-:S02]  /*3b3c0*/  UMOV UR73, 0x4208490 ;  /* 0x0420849000497882 */ /* 0x000fc40000000000 */
[----:B------:R0:W-:Y:S02]  /*3b3d0*/  UTCHMMA gdesc[UR14], gdesc[UR6], tmem[UR5], tmem[UR72], idesc[UR73], UPT ;  /* 0x00ff48060e0075ea */ /* 0x0001e4000b800005 */
[----:B0-----:R-:W-:Y:S02]  /*3b3e0*/  R2UR UR72, R24 ;  /* 0x00000000184872ca */ /* 0x001fe400000e0000 */
[----:B------:R-:W-:Y:S02]  /*3b3f0*/  R2UR UR73, R25 ;  /* 0x00000000194972ca */ /* 0x000fe400000e0000 */
[----:B------:R-:W2:Y:S01]  /*3b400*/  LDL.64 R24, [R1+0x11c8] ;  /* 0x0011c80001187983 */ /* 0x000ea20000100a00 */
[----:B------:R-:W-:Y:S02]  /*3b410*/  R2UR UR6, R22 ;  /* 0x00000000160672ca */ /* 0x000fe400000e0000 */
[----:B------:R-:W-:Y:S02]  /*3b420*/  R2UR UR7, R23 ;  /* 0x00000000170772ca */ /* 0x000fe400000e0000 */
[----:B------:R-:W2:Y:S06]  /*3b430*/  LDL.64 R22, [R1+0x11a0] ;  /* 0x0011a00001167983 */ /* 0x000eac0000100a00 */
[----:B------:R0:W-:Y:S02]  /*3b440*/  UTCHMMA gdesc[UR16], gdesc[UR72], tmem[UR5], tmem[UR70], idesc[UR71], UPT ;  /* 0x00ff4648100075ea */ /* 0x0001e4000b800005 */
[----:B0-----:R-:W-:Y:S01]  /*3b450*/  UMOV UR72, 0x0 ;  /* 0x0000000000487882 */ /* 0x001fe20000000000 */
[----:B------:R-:W-:-:S02]  /*3b460*/  UMOV UR73, 0x4208490 ;  /* 0x0420849000497882 */ /* 0x000fc40000000000 */
[----:B------:R-:W-:Y:S01]  /*3b470*/  UTCHMMA gdesc[UR18], gdesc[UR10], tmem[UR5], tmem[UR72], idesc[UR73], UPT ;  /* 0x00ff480a120075ea */ /* 0x000fe2000b800005 */
[----:B------:R3:W-:Y:S01]  /*3b480*/  UTCHMMA gdesc[UR20], gdesc[UR68], tmem[UR5], tmem[UR72], idesc[UR73], UPT ;  /* 0x00ff4844140075ea */ /* 0x0007e2000b800005 */
[----:B------:R4:W-:Y:S01]  /*3b490*/  UTCHMMA gdesc[UR22], gdesc[UR8], tmem[UR5], tmem[UR70], idesc[UR71], UPT ;  /* 0x00ff4608160075ea */ /* 0x0009e2000b800005 */
[----:B---3--:R-:W-:Y:S02]  /*3b4a0*/  R2UR UR72, R30 ;  /* 0x000000001e4872ca */ /* 0x008fe400000e0000 */
[----:B------:R-:W-:Y:S02]  /*3b4b0*/  R2UR UR73, R31 ;  /* 0x000000001f4972ca */ /* 0x000fe400000e0000 */
[----:B------:R-:W3:Y:S01]  /*3b4c0*/  LDL.64 R30, [R1+0x11b8] ;  /* 0x0011b800011e7983 */ /* 0x000ee20000100a00 */
[----:B----4-:R-:W-:Y:S02]  /*3b4d0*/  R2UR UR8, R20 ;  /* 0x00000000140872ca */ /* 0x010fe400000e0000 */
[----:B------:R-:W-:-:S02]  /*3b4e0*/  R2UR UR9, R21 ;  /* 0x00000000150972ca */ /* 0x000fc400000e0000 */
[----:B------:R-:W4:Y:S06]  /*3b4f0*/  LDL.64 R20, [R1+0x1180] ;  /* 0x0011800001147983 */ /* 0x000f2c0000100a00 */
[----:B------:R0:W-:Y:S02]  /*3b500*/  UTCHMMA gdesc[UR24], gdesc[UR72], tmem[UR5], tmem[UR70], idesc[UR71], UPT ;  /* 0x00ff4648180075ea */ /* 0x0001e4000b800005 */
[----:B0-----:R-:W-:Y:S02]  /*3b510*/  R2UR UR70, R18 ;  /* 0x00000000124672ca */ /* 0x001fe400000e0000 */
[----:B------:R-:W-:-:S02]  /*3b520*/  R2UR UR71, R19 ;  /* 0x00000000134772ca */ /* 0x000fc400000e0000 */
[----:B------:R-:W4:Y:S01]  /*3b530*/  LDL.64 R18, [R1+0x1170] ;  /* 0x0011700001127983 */ /* 0x000f220000100a00 */
[----:B------:R-:W-:Y:S02]  /*3b540*/  R2UR UR68, R28 ;  /* 0x000000001c4472ca */ /* 0x000fe400000e0000 */
[----:B------:R-:W-:Y:S02]  /*3b550*/  R2UR UR69, R29 ;  /* 0x000000001d4572ca */ /* 0x000fe400000e0000 */
[----:B------:R-:W4:Y:S01]  /*3b560*/  LDL.64 R28, [R1+0x11a8] ;  /* 0x0011a800011c7983 */ /* 0x000f220000100a00 */
[----:B------:R-:W-:Y:S01]  /*3b570*/  UMOV UR72, 0x0 ;  /* 0x0000000000487882 */ /* 0x000fe20000000000 */
[----:B------:R-:W-:-:S04]  /*3b580*/  UMOV UR73, 0x4208490 ;  /* 0x0420849000497882 */ /* 0x000fc80000000000 */
[----:B------:R0:W-:Y:S02]  /*3b590*/  UTCHMMA gdesc[UR26], gdesc[UR70], tmem[UR5], tmem[UR72], idesc[UR73], UPT ;  /* 0x00ff48461a0075ea */ /* 0x0001e4000b800005 */
[----:B0-----:R-:W-:Y:S01]  /*3b5a0*/  UMOV UR70, 0x0 ;  /* 0x0000000000467882 */ /* 0x001fe20000000000 */
[----:B------:R-:W-:Y:S02]  /*3b5b0*/  UMOV UR71, 0x4208490 ;  /* 0x0420849000477882 */ /* 0x000fe40000000000 */
[----:B------:R0:W-:Y:S02]  /*3b5c0*/  UTCHMMA gdesc[UR28], gdesc[UR6], tmem[UR5], tmem[UR70], idesc[UR71], UPT ;  /* 0x00ff46061c0075ea */ /* 0x0001e4000b800005 */
[----:B0-----:R-:W-:Y:S02]  /*3b5d0*/  R2UR UR70, R6 ;  /* 0x00000000064672ca */ /* 0x001fe400000e0000 */
[----:B------:R-:W-:Y:S02]  /*3b5e0*/  R2UR UR71, R7 ;  /* 0x00000000074772ca */ /* 0x000fe400000e0000 */
[----:B------:R-:W4:Y:S01]  /*3b5f0*/  LDL.64 R6, [R1+0x1198] ;  /* 0x0011980001067983 */ /* 0x000f220000100a00 */
[----:B------:R-:W-:-:S02]  /*3b600*/  R2UR UR10, R32 ;  /* 0x00000000200a72ca */ /* 0x000fc400000e0000 */
[----:B------:R-:W-:-:S08]  /*3b610*/  R2UR UR11, R33 ;  /* 0x00000000210b72ca */ /* 0x000fd000000e0000 */
[----:B------:R0:W-:Y:S05]  /*3b620*/  UTCHMMA gdesc[UR30], gdesc[UR70], tmem[UR5], tmem[UR72], idesc[UR73], UPT ;  /* 0x00ff48461e0075ea */ /* 0x0001ea000b800005 */
[----:B------:R-:W-:Y:S01]  /*3b630*/  UTCHMMA gdesc[UR32], gdesc[UR10], tmem[UR5], tmem[UR72], idesc[UR73], UPT ;  /* 0x00ff480a200075ea */ /* 0x000fe2000b800005 */
[----:B0-----:R-:W-:Y:S01]  /*3b640*/  UMOV UR70, 0x0 ;  /* 0x0000000000467882 */ /* 0x001fe20000000000 */
[----:B------:R-:W-:Y:S02]  /*3b650*/  UMOV UR71, 0x4208490 ;  /* 0x0420849000477882 */ /* 0x000fe40000000000 */
[----:B------:R0:W-:Y:S01]  /*3b660*/  UTCHMMA gdesc[UR34], gdesc[UR68], tmem[UR5], tmem[UR70], idesc[UR71], UPT ;  /* 0x00ff4644220075ea */ /* 0x0001e2000b800005 */
[----:B------:R-:W-:-:S02]  /*3b670*/  R2UR.FILL UR66, R8 ;  /* 0x00000000084272ca */ /* 0x000fc400004e0000 */
[----:B0-----:R-:W-:Y:S02]  /*3b680*/  R2UR.FILL UR69, R9 ;  /* 0x00000000094572ca */ /* 0x001fe400004e0000 */
[----:B------:R-:W4:Y:S01]  /*3b690*/  LDL.64 R8, [R1+0x1158] ;  /* 0x0011580001087983 */ /* 0x000f220000100a00 */
[----:B------:R-:W-:-:S03]  /*3b6a0*/  R2UR.FILL UR67, R3 ;  /* 0x00000000034372ca */ /* 0x000fc600004e0000 */
[----:B------:R-:W4:Y:S01]  /*3b6b0*/  LDL R3, [R1+0x21c0] ;  /* 0x0021c00001037983 */ /* 0x000f220000100800 */
[----:B--2---:R-:W-:Y:S02]  /*3b6c0*/  R2UR UR6, R26 ;  /* 0x000000001a0672ca */ /* 0x004fe400000e0000 */
[----:B------:R-:W-:Y:S02]  /*3b6d0*/  R2UR UR7, R27 ;  /* 0x000000001b0772ca */ /* 0x000fe400000e0000 */
[----:B------:R-:W2:Y:S01]  /*3b6e0*/  LDL.64 R26, [R1+0x1190] ;  /* 0x00119000011a7983 */ /* 0x000ea20000100a00 */
[----:B------:R-:W-:Y:S02]  /*3b6f0*/  R2UR UR72, R24 ;  /* 0x00000000184872ca */ /* 0x000fe400000e0000 */
[----:B------:R-:W-:Y:S02]  /*3b700*/  R2UR UR73, R25 ;  /* 0x00000000194972ca */ /* 0x000fe400000e0000 */
[----:B------:R-:W2:Y:S01]  /*3b710*/  LDL.64 R24, [R1+0x1188] ;  /* 0x0011880001187983 */ /* 0x000ea20000100a00 */
[----:B------:R-:W-:-:S02]  /*3b720*/  R2UR UR10, R22 ;  /* 0x00000000160a72ca */ /* 0x000fc400000e0000 */
[----:B------:R-:W-:Y:S02]  /*3b730*/  R2UR UR11, R23 ;  /* 0x00000000170b72ca */ /* 0x000fe400000e0000 */
[----:B------:R-:W2:Y:S06]  /*3b740*/  LDL.64 R22, [R1+0x1178] ;  /* 0x0011780001167983 */ /* 0x000eac0000100a00 */
[----:B------:R0:W-:Y:S02]  /*3b750*/  UTCHMMA gdesc[UR36], gdesc[UR72], tmem[UR5], tmem[UR70], idesc[UR71], UPT ;  /* 0x00ff4648240075ea */ /* 0x0001e4000b800005 */
[----:B0-----:R-:W-:Y:S01]  /*3b760*/  UMOV UR72, 0x0 ;  /* 0x0000000000487882 */ /* 0x001fe20000000000 */
[----:B------:R-:W-:-:S02]  /*3b770*/  UMOV UR73, 0x4208490 ;  /* 0x0420849000497882 */ /* 0x000fc40000000000 */
[----:B------:R3:W-:Y:S02]  /*3b780*/  UTCHMMA gdesc[UR38], gdesc[UR8], tmem[UR5], tmem[UR72], idesc[UR73], UPT ;  /* 0x00ff4808260075ea */ /* 0x0007e4000b800005 */
[----:B---3--:R-:W-:Y:S02]  /*3b790*/  R2UR UR72, R30 ;  /* 0x000000001e4872ca */ /* 0x008fe400000e0000 */
[----:B------:R-:W-:Y:S02]  /*3b7a0*/  R2UR UR73, R31 ;  /* 0x000000001f4972ca */ /* 0x000fe400000e0000 */
[----:B----4-:R-:W-:Y:S02]  /*3b7b0*/  R2UR UR8, R20 ;  /* 0x00000000140872ca */ /* 0x010fe400000e0000 */
[----:B------:R-:W-:Y:S02]  /*3b7c0*/  R2UR UR9, R21 ;  /* 0x00000000150972ca */ /* 0x000fe400000e0000 */
[----:B------:R-:W3:Y:S07]  /*3b7d0*/  LDL.64 R20, [R1+0x1168] ;  /* 0x0011680001147983 */ /* 0x000eee0000100a00 */
[----:B------:R0:W-:Y:S02]  /*3b7e0*/  UTCHMMA gdesc[UR40], gdesc[UR72], tmem[UR5], tmem[UR70], idesc[UR71], UPT ;  /* 0x00ff4648280075ea */ /* 0x0001e4000b800005 */
[----:B0-----:R-:W-:Y:S01]  /*3b7f0*/  UMOV UR72, 0x0 ;  /* 0x0000000000487882 */ /* 0x001fe20000000000 */
[----:B------:R-:W-:-:S02]  /*3b800*/  UMOV UR73, 0x4208490 ;  /* 0x0420849000497882 */ /* 0x000fc40000000000 */
[----:B------:R0:W-:Y:S02]  /*3b810*/  UTCHMMA gdesc[UR42], gdesc[UR6], tmem[UR5], tmem[UR72], idesc[UR73], UPT ;  /* 0x00ff48062a0075ea */ /* 0x0001e4000b800005 */
[----:B0-----:R-:W-:Y:S02]  /*3b820*/  R2UR UR6, R18 ;  /* 0x00000000120672ca */ /* 0x001fe400000e0000 */
[----:B------:R-:W-:Y:S02]  /*3b830*/  R2UR UR7, R19 ;  /* 0x00000000130772ca */ /* 0x000fe400000e0000 */
[----:B------:R-:W4:Y:S01]  /*3b840*/  LDL.64 R18, [R1+0x1160] ;  /* 0x0011600001127983 */ /* 0x000f220000100a00 */
[----:B------:R-:W-:Y:S02]  /*3b850*/  R2UR UR70, R28 ;  /* 0x000000001c4672ca */ /* 0x000fe400000e0000 */
[----:B------:R-:W-:-:S13]  /*3b860*/  R2UR UR71, R29 ;  /* 0x000000001d4772ca */ /* 0x000fda00000e0000 */
[----:B------:R0:W-:Y:S02]  /*3b870*/  UTCHMMA gdesc[UR44], gdesc[UR70], tmem[UR5], tmem[UR72], idesc[UR73], UPT ;  /* 0x00ff48462c0075ea */ /* 0x0001e4000b800005 */
[----:B0-----:R-:W-:Y:S02]  /*3b880*/  R2UR UR72, R6 ;  /* 0x00000000064872ca */ /* 0x001fe400000e0000 */
[----:B------:R-:W-:Y:S02]  /*3b890*/  R2UR UR73, R7 ;  /* 0x00000000074972ca */ /* 0x000fe400000e0000 */
[----:B------:R-:W4:Y:S01]  /*3b8a0*/  LDL.64 R6, [R1+0x1150] ;  /* 0x0011500001067983 */ /* 0x000f220000100a00 */
[----:B------:R-:W-:Y:S01]  /*3b8b0*/  UMOV UR70, 0x0 ;  /* 0x0000000000467882 */ /* 0x000fe20000000000 */
[----:B------:R-:W-:Y:S02]  /*3b8c0*/  UMOV UR71, 0x4208490 ;  /* 0x0420849000477882 */ /* 0x000fe40000000000 */
[----:B------:R-:W-:Y:S07]  /*3b8d0*/  UTCHMMA gdesc[UR46], gdesc[UR10], tmem[UR5], tmem[UR70], idesc[UR71], UPT ;  /* 0x00ff460a2e0075ea */ /* 0x000fee000b800005 */
[----:B------:R0:W-:Y:S02]  /*3b8e0*/  UTCHMMA gdesc[UR48], gdesc[UR72], tmem[UR5], tmem[UR70], idesc[UR71], UPT ;  /* 0x00ff4648300075ea */ /* 0x0001e4000b800005 */
[----:B0-----:R-:W-:Y:S01]  /*3b8f0*/  UMOV UR72, 0x0 ;  /* 0x0000000000487882 */ /* 0x001fe20000000000 */
[----:B------:R-:W-:Y:S01]  /*3b900*/  UMOV UR73, 0x4208490 ;  /* 0x0420849000497882 */ /* 0x000fe20000000000 */
[----:B------:R-:W-:Y:S01]  /*3b910*/  IMAD.MOV.U32 R5, RZ, RZ, RZ ;  /* 0x000000ffff057224 */ /* 0x000fe200078e00ff */
[----:B------:R-:W-:-:S04]  /*3b920*/  IADD3 R4, PT, PT, R3, 0x70010, RZ ;  /* 0x0007001003047810 */ /* 0x000fc80007ffe0ff */
[----:B------:R-:W-:Y:S02]  /*3b930*/  @P1 MOV R4, R4 ;  /* 0x0000000400041202 */ /* 0x000fe40000000f00 */
[----:B--2---:R-:W-:Y:S02]  /*3b940*/  R2UR UR70, R26 ;  /* 0x000000001a4672ca */ /* 0x004fe400000e0000 */
[----:B------:R-:W-:-:S13]  /*3b950*/  R2UR UR71, R27 ;  /* 0x000000001b4772ca */ /* 0x000fda00000e0000 */
[----:B------:R0:W-:Y:S02]  /*3b960*/  UTCHMMA gdesc[UR50], gdesc[UR70], tmem[UR5], tmem[UR72], idesc[UR73], UPT ;  /* 0x00ff4846320075ea */ /* 0x0001e4000b800005 */
[----:B0-----:R-:W-:Y:S01]  /*3b970*/  UMOV UR70, 0x0 ;  /* 0x0000000000467882 */ /* 0x001fe20000000000 */
[----:B------:R-:W-:Y:S01]  /*3b980*/  UMOV UR71, 0x4208490 ;  /* 0x0420849000477882 */ /* 0x000fe20000000000 */
[----:B------:R-:W-:Y:S02]  /*3b990*/  R2UR UR72, R24 ;  /* 0x00000000184872ca */ /* 0x000fe400000e0000 */
[----:B------:R-:W-:-:S13]  /*3b9a0*/  R2UR UR73, R25 ;  /* 0x00000000194972ca */ /* 0x000fda00000e0000 */
[----:B------:R0:W-:Y:S02]  /*3b9b0*/  UTCHMMA gdesc[UR52], gdesc[UR72], tmem[UR5], tmem[UR70], idesc[UR71], UPT ;  /* 0x00ff4648340075ea */ /* 0x0001e4000b800005 */
[----:B0-----:R-:W-:Y:S02]  /*3b9c0*/  R2UR UR70, R22 ;  /* 0x00000000164672ca */ /* 0x001fe400000e0000 */
[----:B------:R-:W-:Y:S01]  /*3b9d0*/  R2UR UR71, R23 ;  /* 0x00000000174772ca */ /* 0x000fe200000e0000 */
[----:B------:R-:W-:Y:S01]  /*3b9e0*/  UMOV UR72, 0x0 ;  /* 0x0000000000487882 */ /* 0x000fe20000000000 */
[----:B------:R-:W-:Y:S02]  /*3b9f0*/  UMOV UR73, 0x4208490 ;  /* 0x0420849000497882 */ /* 0x000fe40000000000 */
[----:B------:R-:W-:Y:S09]  /*3ba00*/  UTCHMMA gdesc[UR54], gdesc[UR8], tmem[UR5], tmem[UR72], idesc[UR73], UPT ;  /* 0x00ff4808360075ea */ /* 0x000ff2000b800005 */
[----:B------:R3:W-:Y:S02]  /*3ba10*/  UTCHMMA gdesc[UR56], gdesc[UR70], tmem[UR5], tmem[UR72], idesc[UR73], UPT ;  /* 0x00ff4846380075ea */ /* 0x0007e4000b800005 */
[----:B---3--:R-:W-:-:S02]  /*3ba20*/  R2UR UR72, R20 ;  /* 0x00000000144872ca */ /* 0x008fc400000e0000 */
[----:B------:R-:W-:Y:S01]  /*3ba30*/  R2UR UR73, R21 ;  /* 0x00000000154972ca */ /* 0x000fe200000e0000 */
[----:B------:R-:W-:Y:S01]  /*3ba40*/  UMOV UR70, 0x0 ;  /* 0x0000000000467882 */ /* 0x000fe20000000000 */
[----:B------:R-:W-:Y:S02]  /*3ba50*/  UMOV UR71, 0x4208490 ;  /* 0x0420849000477882 */ /* 0x000fe40000000000 */
[----:B------:R-:W-:Y:S09]  /*3ba60*/  UTCHMMA gdesc[UR58], gdesc[UR6], tmem[UR5], tmem[UR70], idesc[UR71], UPT ;  /* 0x00ff46063a0075ea */ /* 0x000ff2000b800005 */
[----:B------:R4:W-:Y:S02]  /*3ba70*/  UTCHMMA gdesc[UR60], gdesc[UR72], tmem[UR5], tmem[UR70], idesc[UR71], UPT ;  /* 0x00ff46483c0075ea */ /* 0x0009e4000b800005 */
[----:B----4-:R-:W-:-:S02]  /*3ba80*/  R2UR UR70, R18 ;  /* 0x00000000124672ca */ /* 0x010fc400000e0000 */
[----:B------:R-:W-:Y:S01]  /*3ba90*/  R2UR UR71, R19 ;  /* 0x00000000134772ca */ /* 0x000fe200000e0000 */
[----:B------:R-:W-:Y:S01]  /*3baa0*/  UMOV UR72, 0x0 ;  /* 0x0000000000487882 */ /* 0x000fe20000000000 */
[----:B------:R-:W-:-:S11]  /*3bab0*/  UMOV UR73, 0x4208490 ;  /* 0x0420849000497882 */ /* 0x000fd60000000000 */
[----:B------:R0:W-:Y:S02]  /*3bac0*/  UTCHMMA gdesc[UR62], gdesc[UR70], tmem[UR5], tmem[UR72], idesc[UR73], UPT ;  /* 0x00ff48463e0075ea */ /* 0x0001e4000b800005 */
[----:B0-----:R-:W-:Y:S02]  /*3bad0*/  R2UR UR72, R8 ;  /* 0x00000000084872ca */ /* 0x001fe400000e0000 */
        /* <DEDUP_REMOVED lines=9> */
[----:B0-----:R-:W-:Y:S02]  /*3bb70*/  @P1 R2UR UR70, R4 ;  /* 0x00000000044612ca */ /* 0x001fe400000e0000 */
[----:B------:R-:W-:-:S11]  /*3bb80*/  R2UR.FILL UR68, R10 ;  /* 0x000000000a4472ca */ /* 0x000fd600004e0000 */
[----:B------:R0:W-:Y:S01]  /*3bb90*/  UTCBAR [UR70], URZ ;  /* 0x000000ff460073e9 */ /* 0x0001e200080000ff */
[----:B------:R-:W-:Y:S02]  /*3bba0*/  R2UR.FILL UR11, R11 ;  /* 0x000000000b0b72ca */ /* 0x000fe400004e0000 */
[----:B------:R-:W-:Y:S02]  /*3bbb0*/  R2UR.FILL UR10, R12 ;  /* 0x000000000c0a72ca */ /* 0x000fe400004e0000 */
[----:B------:R-:W-:Y:S02]  /*3bbc0*/  R2UR.FILL UR9, R13 ;  /* 0x000000000d0972ca */ /* 0x000fe400004e0000 */
[----:B------:R-:W-:Y:S02]  /*3bbd0*/  R2UR.FILL UR8, R14 ;  /* 0x000000000e0872ca */ /* 0x000fe400004e0000 */
[----:B------:R-:W-:Y:S02]  /*3bbe0*/  R2UR.FILL UR7, R15 ;  /* 0x000000000f0772ca */ /* 0x000fe400004e0000 */
[----:B0-----:R-:W-:-:S15]  /*3bbf0*/  R2UR.FILL UR6, R16 ;  /* 0x00000000100672ca */ /* 0x001fde00004e0000 */
.L_x_14:
[----:B------:R-:W0:Y:S01]  /*3bc00*/  SYNCS.PHASECHK.TRANS64.TRYWAIT P1, [UR9+0x70010], RZ ;  /* 0x070010ffff0075a7 */ /* 0x000e220008021109 */
[----:B------:R-:W1:Y:S01]  /*3bc10*/  LDC R69, c[0x0][0x3a8] ;  /* 0x0000ea00ff457b82 */ /* 0x000e620000000800 */
[----:B0-----:R-:W-:Y:S05]  /*3bc20*/  @!P1 BRA `(.L_x_15) ;  /* 0x0000015800e49947 */ /* 0x001fea0003800000 */
.L_x_24:
[----:B------:R-:W2:Y:S01]  /*3bc30*/  LDL R73, [R1+0x138] ;  /* 0x0001380001497983 */ /* 0x000ea20000100800 */
[----:B------:R-:W-:Y:S06]  /*3bc40*/  BAR.SYNC.DEFER_BLOCKING 0x0 ;  /* 0x0000000000007b1d */ /* 0x000fec0000010000 */
[----:B------:R-:W-:Y:S01]  /*3bc50*/  LDTM.16dp32bit_t0_t15.x64 R4, tmem[UR7+0x100] ;  /* 0x00010007000479ee */ /* 0x000fe20008b00000 */
[----:B------:R-:W0:Y:S01]  /*3bc60*/  LDTM.16dp32bit_t16_t31.x64 R4, tmem[UR7+0x140] ;  /* 0x00014007000479ee */ /* 0x000e220008b20000 */
[----:B------:R-:W3:Y:S01]  /*3bc70*/  @!P0 SYNCS.CCTL.IV [UR9+0x70010] ;  /* 0x07001000ff0089b1 */ /* 0x000ee20008000009 */
[----:B------:R-:W-:Y:S01]  /*3bc80*/  NOP ;  /* 0x0000000000007918 */ /* 0x000fe20000000000 */
[-C--:B01----:R-:W-:Y:S01]  /*3bc90*/  FMUL R70, R4, R69.reuse ;  /* 0x0000004504467220 */ /* 0x083fe20000400000 */
[-C--:B------:R-:W-:Y:S01]  /*3bca0*/  FMUL R71, R5, R69.reuse ;  /* 0x0000004505477220 */ /* 0x080fe20000400000 */
[-C--:B------:R-:W-:Y:S01]  /*3bcb0*/  FMUL R72, R6, R69.reuse ;  /* 0x0000004506487220 */ /* 0x080fe20000400000 */
[-C--:B------:R-:W-:Y:S01]  /*3bcc0*/  FMUL R68, R7, R69.reuse ;  /* 0x0000004507447220 */ /* 0x080fe20000400000 */
[----:B------:R-:W-:-:S03]  /*3bcd0*/  FMUL R3, R8, R69 ;  /* 0x0000004508037220 */ /* 0x000fc60000400000 */
[----:B------:R-:W-:Y:S01]  /*3bce0*/  FMNMX3 R72, R70, R71, R72, !PT ;  /* 0x0000004746487276 */ /* 0x000fe20007800048 */
[-C--:B------:R-:W-:Y:S01]  /*3bcf0*/  FMUL R71, R9, R69.reuse ;  /* 0x0000004509477220 */ /* 0x080fe20000400000 */
[-C--:B------:R-:W-:Y:S02]  /*3bd00*/  FMUL R70, R10, R69.reuse ;  /* 0x000000450a467220 */ /* 0x080fe40000400000 */
[----:B------:R-:W-:Y:S01]  /*3bd10*/  FMNMX3 R72, R72, R68, R3, !PT ;  /* 0x0000004448487276 */ /* 0x000fe20007800003 */
[-C--:B------:R-:W-:Y:S01]  /*3bd20*/  FMUL R68, R11, R69.reuse ;  /* 0x000000450b447220 */ /* 0x080fe20000400000 */
[----:B------:R-:W-:Y:S02]  /*3bd30*/  FMUL R3, R12, R69 ;  /* 0x000000450c037220 */ /* 0x000fe40000400000 */
[----:B------:R-:W-:Y:S01]  /*3bd40*/  FMNMX3 R72, R72, R71, R70, !PT ;  /* 0x0000004748487276 */ /* 0x000fe20007800046 */
[-C--:B------:R-:W-:Y:S01]  /*3bd50*/  FMUL R71, R13, R69.reuse ;  /* 0x000000450d477220 */ /* 0x080fe20000400000 */
[----:B------:R-:W-:-:S02]  /*3bd60*/  FMUL R70, R14, R69 ;  /* 0x000000450e467220 */ /* 0x000fc40000400000 */
[----:B------:R-:W-:Y:S01]  /*3bd70*/  FMNMX3 R72, R72, R68, R3, !PT ;  /* 0x0000004448487276 */ /* 0x000fe20007800003 */
[-C--:B------:R-:W-:Y:S01]  /*3bd80*/  FMUL R68, R15, R69.reuse ;  /* 0x000000450f447220 */ /* 0x080fe20000400000 */
[----:B------:R-:W-:Y:S02]  /*3bd90*/  FMUL R3, R16, R69 ;  /* 0x0000004510037220 */ /* 0x000fe40000400000 */
[----:B------:R-:W-:Y:S01]  /*3bda0*/  FMNMX3 R72, R72, R71, R70, !PT ;  /* 0x0000004748487276 */ /* 0x000fe20007800046 */
[-C--:B------:R-:W-:Y:S01]  /*3bdb0*/  FMUL R71, R17, R69.reuse ;  /* 0x0000004511477220 */ /* 0x080fe20000400000 */
[-C--:B------:R-:W-:Y:S02]  /*3bdc0*/  FMUL R70, R18, R69.reuse ;  /* 0x0000004512467220 */ /* 0x080fe40000400000 */
[----:B------:R-:W-:Y:S01]  /*3bdd0*/  FMNMX3 R72, R72, R68, R3, !PT ;  /* 0x0000004448487276 */ /* 0x000fe20007800003 */
[-C--:B------:R-:W-:Y:S01]  /*3bde0*/  FMUL R68, R19, R69.reuse ;  /* 0x0000004513447220 */ /* 0x080fe20000400000 */
[----:B------:R-:W-:-:S02]  /*3bdf0*/  FMUL R3, R20, R69 ;  /* 0x0000004514037220 */ /* 0x000fc40000400000 */
        /* <DEDUP_REMOVED lines=70> */
[----:B------:R-:W-:Y:S01]  /*3c260*/  FMUL R68, R67, R69 ;  /* 0x0000004543447220 */ /* 0x000fe20000400000 */
[----:B------:R-:W4:Y:S02]  /*3c270*/  LDL.LU R70, [R1+0x130] ;  /* 0x0001300001467983 */ /* 0x000f240000300800 */
[----:B------:R-:W-:-:S04]  /*3c280*/  FMNMX3 R3, R3, R71, R72, !PT ;  /* 0x0000004703037276 */ /* 0x000fc80007800048 */
[----:B------:R-:W-:-:S05]  /*3c290*/  FMNMX R3, R68, R3, !PT ;  /* 0x0000000344037209 */ /* 0x000fca0007800000 */
[----:B------:R-:W2:Y:S02]  /*3c2a0*/  SHFL.BFLY PT, R244, R3, 0x10, 0x1f ;  /* 0x0e001f0003f47f89 */ /* 0x000ea400000e0000 */
[----:B--2---:R-:W-:-:S05]  /*3c2b0*/  FMNMX3 R244, R3, R244, R73, !PT ;  /* 0x000000f403f47276 */ /* 0x004fca0007800049 */
[-CC-:B------:R-:W-:Y:S01]  /*3c2c0*/  FFMA R5, R5, R69.reuse, -R244.reuse ;  /* 0x0000004505057223 */ /* 0x180fe200000008f4 */
[-CC-:B------:R-:W-:Y:S01]  /*3c2d0*/  FFMA R6, R6, R69.reuse, -R244.reuse ;  /* 0x0000004506067223 */ /* 0x180fe200000008f4 */
[-CC-:B------:R-:W-:Y:S01]  /*3c2e0*/  FFMA R8, R8, R69.reuse, -R244.reuse ;  /* 0x0000004508087223 */ /* 0x180fe200000008f4 */
[-CC-:B------:R-:W-:Y:S01]  /*3c2f0*/  FFMA R4, R4, R69.reuse, -R244.reuse ;  /* 0x0000004504047223 */ /* 0x180fe200000008f4 */
[-CC-:B------:R-:W-:Y:S01]  /*3c300*/  FFMA R10, R10, R69.reuse, -R244.reuse ;  /* 0x000000450a0a7223 */ /* 0x180fe200000008f4 */
[----:B------:R-:W-:Y:S01]  /*3c310*/  FMUL R3, R5, 1.4426950216293334961 ;  /* 0x3fb8aa3b05037820 */ /* 0x000fe20000400000 */
[-CC-:B------:R-:W-:Y:S01]  /*3c320*/  FFMA R12, R12, R69.reuse, -R244.reuse ;  /* 0x000000450c0c7223 */ /* 0x180fe200000008f4 */
[----:B------:R-:W-:Y:S01]  /*3c330*/  FMUL R5, R6, 1.4426950216293334961 ;  /* 0x3fb8aa3b06057820 */ /* 0x000fe20000400000 */
[-CC-:B------:R-:W-:Y:S01]  /*3c340*/  FFMA R14, R14, R69.reuse, -R244.reuse ;  /* 0x000000450e0e7223 */ /* 0x180fe200000008f4 */
[----:B------:R-:W-:Y:S01]  /*3c350*/  FMUL R6, R8, 1.4426950216293334961 ;  /* 0x3fb8aa3b08067820 */ /* 0x000fe20000400000 */
[-CC-:B------:R-:W-:Y:S01]  /*3c360*/  FFMA R16, R16, R69.reuse, -R244.reuse ;  /* 0x0000004510107223 */ /* 0x180fe200000008f4 */
[----:B------:R-:W-:Y:S01]  /*3c370*/  FMUL R4, R4, 1.4426950216293334961 ;  /* 0x3fb8aa3b04047820 */ /* 0x000fe20000400000 */
[----:B------:R-:W-:Y:S01]  /*3c380*/  FMUL R8, R10, 1.4426950216293334961 ;  /* 0x3fb8aa3b0a087820 */ /* 0x000fe20000400000 */
[-CC-:B------:R-:W-:Y:S01]  /*3c390*/  FFMA R18, R18, R69.reuse, -R244.reuse ;  /* 0x0000004512127223 */ /* 0x180fe200000008f4 */
[----:B------:R-:W-:Y:S01]  /*3c3a0*/  FMUL R10, R12, 1.4426950216293334961 ;  /* 0x3fb8aa3b0c0a7820 */ /* 0x000fe20000400000 */
[-CC-:B------:R-:W-:Y:S01]  /*3c3b0*/  FFMA R20, R20, R69.reuse, -R244.reuse ;  /* 0x0000004514147223 */ /* 0x180fe200000008f4 */
[----:B------:R-:W-:Y:S01]  /*3c3c0*/  FMUL R12, R14, 1.4426950216293334961 ;  /* 0x3fb8aa3b0e0c7820 */ /* 0x000fe20000400000 */
[-CC-:B------:R-:W-:Y:S01]  /*3c3d0*/  FFMA R22, R22, R69.reuse, -R244.reuse ;  /* 0x0000004516167223 */ /* 0x180fe200000008f4 */
[----:B------:R-:W-:Y:S01]  /*3c3e0*/  FMUL R14, R16, 1.4426950216293334961 ;  /* 0x3fb8aa3b100e7820 */ /* 0x000fe20000400000 */
[-CC-:B------:R-:W-:Y:S01]  /*3c3f0*/  FFMA R24, R24, R69.reuse, -R244.reuse ;  /* 0x0000004518187223 */ /* 0x180fe200000008f4 */
[-CC-:B------:R-:W-:Y:S01]  /*3c400*/  FFMA R7, R7, R69.reuse, -R244.reuse ;  /* 0x0000004507077223 */ /* 0x180fe200000008f4 */
[----:B------:R-:W-:Y:S01]  /*3c410*/  FMUL R16, R18, 1.4426950216293334961 ;  /* 0x3fb8aa3b12107820 */ /* 0x000fe20000400000 */
[-CC-:B------:R-:W-:Y:S01]  /*3c420*/  FFMA R25, R25, R69.reuse, -R244.reuse ;  /* 0x0000004519197223 */ /* 0x180fe200000008f4 */
[----:B------:R-:W-:Y:S01]  /*3c430*/  FMUL R18, R20, 1.4426950216293334961 ;  /* 0x3fb8aa3b14127820 */ /* 0x000fe20000400000 */
[-CC-:B------:R-:W-:Y:S01]  /*3c440*/  FFMA R26, R26, R69.reuse, -R244.reuse ;  /* 0x000000451a1a7223 */ /* 0x180fe200000008f4 */
[----:B------:R-:W-:Y:S01]  /*3c450*/  MUFU.EX2 R4, R4 ;  /* 0x0000000400047308 */ /* 0x000fe20000000800 */
[----:B------:R-:W-:Y:S01]  /*3c460*/  FMUL R20, R22, 1.4426950216293334961 ;  /* 0x3fb8aa3b16147820 */ /* 0x000fe20000400000 */
[-CC-:B------:R-:W-:Y:S01]  /*3c470*/  FFMA R27, R27, R69.reuse, -R244.reuse ;  /* 0x000000451b1b7223 */ /* 0x180fe200000008f4 */
[----:B------:R-:W-:Y:S01]  /*3c480*/  FMUL R22, R24, 1.4426950216293334961 ;  /* 0x3fb8aa3b18167820 */ /* 0x000fe20000400000 */
[----:B------:R-:W-:Y:S01]  /*3c490*/  FFMA R28, R28, R69, -R244 ;  /* 0x000000451c1c7223 */ /* 0x000fe200000008f4 */
[----:B------:R-:W-:Y:S01]  /*3c4a0*/  FMUL R7, R7, 1.4426950216293334961 ;  /* 0x3fb8aa3b07077820 */ /* 0x000fe20000400000 */
[----:B------:R-:W-:-:S02]  /*3c4b0*/  FMUL R24, R25, 1.4426950216293334961 ;  /* 0x3fb8aa3b19187820 */ /* 0x000fc40000400000 */
[----:B------:R-:W0:Y:S01]  /*3c4c0*/  MUFU.EX2 R3, R3 ;  /* 0x0000000300037308 */ /* 0x000e220000000800 */
[-CC-:B------:R-:W-:Y:S01]  /*3c4d0*/  FFMA R29, R29, R69.reuse, -R244.reuse ;  /* 0x000000451d1d7223 */ /* 0x180fe200000008f4 */
[----:B------:R-:W-:Y:S01]  /*3c4e0*/  FMUL R25, R26, 1.4426950216293334961 ;  /* 0x3fb8aa3b1a197820 */ /* 0x000fe20000400000 */
[-CC-:B------:R-:W-:Y:S01]  /*3c4f0*/  FFMA R30, R30, R69.reuse, -R244.reuse ;  /* 0x000000451e1e7223 */ /* 0x180fe200000008f4 */
[----:B------:R-:W-:Y:S01]  /*3c500*/  FMUL R26, R27, 1.4426950216293334961 ;  /* 0x3fb8aa3b1b1a7820 */ /* 0x000fe20000400000 */
[-CC-:B------:R-:W-:Y:S01]  /*3c510*/  FFMA R31, R31, R69.reuse, -R244.reuse ;  /* 0x000000451f1f7223 */ /* 0x180fe200000008f4 */
[----:B------:R-:W-:Y:S01]  /*3c520*/  FMUL R27, R28, 1.4426950216293334961 ;  /* 0x3fb8aa3b1c1b7820 */ /* 0x000fe20000400000 */
[-CC-:B------:R-:W-:Y:S01]  /*3c530*/  FFMA R32, R32, R69.reuse, -R244.reuse ;  /* 0x0000004520207223 */ /* 0x180fe200000008f4 */
[----:B------:R-:W1:Y:S01]  /*3c540*/  MUFU.EX2 R5, R5 ;  /* 0x0000000500057308 */ /* 0x000e620000000800 */
[-CC-:B------:R-:W-:Y:S01]  /*3c550*/  FFMA R9, R9, R69.reuse, -R244.reuse ;  /* 0x0000004509097223 */ /* 0x180fe200000008f4 */
[----:B------:R-:W-:Y:S01]  /*3c560*/  FMUL R28, R29, 1.4426950216293334961 ;  /* 0x3fb8aa3b1d1c7820 */ /* 0x000fe20000400000 */
[-CC-:B------:R-:W-:Y:S01]  /*3c570*/  FFMA R33, R33, R69.reuse, -R244.reuse ;  /* 0x0000004521217223 */ /* 0x180fe200000008f4 */
[----:B------:R-:W-:Y:S01]  /*3c580*/  FMUL R29, R30, 1.4426950216293334961 ;  /* 0x3fb8aa3b1e1d7820 */ /* 0x000fe20000400000 */
[-CC-:B------:R-:W-:Y:S01]  /*3c590*/  FFMA R34, R34, R69.reuse, -R244.reuse ;  /* 0x0000004522227223 */ /* 0x180fe200000008f4 */
[----:B------:R-:W-:Y:S01]  /*3c5a0*/  FMUL R30, R31, 1.4426950216293334961 ;  /* 0x3fb8aa3b1f1e7820 */ /* 0x000fe20000400000 */
[-CC-:B------:R-:W-:Y:S01]  /*3c5b0*/  FFMA R35, R35, R69.reuse, -R244.reuse ;  /* 0x0000004523237223 */ /* 0x180fe200000008f4 */
[----:B------:R-:W2:Y:S01]  /*3c5c0*/  MUFU.EX2 R7, R7 ;  /* 0x0000000700077308 */ /* 0x000ea20000000800 */
[----:B------:R-:W-:Y:S01]  /*3c5d0*/  FMUL R31, R32, 1.4426950216293334961 ;  /* 0x3fb8aa3b201f7820 */ /* 0x000fe20000400000 */
[-CC-:B------:R-:W-:Y:S01]  /*3c5e0*/  FFMA R36, R36, R69.reuse, -R244.reuse ;  /* 0x0000004524247223 */ /* 0x180fe200000008f4 */
[----:B------:R-:W-:Y:S01]  /*3c5f0*/  FMUL R9, R9, 1.4426950216293334961 ;  /* 0x3fb8aa3b09097820 */ /* 0x000fe20000400000 */
[----:B------:R-:W-:Y:S01]  /*3c600*/  FMUL R32, R33, 1.4426950216293334961 ;  /* 0x3fb8aa3b21207820 */ /* 0x000fe20000400000 */
[-CC-:B------:R-:W-:Y:S01]  /*3c610*/  FFMA R37, R37, R69.reuse, -R244.reuse ;  /* 0x0000004525257223 */ /* 0x180fe200000008f4 */
[----:B------:R-:W-:Y:S01]  /*3c620*/  FMUL R33, R34, 1.4426950216293334961 ;  /* 0x3fb8aa3b22217820 */ /* 0x000fe20000400000 */
[-CC-:B------:R-:W-:Y:S01]  /*3c630*/  FFMA R38, R38, R69.reuse, -R244.reuse ;  /* 0x0000004526267223 */ /* 0x180fe200000008f4 */
[----:B------:R-:W2:Y:S01]  /*3c640*/  MUFU.EX2 R6, R6 ;  /* 0x0000000600067308 */ /* 0x000ea20000000800 */
[----:B------:R-:W-:Y:S01]  /*3c650*/  FMUL R34, R35, 1.4426950216293334961 ;  /* 0x3fb8aa3b23227820 */ /* 0x000fe20000400000 */
[----:B------:R-:W-:Y:S01]  /*3c660*/  FMUL R35, R36, 1.4426950216293334961 ;  /* 0x3fb8aa3b24237820 */ /* 0x000fe20000400000 */
[-CC-:B------:R-:W-:Y:S01]  /*3c670*/  FFMA R11, R11, R69.reuse, -R244.reuse ;  /* 0x000000450b0b7223 */ /* 0x180fe200000008f4 */
[----:B------:R-:W-:Y:S01]  /*3c680*/  FMUL R36, R37, 1.4426950216293334961 ;  /* 0x3fb8aa3b25247820 */ /* 0x000fe20000400000 */
[----:B------:R-:W-:Y:S01]  /*3c690*/  FMUL R37, R38, 1.4426950216293334961 ;  /* 0x3fb8aa3b26257820 */ /* 0x000fe20000400000 */
[-CC-:B------:R-:W-:Y:S01]  /*3c6a0*/  FFMA R38, R39, R69.reuse, -R244.reuse ;  /* 0x0000004527267223 */ /* 0x180fe200000008f4 */
[----:B0-----:R-:W-:Y:S01]  /*3c6b0*/  FADD R39, R4, R3 ;  /* 0x0000000304277221 */ /* 0x001fe20000000000 */
[----:B------:R-:W0:Y:S01]  /*3c6c0*/  MUFU.EX2 R9, R9 ;  /* 0x0000000900097308 */ /* 0x000e220000000800 */
[----:B------:R-:W-:Y:S01]  /*3c6d0*/  FMUL R11, R11, 1.4426950216293334961 ;  /* 0x3fb8aa3b0b0b7820 */ /* 0x000fe20000400000 */
[----:B------:R-:W-:Y:S01]  /*3c6e0*/  FFMA R13, R13, R69, -R244 ;  /* 0x000000450d0d7223 */ /* 0x000fe200000008f4 */
[----:B-1----:R-:W-:-:S05]  /*3c6f0*/  FADD R39, R5, R39 ;  /* 0x0000002705277221 */ /* 0x002fca0000000000 */
[----:B------:R-:W1:Y:S01]  /*3c700*/  MUFU.EX2 R8, R8 ;  /* 0x0000000800087308 */ /* 0x000e620000000800 */
[----:B--2---:R-:W-:Y:S01]  /*3c710*/  FADD R39, R7, R39 ;  /* 0x0000002707277221 */ /* 0x004fe20000000000 */
[----:B------:R-:W-:-:S06]  /*3c720*/  FMUL R13, R13, 1.4426950216293334961 ;  /* 0x3fb8aa3b0d0d7820 */ /* 0x000fcc0000400000 */
[----:B------:R-:W2:Y:S01]  /*3c730*/  MUFU.EX2 R11, R11 ;  /* 0x0000000b000b7308 */ /* 0x000ea20000000800 */
[----:B------:R-:W-:Y:S01]  /*3c740*/  FADD R68, R6, R39 ;  /* 0x0000002706447221 */ /* 0x000fe20000000000 */
[----:B------:R-:W-:-:S06]  /*3c750*/  FFMA R15, R15, R69, -R244 ;  /* 0x000000450f0f7223 */ /* 0x000fcc00000008f4 */
[----:B------:R-:W2:Y:S01]  /*3c760*/  MUFU.EX2 R10, R10 ;  /* 0x0000000a000a7308 */ /* 0x000ea20000000800 */
[----:B0-----:R-:W-:Y:S01]  /*3c770*/  FADD R68, R9, R68 ;  /* 0x0000004409447221 */ /* 0x001fe20000000000 */
[----:B------:R-:W-:-:S06]  /*3c780*/  FMUL R15, R15, 1.4426950216293334961 ;  /* 0x3fb8aa3b0f0f7820 */ /* 0x000fcc0000400000 */
[----:B------:R-:W0:Y:S01]  /*3c790*/  MUFU.EX2 R13, R13 ;  /* 0x0000000d000d7308 */ /* 0x000e220000000800 */
[----:B-1----:R-:W-:Y:S01]  /*3c7a0*/  FADD R68, R8, R68 ;  /* 0x0000004408447221 */ /* 0x002fe20000000000 */
[----:B------:R-:W-:-:S06]  /*3c7b0*/  FFMA R17, R17, R69, -R244 ;  /* 0x0000004511117223 */ /* 0x000fcc00000008f4 */
        /* <DEDUP_REMOVED lines=22> */
[----:B-1----:R-:W-:-:S07]  /*3c920*/  FADD R68, R16, R68 ;  /* 0x0000004410447221 */ /* 0x002fce0000000000 */
[----:B------:R-:W1:Y:S01]  /*3c930*/  MUFU.EX2 R20, R20 ;  /* 0x0000001400147308 */ /* 0x000e620000000800 */
[----:B--2---:R-:W-:-:S07]  /*3c940*/  FADD R68, R19, R68 ;  /* 0x0000004413447221 */ /* 0x004fce0000000000 */
[----:B------:R-:W2:Y:S01]  /*3c950*/  MUFU.EX2 R23, R23 ;  /* 0x0000001700177308 */ /* 0x000ea20000000800 */
[----:B------:R-:W-:-:S07]  /*3c960*/  FADD R68, R18, R68 ;  /* 0x0000004412447221 */ /* 0x000fce0000000000 */
[----:B------:R-:W2:Y:S01]  /*3c970*/  MUFU.EX2 R22, R22 ;  /* 0x0000001600167308 */ /* 0x000ea20000000800 */
[----:B0-----:R-:W-:-:S07]  /*3c980*/  FADD R68, R21, R68 ;  /* 0x0000004415447221 */ /* 0x001fce0000000000 */
        /* <DEDUP_REMOVED lines=21> */
[----:B------:R-:W-:Y:S01]  /*3cae0*/  FADD R68, R31, R68 ;  /* 0x000000441f447221 */ /* 0x000fe20000000000 */
[----:B------:R-:W-:-:S06]  /*3caf0*/  FFMA R40, R40, R69, -R244 ;  /* 0x0000004528287223 */ /* 0x000fcc00000008f4 */
[----:B------:R-:W2:Y:S01]  /*3cb00*/  MUFU.EX2 R35, R35 ;  /* 0x0000002300237308 */ /* 0x000ea20000000800 */
[----:B0-----:R-:W-:Y:S01]  /*3cb10*/  FADD R68, R32, R68 ;  /* 0x0000004420447221 */ /* 0x001fe20000000000 */
[----:B------:R-:W-:Y:S01]  /*3cb20*/  FMUL R38, R38, 1.4426950216293334961 ;  /* 0x3fb8aa3b26267820 */ /* 0x000fe20000400000 */
[----:B------:R-:W-:-:S05]  /*3cb30*/  FMUL R40, R40, 1.4426950216293334961 ;  /* 0x3fb8aa3b28287820 */ /* 0x000fca0000400000 */
[----:B------:R-:W0:Y:S01]  /*3cb40*/  MUFU.EX2 R36, R36 ;  /* 0x0000002400247308 */ /* 0x000e220000000800 */
[----:B-1----:R-:W-:Y:S01]  /*3cb50*/  FADD R68, R33, R68 ;  /* 0x0000004421447221 */ /* 0x002fe20000000000 */
[----:B------:R-:W-:-:S06]  /*3cb60*/  FFMA R41, R41, R69, -R244 ;  /* 0x0000004529297223 */ /* 0x000fcc00000008f4 */
[----:B------:R-:W1:Y:S01]  /*3cb70*/  MUFU.EX2 R37, R37 ;  /* 0x0000002500257308 */ /* 0x000e620000000800 */
[----:B--2---:R-:W-:Y:S01]  /*3cb80*/  FADD R68, R34, R68 ;  /* 0x0000004422447221 */ /* 0x004fe20000000000 */
[----:B------:R-:W-:-:S06]  /*3cb90*/  FFMA R42, R42, R69, -R244 ;  /* 0x000000452a2a7223 */ /* 0x000fcc00000008f4 */
[----:B------:R-:W2:Y:S01]  /*3cba0*/  MUFU.EX2 R38, R38 ;  /* 0x0000002600267308 */ /* 0x000ea20000000800 */
[----:B------:R-:W-:Y:S01]  /*3cbb0*/  FADD R68, R35, R68 ;  /* 0x0000004423447221 */ /* 0x000fe20000000000 */
[----:B------:R-:W-:-:S06]  /*3cbc0*/  FFMA R43, R43, R69, -R244 ;  /* 0x000000452b2b7223 */ /* 0x000fcc00000008f4 */
[----:B------:R1:W2:Y:S01]  /*3cbd0*/  MUFU.EX2 R39, R40 ;  /* 0x0000002800277308 */ /* 0x0002a20000000800 */
[----:B0-----:R-:W-:Y:S01]  /*3cbe0*/  FADD R68, R36, R68 ;  /* 0x0000004424447221 */ /* 0x001fe20000000000 */
[----:B-1----:R-:W-:Y:S01]  /*3cbf0*/  FMUL R40, R41, 1.4426950216293334961 ;  /* 0x3fb8aa3b29287820 */ /* 0x002fe20000400000 */
[----:B------:R-:W-:Y:S01]  /*3cc00*/  FMUL R41, R42, 1.4426950216293334961 ;  /* 0x3fb8aa3b2a297820 */ /* 0x000fe20000400000 */
[----:B------:R-:W-:Y:S01]  /*3cc10*/  FMUL R42, R43, 1.4426950216293334961 ;  /* 0x3fb8aa3b2b2a7820 */ /* 0x000fe20000400000 */
[----:B------:R-:W-:-:S03]  /*3cc20*/  FFMA R44, R44, R69, -R244 ;  /* 0x000000452c2c7223 */ /* 0x000fc600000008f4 */
[----:B------:R-:W0:Y:S01]  /*3cc30*/  MUFU.EX2 R40, R40 ;  /* 0x0000002800287308 */ /* 0x000e220000000800 */
[----:B------:R-:W-:Y:S01]  /*3cc40*/  FADD R68, R37, R68 ;  /* 0x0000004425447221 */ /* 0x000fe20000000000 */
[----:B------:R-:W-:Y:S01]  /*3cc50*/  FMUL R43, R44, 1.4426950216293334961 ;  /* 0x3fb8aa3b2c2b7820 */ /* 0x000fe20000400000 */
[----:B------:R-:W-:-:S05]  /*3cc60*/  FFMA R45, R45, R69, -R244 ;  /* 0x000000452d2d7223 */ /* 0x000fca00000008f4 */
[----:B------:R-:W1:Y:S01]  /*3cc70*/  MUFU.EX2 R41, R41 ;  /* 0x0000002900297308 */ /* 0x000e620000000800 */
[----:B--2---:R-:W-:Y:S01]  /*3cc80*/  FADD R68, R38, R68 ;  /* 0x0000004426447221 */ /* 0x004fe20000000000 */
[----:B------:R-:W-:Y:S01]  /*3cc90*/  FMUL R44, R45, 1.4426950216293334961 ;  /* 0x3fb8aa3b2d2c7820 */ /* 0x000fe20000400000 */
[----:B------:R-:W-:-:S05]  /*3cca0*/  FFMA R46, R46, R69, -R244 ;  /* 0x000000452e2e7223 */ /* 0x000fca00000008f4 */
[----:B------:R-:W2:Y:S01]  /*3ccb0*/  MUFU.EX2 R42, R42 ;  /* 0x0000002a002a7308 */ /* 0x000ea20000000800 */
[----:B------:R-:W-:Y:S01]  /*3ccc0*/  FADD R68, R39, R68 ;  /* 0x0000004427447221 */ /* 0x000fe20000000000 */
[----:B------:R-:W-:Y:S01]  /*3ccd0*/  FMUL R45, R46, 1.4426950216293334961 ;  /* 0x3fb8aa3b2e2d7820 */ /* 0x000fe20000400000 */
[----:B------:R-:W-:-:S05]  /*3cce0*/  FFMA R47, R47, R69, -R244 ;  /* 0x000000452f2f7223 */ /* 0x000fca00000008f4 */
[----:B------:R-:W2:Y:S01]  /*3ccf0*/  MUFU.EX2 R43, R43 ;  /* 0x0000002b002b7308 */ /* 0x000ea20000000800 */
[----:B0-----:R-:W-:Y:S01]  /*3cd00*/  FADD R68, R40, R68 ;  /* 0x0000004428447221 */ /* 0x001fe20000000000 */
[----:B------:R-:W-:Y:S01]  /*3cd10*/  FMUL R46, R47, 1.4426950216293334961 ;  /* 0x3fb8aa3b2f2e7820 */ /* 0x000fe20000400000 */
[----:B------:R-:W-:-:S05]  /*3cd20*/  FFMA R48, R48, R69, -R244 ;  /* 0x0000004530307223 */ /* 0x000fca00000008f4 */
[----:B------:R-:W0:Y:S01]  /*3cd30*/  MUFU.EX2 R44, R44 ;  /* 0x0000002c002c7308 */ /* 0x000e220000000800 */
[----:B-1----:R-:W-:Y:S01]  /*3cd40*/  FADD R68, R41, R68 ;  /* 0x0000004429447221 */ /* 0x002fe20000000000 */
        /* <DEDUP_REMOVED lines=58> */
[----:B------:R-:W0:Y:S01]  /*3d0f0*/  MUFU.EX2 R59, R59 ;  /* 0x0000003b003b7308 */ /* 0x000e220000000800 */
[----:B------:R-:W-:Y:S01]  /*3d100*/  FMUL R63, R63, 1.4426950216293334961 ;  /* 0x3fb8aa3b3f3f7820 */ /* 0x000fe20000400000 */
[----:B------:R-:W-:-:S06]  /*3d110*/  FFMA R64, R64, R69, -R244 ;  /* 0x0000004540407223 */ /* 0x000fcc00000008f4 */
[----:B------:R0:W2:Y:S01]  /*3d120*/  MUFU.EX2 R108, R61 ;  /* 0x0000003d006c7308 */ /* 0x0000a20000000800 */
[----:B------:R-:W-:Y:S01]  /*3d130*/  FMUL R64, R64, 1.4426950216293334961 ;  /* 0x3fb8aa3b40407820 */ /* 0x000fe20000400000 */
[----:B------:R-:W-:Y:S01]  /*3d140*/  FFMA R65, R65, R69, -R244 ;  /* 0x0000004541417223 */ /* 0x000fe200000008f4 */
[----:B0-----:R-:W-:-:S05]  /*3d150*/  FADD R61, R56, R60 ;  /* 0x0000003c383d7221 */ /* 0x001fca0000000000 */
[----:B------:R-:W0:Y:S01]  /*3d160*/  MUFU.EX2 R109, R62 ;  /* 0x0000003e006d7308 */ /* 0x000e220000000800 */
[----:B-1----:R-:W-:Y:S01]  /*3d170*/  FADD R61, R57, R61 ;  /* 0x0000003d393d7221 */ /* 0x002fe20000000000 */
[----:B------:R-:W-:-:S03]  /*3d180*/  FMUL R65, R65, 1.4426950216293334961 ;  /* 0x3fb8aa3b41417820 */ /* 0x000fc60000400000 */
[----:B--2---:R-:W-:-:S03]  /*3d190*/  FADD R61, R58, R61 ;  /* 0x0000003d3a3d7221 */ /* 0x004fc60000000000 */
[----:B------:R-:W1:Y:S01]  /*3d1a0*/  MUFU.EX2 R111, R63 ;  /* 0x0000003f006f7308 */ /* 0x000e620000000800 */
[-CC-:B------:R-:W-:Y:S01]  /*3d1b0*/  FFMA R66, R66, R69.reuse, -R244.reuse ;  /* 0x0000004542427223 */ /* 0x180fe200000008f4 */
[----:B------:R-:W-:Y:S01]  /*3d1c0*/  FADD R61, R59, R61 ;  /* 0x0000003d3b3d7221 */ /* 0x000fe20000000000 */
[----:B------:R-:W-:-:S05]  /*3d1d0*/  FFMA R67, R67, R69, -R244 ;  /* 0x0000004543437223 */ /* 0x000fca00000008f4 */
[----:B------:R-:W2:Y:S01]  /*3d1e0*/  MUFU.EX2 R112, R64 ;  /* 0x0000004000707308 */ /* 0x000ea20000000800 */
[----:B------:R-:W-:Y:S01]  /*3d1f0*/  FMUL R66, R66, 1.4426950216293334961 ;  /* 0x3fb8aa3b42427820 */ /* 0x000fe20000400000 */
[----:B------:R-:W-:Y:S01]  /*3d200*/  FADD R61, R108, R61 ;  /* 0x0000003d6c3d7221 */ /* 0x000fe20000000000 */
[----:B------:R-:W-:-:S05]  /*3d210*/  FMUL R67, R67, 1.4426950216293334961 ;  /* 0x3fb8aa3b43437820 */ /* 0x000fca0000400000 */
[----:B------:R-:W2:Y:S01]  /*3d220*/  MUFU.EX2 R124, R65 ;  /* 0x00000041007c7308 */ /* 0x000ea20000000800 */
[----:B0-----:R-:W-:-:S07]  /*3d230*/  FADD R61, R109, R61 ;  /* 0x0000003d6d3d7221 */ /* 0x001fce0000000000 */
[----:B------:R-:W0:Y:S01]  /*3d240*/  MUFU.EX2 R125, R66 ;  /* 0x00000042007d7308 */ /* 0x000e220000000800 */
[----:B-1----:R-:W-:-:S07]  /*3d250*/  FADD R61, R111, R61 ;  /* 0x0000003d6f3d7221 */ /* 0x002fce0000000000 */
[----:B------:R-:W1:Y:S01]  /*3d260*/  MUFU.EX2 R113, R67 ;  /* 0x0000004300717308 */ /* 0x000e620000000800 */
[----:B--2---:R-:W-:-:S04]  /*3d270*/  FADD R61, R112, R61 ;  /* 0x0000003d703d7221 */ /* 0x004fc80000000000 */
[----:B------:R-:W-:-:S04]  /*3d280*/  FADD R61, R124, R61 ;  /* 0x0000003d7c3d7221 */ /* 0x000fc80000000000 */
[----:B0-----:R-:W-:Y:S01]  /*3d290*/  FADD R61, R125, R61 ;  /* 0x0000003d7d3d7221 */ /* 0x001fe20000000000 */
[----:B----4-:R-:W-:-:S04]  /*3d2a0*/  SHF.L.U32 R60, R70, 0x1f, RZ ;  /* 0x0000001f463c7819 */ /* 0x010fc800000006ff */
[----:B---3--:R-:W0:Y:S01]  /*3d2b0*/  SYNCS.PHASECHK.TRANS64.TRYWAIT P1, [UR6], R60 ;  /* 0x0000003cff0075a7 */ /* 0x008e220008021106 */
[----:B-1----:R-:W-:-:S05]  /*3d2c0*/  FADD R62, R113, R61 ;  /* 0x0000003d713e7221 */ /* 0x002fca0000000000 */
[----:B------:R-:W1:Y:S04]  /*3d2d0*/  SHFL.BFLY PT, R61, R62, 0x10, 0x1f ;  /* 0x0e001f003e3d7f89 */ /* 0x000e6800000e0000 */
[----:B------:R2:W-:Y:S04]  /*3d2e0*/  STL [R1+0x134], R62 ;  /* 0x0001343e01007387 */ /* 0x0005e80000100800 */
[----:B-1----:R2:W-:Y:S01]  /*3d2f0*/  STL [R1+0x13c], R61 ;  /* 0x00013c3d01007387 */ /* 0x0025e20000100800 */
[----:B0-----:R-:W-:Y:S05]  /*3d300*/  @!P1 BRA `(.L_x_16) ;  /* 0x0000014400389947 */ /* 0x001fea0003800000 */
.L_x_25:
[----:B------:R-:W3:Y:S04]  /*3d310*/  LDL.64 R74, [R1+0x10b8] ;  /* 0x0010b800014a7983 */ /* 0x000ee80000100a00 */
[----:B------:R-:W4:Y:S04]  /*3d320*/  LDL.64 R68, [R1+0x1098] ;  /* 0x0010980001447983 */ /* 0x000f280000100a00 */
[----:B--2---:R-:W2:Y:S04]  /*3d330*/  LDL.64 R66, [R1+0x1078] ;  /* 0x0010780001427983 */ /* 0x004ea80000100a00 */
[----:B------:R-:W2:Y:S04]  /*3d340*/  LDL.64 R64, [R1+0x1058] ;  /* 0x0010580001407983 */ /* 0x000ea80000100a00 */
[----:B------:R-:W2:Y:S04]  /*3d350*/  LDL.64 R72, [R1+0x1038] ;  /* 0x0010380001487983 */ /* 0x000ea80000100a00 */
[----:B------:R-:W2:Y:S04]  /*3d360*/  LDL.64 R78, [R1+0x1018] ;  /* 0x00101800014e7983 */ /* 0x000ea80000100a00 */
[----:B------:R-:W2:Y:S01]  /*3d370*/  LDL.64 R70, [R1+0xfd8] ;  /* 0x000fd80001467983 */ /* 0x000ea20000100a00 */
[----:B-----5:R-:W-:-:S02]  /*3d380*/  MOV R62, R196 ;  /* 0x000000c4003e7202 */ /* 0x020fc40000000f00 */
[----:B------:R-:W-:Y:S01]  /*3d390*/  MOV R63, R197 ;  /* 0x000000c5003f7202 */ /* 0x000fe20000000f00 */
[----:B------:R-:W2:Y:S04]  /*3d3a0*/  LDL.64 R76, [R1+0xff8] ;  /* 0x000ff800014c7983 */ /* 0x000ea80000100a00 */
[----:B------:R-:W2:Y:S04]  /*3d3b0*/  LDL.64 R90, [R1+0xfc0] ;  /* 0x000fc000015a7983 */ /* 0x000ea80000100a00 */
[----:B------:R-:W2:Y:S04]  /*3d3c0*/  LDL.64 R88, [R1+0xfa8] ;  /* 0x000fa80001587983 */ /* 0x000ea80000100a00 */
[----:B------:R-:W2:Y:S04]  /*3d3d0*/  LDL.64 R86, [R1+0xf90] ;  /* 0x000f900001567983 */ /* 0x000ea80000100a00 */
[----:B------:R-:W-:Y:S04]  /*3d3e0*/  STL [R1+0x22f8], R244 ;  /* 0x0022f8f401007387 */ /* 0x000fe80000100800 */
[----:B------:R-:W-:Y:S01]  /*3d3f0*/  STL [R1+0x21e4], R207 ;  /* 0x0021e4cf01007387 */ /* 0x000fe20000100800 */
[----:B------:R-:W-:-:S03]  /*3d400*/  IMAD.WIDE R62, R0, 0x2, R62 ;  /* 0x00000002003e7825 */ /* 0x000fc600078e023e */
[----:B------:R-:W-:Y:S04]  /*3d410*/  STL [R1+0x21e0], R206 ;  /* 0x0021e0ce01007387 */ /* 0x000fe80000100800 */
[----:B------:R-:W-:Y:S04]  /*3d420*/  STL [R1+0x21dc], R205 ;  /* 0x0021dccd01007387 */ /* 0x000fe80000100800 */
[----:B------:R-:W-:Y:S04]  /*3d430*/  STL [R1+0x21d8], R204 ;  /* 0x0021d8cc01007387 */ /* 0x000fe80000100800 */
[----:B------:R-:W-:Y:S04]  /*3d440*/  STL [R1+0x21d4], R203 ;  /* 0x0021d4cb01007387 */ /* 0x000fe80000100800 */
[----:B------:R-:W-:Y:S04]  /*3d450*/  STL [R1+0x21d0], R202 ;  /* 0x0021d0ca01007387 */ /* 0x000fe80000100800 */
[----:B------:R-:W-:Y:S04]  /*3d460*/  STL [R1+0x21cc], R201 ;  /* 0x0021ccc901007387 */ /* 0x000fe80000100800 */
[----:B------:R-:W-:Y:S04]  /*3d470*/  STL [R1+0x21c8], R200 ;  /* 0x0021c8c801007387 */ /* 0x000fe80000100800 */
[----:B------:R0:W-:Y:S04]  /*3d480*/  STL [R1+0x21c4], R2 ;  /* 0x0021c40201007387 */ /* 0x0001e80000100800 */
[----:B------:R-:W-:Y:S04]  /*3d490*/  STL [R1+0x21ec], R196 ;  /* 0x0021ecc401007387 */ /* 0x000fe80000100800 */
[----:B------:R1:W2:Y:S04]  /*3d4a0*/  LDG.E.U16 R102, desc[UR10][R62.64] ;  /* 0x0000000a3e667981 */ /* 0x0002a8000c1e1500 */
[----:B------:R-:W-:Y:S04]  /*3d4b0*/  STL [R1+0x21e8], R197 ;  /* 0x0021e8c501007387 */ /* 0x000fe80000100800 */
[----:B------:R-:W2:Y:S04]  /*3d4c0*/  LDL.64 R84, [R1+0xf78] ;  /* 0x000f780001547983 */ /* 0x000ea80000100a00 */
[----:B------:R-:W2:Y:S04]  /*3d4d0*/  LDL.64 R82, [R1+0xf60] ;  /* 0x000f600001527983 */ /* 0x000ea80000100a00 */
[----:B------:R-:W2:Y:S01]  /*3d4e0*/  LDL.64 R80, [R1+0xf30] ;  /* 0x000f300001507983 */ /* 0x000ea20000100a00 */
[----:B---3--:R-:W-:-:S03]  /*3d4f0*/  IMAD.WIDE R60, R0, 0x2, R74 ;  /* 0x00000002003c7825 */ /* 0x008fc600078e024a */
[----:B------:R-:W3:Y:S01]  /*3d500*/  LDL.64 R74, [R1+0xf48] ;  /* 0x000f4800014a7983 */ /* 0x000ee20000100a00 */
[----:B----4-:R-:W-:-:S03]  /*3d510*/  IMAD.WIDE R68, R0, 0x2, R68 ;  /* 0x0000000200447825 */ /* 0x010fc600078e0244 */
[----:B------:R4:W3:Y:S01]  /*3d520*/  LDG.E.U16 R93, desc[UR10][R60.64] ;  /* 0x0000000a3c5d7981 */ /* 0x0008e2000c1e1500 */
[----:B--2---:R-:W-:-:S03]  /*3d530*/  IMAD.WIDE R66, R0, 0x2, R66 ;  /* 0x0000000200427825 */ /* 0x004fc600078e0242 */
[----:B------:R-:W2:Y:S01]  /*3d540*/  LDG.E.U16 R92, desc[UR10][R68.64] ;  /* 0x0000000a445c7981 */ /* 0x000ea2000c1e1500 */
[----:B------:R-:W-:-:S03]  /*3d550*/  IMAD.WIDE R64, R0, 0x2, R64 ;  /* 0x0000000200407825 */ /* 0x000fc600078e0240 */
[----:B0-----:R0:W2:Y:S01]  /*3d560*/  LDG.E.U16 R2, desc[UR10][R66.64] ;  /* 0x0000000a42027981 */ /* 0x0010a2000c1e1500 */
[----:B-1----:R-:W-:-:S03]  /*3d570*/  IMAD.WIDE R62, R0, 0x2, R72 ;  /* 0x00000002003e7825 */ /* 0x002fc600078e0248 */
[----:B------:R-:W2:Y:S01]  /*3d580*/  LDL.64 R72, [R1+0xf18] ;  /* 0x000f180001487983 */ /* 0x000ea20000100a00 */
[----:B----4-:R-:W-:-:S03]  /*3d590*/  IMAD.WIDE R60, R0, 0x2, R78 ;  /* 0x00000002003c7825 */ /* 0x010fc600078e024e */
[----:B------:R1:W4:Y:S01]  /*3d5a0*/  LDG.E.U16 R101, desc[UR10][R64.64] ;  /* 0x0000000a40657981 */ /* 0x000322000c1e1500 */
[----:B0-----:R-:W-:-:S03]  /*3d5b0*/  IMAD.WIDE R66, R0, 0x2, R70 ;  /* 0x0000000200427825 */ /* 0x001fc600078e0246 */
[----:B------:R0:W4:Y:S04]  /*3d5c0*/  LDG.E.U16 R100, desc[UR10][R62.64] ;  /* 0x0000000a3e647981 */ /* 0x000128000c1e1500 */
[----:B------:R0:W4:Y:S04]  /*3d5d0*/  LDG.E.U16 R99, desc[UR10][R60.64] ;  /* 0x0000000a3c637981 */ /* 0x000128000c1e1500 */
[----:B------:R-:W4:Y:S01]  /*3d5e0*/  LDL.64 R70, [R1+0xed0] ;  /* 0x000ed00001467983 */ /* 0x000f220000100a00 */
[----:B------:R-:W-:-:S03]  /*3d5f0*/  IMAD.WIDE R68, R0, 0x2, R76 ;  /* 0x0000000200447825 */ /* 0x000fc600078e024c */
[----:B------:R-:W4:Y:S01]  /*3d600*/  LDL.64 R78, [R1+0xf00] ;  /* 0x000f0000014e7983 */ /* 0x000f220000100a00 */
[----:B-1----:R-:W-:-:S03]  /*3d610*/  IMAD.WIDE R64, R0, 0x2, R90 ;  /* 0x0000000200407825 */ /* 0x002fc600078e025a */
[----:B------:R-:W4:Y:S01]  /*3d620*/  LDL.64 R76, [R1+0xee8] ;  /* 0x000ee800014c7983 */ /* 0x000f220000100a00 */
[----:B0-----:R-:W-:-:S03]  /*3d630*/  IMAD.WIDE R62, R0, 0x2, R88 ;  /* 0x00000002003e7825 */ /* 0x001fc600078e0258 */
[----:B------:R-:W4:Y:S01]  /*3d640*/  LDL.64 R90, [R1+0xeb8] ;  /* 0x000eb800015a7983 */ /* 0x000f220000100a00 */
[----:B------:R-:W-:-:S03]  /*3d650*/  IMAD.WIDE R60, R0, 0x2, R86 ;  /* 0x00000002003c7825 */ /* 0x000fc600078e0256 */
[----:B------:R-:W4:Y:S04]  /*3d660*/  LDL.64 R88, [R1+0xea0] ;  /* 0x000ea00001587983 */ /* 0x000f280000100a00 */
[----:B------:R0:W4:Y:S04]  /*3d670*/  LDG.E.U16 R98, desc[UR10][R68.64] ;  /* 0x0000000a44627981 */ /* 0x000128000c1e1500 */
[----:B------:R1:W4:Y:S04]  /*3d680*/  LDG.E.U16 R97, desc[UR10][R66.64] ;  /* 0x0000000a42617981 */ /* 0x000328000c1e1500 */
[----:B------:R-:W4:Y:S04]  /*3d690*/  LDG.E.U16 R96, desc[UR10][R64.64] ;  /* 0x0000000a40607981 */ /* 0x000f28000c1e1500 */
[----:B------:R0:W4:Y:S04]  /*3d6a0*/  LDG.E.U16 R95, desc[UR10][R62.64] ;  /* 0x0000000a3e5f7981 */ /* 0x000128000c1e1500 */
[----:B------:R2:W4:Y:S04]  /*3d6b0*/  LDG.E.U16 R94, desc[UR10][R60.64] ;  /* 0x0000000a3c5e7981 */ /* 0x000528000c1e1500 */
[----:B------:R-:W-:Y:S04]  /*3d6c0*/  STL [R1+0x68], R102 ;  /* 0x0000686601007387 */ /* 0x000fe80000100800 */
[----:B------:R-:W4:Y:S01]  /*3d6d0*/  LDL.64 R86, [R1+0xe88] ;  /* 0x000e880001567983 */ /* 0x000f220000100a00 */
[----:B0-----:R-:W-:-:S04]  /*3d6e0*/  IMAD.WIDE R68, R0, 0x2, R84 ;  /* 0x0000000200447825 */ /* 0x001fc800078e0254 */
[----:B-1----:R-:W-:-:S04]  /*3d6f0*/  IMAD.WIDE R66, R0, 0x2, R82 ;  /* 0x0000000200427825 */ /* 0x002fc800078e0252 */
[----:B------:R-:W-:-:S05]  /*3d700*/  IMAD.WIDE R62, R0, 0x2, R80 ;  /* 0x00000002003e7825 */ /* 0x000fca00078e0250 */
[----:B------:R-:W4:Y:S01]  /*3d710*/  LDG.E.U16 R244, desc[UR10][R62.64] ;  /* 0x0000000a3ef47981 */ /* 0x000f22000c1e1500 */
[----:B---3--:R-:W-:-:S03]  /*3d720*/  IMAD.WIDE R64, R0, 0x2, R74 ;  /* 0x0000000200407825 */ /* 0x008fc600078e024a */
[----:B------:R0:W-:Y:S04]  /*3d730*/  STL [R1+0x64], R93 ;  /* 0x0000645d01007387 */ /* 0x0001e80000100800 */
[----:B------:R-:W3:Y:S04]  /*3d740*/  LDL.64 R74, [R1+0xe40] ;  /* 0x000e4000014a7983 */ /* 0x000ee80000100a00 */
[----:B------:R-:W3:Y:S04]  /*3d750*/  LDL.64 R84, [R1+0xe70] ;  /* 0x000e700001547983 */ /* 0x000ee80000100a00 */
[----:B------:R-:W3:Y:S01]  /*3d760*/  LDL.64 R82, [R1+0xe58] ;  /* 0x000e580001527983 */ /* 0x000ee20000100a00 */
[----:B--2---:R-:W-:-:S03]  /*3d770*/  IMAD.WIDE R60, R0, 0x2, R72 ;  /* 0x00000002003c7825 */ /* 0x004fc600078e0248 */
[----:B------:R-:W2:Y:S04]  /*3d780*/  LDL.64 R80, [R1+0xe28] ;  /* 0x000e280001507983 */ /* 0x000ea80000100a00 */
[----:B------:R1:W-:Y:S04]  /*3d790*/  STL [R1+0x60], R92 ;  /* 0x0000605c01007387 */ /* 0x0003e80000100800 */
[----:B0-----:R-:W2:Y:S04]  /*3d7a0*/  LDG.E.U16 R93, desc[UR10][R68.64] ;  /* 0x0000000a445d7981 */ /* 0x001ea8000c1e1500 */
[----:B------:R0:W-:Y:S04]  /*3d7b0*/  STL [R1+0x5c], R2 ;  /* 0x00005c0201007387 */ /* 0x0001e80000100800 */
[----:B-1----:R-:W2:Y:S04]  /*3d7c0*/  LDG.E.U16 R92, desc[UR10][R66.64] ;  /* 0x0000000a425c7981 */ /* 0x002ea8000c1e1500 */
[----:B----4-:R-:W-:Y:S04]  /*3d7d0*/  STL [R1+0x58], R101 ;  /* 0x0000586501007387 */ /* 0x010fe80000100800 */
[----:B0-----:R-:W4:Y:S04]  /*3d7e0*/  LDG.E.U16 R2, desc[UR10][R64.64] ;  /* 0x0000000a40027981 */ /* 0x001f28000c1e1500 */
[----:B------:R-:W4:Y:S01]  /*3d7f0*/  LDL.64 R72, [R1+0xe10] ;  /* 0x000e100001487983 */ /* 0x000f220000100a00 */
[----:B------:R-:W-:-:S03]  /*3d800*/  IMAD.WIDE R240, R0, 0x2, R70 ;  /* 0x0000000200f07825 */ /* 0x000fc600078e0246 */
[----:B------:R-:W-:Y:S04]  /*3d810*/  STL [R1+0x54], R100 ;  /* 0x0000546401007387 */ /* 0x000fe80000100800 */
[----:B------:R-:W-:Y:S04]  /*3d820*/  STL [R1+0x50], R99 ;  /* 0x0000506301007387 */ /* 0x000fe80000100800 */
[----:B------:R-:W4:Y:S01]  /*3d830*/  LDL.64 R70, [R1+0xdc8] ;  /* 0x000dc80001467983 */ /* 0x000f220000100a00 */
[----:B------:R-:W-:-:S03]  /*3d840*/  IMAD.WIDE R242, R0, 0x2, R76 ;  /* 0x0000000200f27825 */ /* 0x000fc600078e024c */
[----:B------:R0:W4:Y:S04]  /*3d850*/  LDG.E.U16 R207, desc[UR10][R60.64] ;  /* 0x0000000a3ccf7981 */ /* 0x000128000c1e1500 */
[----:B------:R-:W4:Y:S04]  /*3d860*/  LDL.64 R76, [R1+0xde0] ;  /* 0x000de000014c7983 */ /* 0x000f280000100a00 */
[----:B------:R-:W4:Y:S01]  /*3d870*/  LDL.64 R68, [R1+0xdb0] ;  /* 0x000db00001447983 */ /* 0x000f220000100a00 */
[----:B0-----:R-:W-:-:S03]  /*3d880*/  IMAD.WIDE R60, R0, 0x2, R78 ;  /* 0x00000002003c7825 */ /* 0x001fc600078e024e */
[----:B------:R-:W4:Y:S04]  /*3d890*/  LDL.64 R78, [R1+0xdf8] ;  /* 0x000df800014e7983 */ /* 0x000f280000100a00 */
[----:B------:R-:W4:Y:S04]  /*3d8a0*/  LDL.64 R66, [R1+0xd98] ;  /* 0x000d980001427983 */ /* 0x000f280000100a00 */
[----:B------:R-:W-:Y:S04]  /*3d8b0*/  STL [R1+0x4c], R98 ;  /* 0x00004c6201007387 */ /* 0x000fe80000100800 */
[----:B------:R-:W-:Y:S04]  /*3d8c0*/  STL [R1+0x48], R97 ;  /* 0x0000486101007387 */ /* 0x000fe80000100800 */
[----:B------:R-:W-:Y:S04]  /*3d8d0*/  STL [R1+0x44], R96 ;  /* 0x0000446001007387 */ /* 0x000fe80000100800 */
[----:B------:R-:W-:Y:S04]  /*3d8e0*/  STL [R1+0x40], R95 ;  /* 0x0000405f01007387 */ /* 0x000fe80000100800 */
[----:B------:R-:W-:Y:S04]  /*3d8f0*/  STL [R1+0x3c], R94 ;  /* 0x00003c5e01007387 */ /* 0x000fe80000100800 */
[----:B------:R0:W4:Y:S04]  /*3d900*/  LDG.E.U16 R245, desc[UR10][R60.64] ;  /* 0x0000000a3cf57981 */ /* 0x000128000c1e1500 */
[----:B------:R-:W4:Y:S04]  /*3d910*/  LDL.64 R64, [R1+0xd80] ;  /* 0x000d800001407983 */ /* 0x000f280000100a00 */
[----:B------:R-:W4:Y:S04]  /*3d920*/  LDL.64 R62, [R1+0xd68] ;  /* 0x000d6800013e7983 */ /* 0x000f280000100a00 */
[----:B------:R-:W0:Y:S01]  /*3d930*/  LDL.64 R60, [R1+0xd50] ;  /* 0x000d5000013c7983 */ /* 0x000e220000100a00 */
[----:B------:R-:W-:-:S03]  /*3d940*/  IMAD.WIDE R236, R0, 0x2, R88 ;  /* 0x0000000200ec7825 */ /* 0x000fc600078e0258 */
[----:B------:R-:W4:Y:S01]  /*3d950*/  LDG.E.U16 R242, desc[UR10][R242.64] ;  /* 0x0000000af2f27981 */ /* 0x000f22000c1e1500 */
[----:B------:R-:W-:-:S03]  /*3d960*/  IMAD.WIDE R234, R0, 0x2, R86 ;  /* 0x0000000200ea7825 */ /* 0x000fc600078e0256 */
[----:B------:R-:W4:Y:S01]  /*3d970*/  LDG.E.U16 R236, desc[UR10][R236.64] ;  /* 0x0000000aecec7981 */ /* 0x000f22000c1e1500 */
[----:B------:R-:W-:-:S03]  /*3d980*/  IMAD.WIDE R238, R0, 0x2, R90 ;  /* 0x0000000200ee7825 */ /* 0x000fc600078e025a */
[----:B------:R-:W4:Y:S04]  /*3d990*/  LDG.E.U16 R240, desc[UR10][R240.64] ;  /* 0x0000000af0f07981 */ /* 0x000f28000c1e1500 */
[----:B------:R-:W4:Y:S04]  /*3d9a0*/  LDG.E.U16 R238, desc[UR10][R238.64] ;  /* 0x0000000aeeee7981 */ /* 0x000f28000c1e1500 */
[----:B------:R-:W4:Y:S01]  /*3d9b0*/  LDG.E.U16 R234, desc[UR10][R234.64] ;  /* 0x0000000aeaea7981 */ /* 0x000f22000c1e1500 */
[----:B---3--:R-:W-:-:S03]  /*3d9c0*/  IMAD.WIDE R228, R0, 0x2, R74 ;  /* 0x0000000200e47825 */ /* 0x008fc600078e024a */
[----:B------:R-:W3:Y:S01]  /*3d9d0*/  LDL.64 R74, [R1+0xd38] ;  /* 0x000d3800014a7983 */ /* 0x000ee20000100a00 */
[----:B------:R-:W-:-:S03]  /*3d9e0*/  IMAD.WIDE R232, R0, 0x2, R84 ;  /* 0x0000000200e87825 */ /* 0x000fc600078e0254 */
[----:B------:R-:W3:Y:S01]  /*3d9f0*/  LDL.64 R84, [R1+0xd20] ;  /* 0x000d200001547983 */ /* 0x000ee20000100a00 */
[----:B------:R-:W-:-:S03]  /*3da00*/  IMAD.WIDE R230, R0, 0x2, R82 ;  /* 0x0000000200e67825 */ /* 0x000fc600078e0252 */
[----:B------:R-:W3:Y:S01]  /*3da10*/  LDG.E.U16 R232, desc[UR10][R232.64] ;  /* 0x0000000ae8e87981 */ /* 0x000ee2000c1e1500 */
[----:B--2---:R-:W-:-:S03]  /*3da20*/  IMAD.WIDE R226, R0, 0x2, R80 ;  /* 0x0000000200e27825 */ /* 0x004fc600078e0250 */
[----:B------:R-:W2:Y:S04]  /*3da30*/  LDG.E.U16 R228, desc[UR10][R228.64] ;  /* 0x0000000ae4e47981 */ /* 0x000ea8000c1e1500 */
[----:B------:R-:W2:Y:S04]  /*3da40*/  LDG.E.U16 R226, desc[UR10][R226.64] ;  /* 0x0000000ae2e27981 */ /* 0x000ea8000c1e1500 */
[----:B------:R-:W-:Y:S04]  /*3da50*/  STL [R1+0x38], R93 ;  /* 0x0000385d01007387 */ /* 0x000fe80000100800 */
[----:B------:R-:W2:Y:S04]  /*3da60*/  LDG.E.U16 R230, desc[UR10][R230.64] ;  /* 0x0000000ae6e67981 */ /* 0x000ea8000c1e1500 */
[----:B------:R1:W-:Y:S04]  /*3da70*/  STL [R1+0x34], R92 ;  /* 0x0000345c01007387 */ /* 0x0003e80000100800 */
[----:B----4-:R4:W-:Y:S01]  /*3da80*/  STL [R1+0x30], R2 ;  /* 0x0000300201007387 */ /* 0x0109e20000100800 */
[----:B------:R-:W-:-:S03]  /*3da90*/  IMAD.WIDE R224, R0, 0x2, R72 ;  /* 0x0000000200e07825 */ /* 0x000fc600078e0248 */
[----:B------:R-:W2:Y:S04]  /*3daa0*/  LDL.64 R80, [R1+0xcf0] ;  /* 0x000cf00001507983 */ /* 0x000ea80000100a00 */
[----:B------:R-:W2:Y:S04]  /*3dab0*/  LDL.64 R72, [R1+0xd08] ;  /* 0x000d080001487983 */ /* 0x000ea80000100a00 */
[----:B------:R-:W4:Y:S01]  /*3dac0*/  LDL.64 R82, [R1+0xc78] ;  /* 0x000c780001527983 */ /* 0x000f220000100a00 */
[----:B------:R-:W-:-:S03]  /*3dad0*/  IMAD.WIDE R218, R0, 0x2, R70 ;  /* 0x0000000200da7825 */ /* 0x000fc600078e0246 */
[----:B------:R-:W4:Y:S04]  /*3dae0*/  LDL.64 R88, [R1+0xc48] ;  /* 0x000c480001587983 */ /* 0x000f280000100a00 */
[----:B------:R-:W4:Y:S01]  /*3daf0*/  LDL.64 R70, [R1+0xcc0] ;  /* 0x000cc00001467983 */ /* 0x000f220000100a00 */
[----:B------:R-:W-:-:S03]  /*3db00*/  IMAD.WIDE R220, R0, 0x2, R76 ;  /* 0x0000000200dc7825 */ /* 0x000fc600078e024c */
[----:B------:R-:W4:Y:S01]  /*3db10*/  LDL.64 R86, [R1+0xc18] ;  /* 0x000c180001567983 */ /* 0x000f220000100a00 */
[----:B------:R-:W-:-:S03]  /*3db20*/  IMAD.WIDE R214, R0, 0x2, R68 ;  /* 0x0000000200d67825 */ /* 0x000fc600078e0244 */
[----:B------:R-:W4:Y:S01]  /*3db30*/  LDL.64 R76, [R1+0xc60] ;  /* 0x000c6000014c7983 */ /* 0x000f220000100a00 */
[----:B------:R-:W-:-:S03]  /*3db40*/  IMAD.WIDE R222, R0, 0x2, R78 ;  /* 0x0000000200de7825 */ /* 0x000fc600078e024e */
[----:B------:R-:W4:Y:S04]  /*3db50*/  LDL.64 R68, [R1+0xca8] ;  /* 0x000ca80001447983 */ /* 0x000f280000100a00 */
[----:B------:R-:W4:Y:S01]  /*3db60*/  LDL.64 R78, [R1+0xcd8] ;  /* 0x000cd800014e7983 */ /* 0x000f220000100a00 */
[----:B------:R-:W-:-:S03]  /*3db70*/  IMAD.WIDE R210, R0, 0x2, R66 ;  /* 0x0000000200d27825 */ /* 0x000fc600078e0242 */
[----:B------:R-:W4:Y:S04]  /*3db80*/  LDL.64 R66, [R1+0xc90] ;  /* 0x000c900001427983 */ /* 0x000f280000100a00 */
[----:B-1----:R-:W4:Y:S04]  /*3db90*/  LDL.64 R92, [R1+0xbb8] ;  /* 0x000bb800015c7983 */ /* 0x002f280000100a00 */
[----:B------:R-:W4:Y:S04]  /*3dba0*/  LDL.64 R90, [R1+0xb40] ;  /* 0x000b4000015a7983 */ /* 0x000f280000100a00 */
[----:B------:R-:W4:Y:S04]  /*3dbb0*/  LDL.64 R114, [R1+0x10d0] ;  /* 0x0010d00001727983 */ /* 0x000f280000100a00 */
[----:B------:R-:W4:Y:S04]  /*3dbc0*/  LDL.64 R118, [R1+0x1010] ;  /* 0x0010100001767983 */ /* 0x000f280000100a00 */
[----:B------:R-:W4:Y:S01]  /*3dbd0*/  LDL.64 R116, [R1+0xfb8] ;  /* 0x000fb80001747983 */ /* 0x000f220000100a00 */
[----:B------:R-:W-:-:S03]  /*3dbe0*/  IMAD.WIDE R64, R0, 0x2, R64 ;  /* 0x0000000200407825 */ /* 0x000fc600078e0240 */
[----:B------:R-:W4:Y:S01]  /*3dbf0*/  LDL.64 R122, [R1+0xf40] ;  /* 0x000f4000017a7983 */ /* 0x000f220000100a00 */
[----:B------:R-:W-:-:S03]  /*3dc00*/  IMAD.WIDE R62, R0, 0x2, R62 ;  /* 0x00000002003e7825 */ /* 0x000fc600078e023e */
[----:B------:R4:W4:Y:S01]  /*3dc10*/  LDG.E.U16 R195, desc[UR10][R64.64] ;  /* 0x0000000a40c37981 */ /* 0x000922000c1e1500 */
[----:B0-----:R-:W-:-:S03]  /*3dc20*/  IMAD.WIDE R60, R0, 0x2, R60 ;  /* 0x00000002003c7825 */ /* 0x001fc600078e023c */
[----:B------:R-:W4:Y:S04]  /*3dc30*/  LDG.E.U16 R191, desc[UR10][R62.64] ;  /* 0x0000000a3ebf7981 */ /* 0x000f28000c1e1500 */
[----:B------:R0:W4:Y:S04]  /*3dc40*/  LDG.E.U16 R187, desc[UR10][R60.64] ;  /* 0x0000000a3cbb7981 */ /* 0x000128000c1e1500 */
[----:B------:R-:W4:Y:S04]  /*3dc50*/  LDL.64 R120, [R1+0xef8] ;  /* 0x000ef80001787983 */ /* 0x000f280000100a00 */
[----:B------:R-:W4:Y:S04]  /*3dc60*/  LDG.E.U16 R222, desc[UR10][R222.64] ;  /* 0x0000000adede7981 */ /* 0x000f28000c1e1500 */
[----:B------:R-:W4:Y:S04]  /*3dc70*/  LDG.E.U16 R218, desc[UR10][R218.64] ;  /* 0x0000000adada7981 */ /* 0x000f28000c1e1500 */
[----:B------:R-:W4:Y:S04]  /*3dc80*/  LDL.64 R126, [R1+0xbf8] ;  /* 0x000bf800017e7983 */ /* 0x000f280000100a00 */
[----:B------:R-:W4:Y:S04]  /*3dc90*/  LDG.E.U16 R224, desc[UR10][R224.64] ;  /* 0x0000000ae0e07981 */ /* 0x000f28000c1e1500 */
[----:B------:R-:W4:Y:S04]  /*3dca0*/  LDG.E.U16 R220, desc[UR10][R220.64] ;  /* 0x0000000adcdc7981 */ /* 0x000f28000c1e1500 */
[----:B------:R-:W4:Y:S04]  /*3dcb0*/  LDL.64 R140, [R1+0xb98] ;  /* 0x000b9800018c7983 */ /* 0x000f280000100a00 */
[----:B------:R-:W4:Y:S04]  /*3dcc0*/  LDL.64 R132, [R1+0xb68] ;  /* 0x000b680001847983 */ /* 0x000f280000100a00 */
[----:B------:R-:W4:Y:S04]  /*3dcd0*/  LDL.64 R134, [R1+0xb80] ;  /* 0x000b800001867983 */ /* 0x000f280000100a00 */
[----:B------:R-:W4:Y:S04]  /*3dce0*/  LDL.64 R128, [R1+0x10f8] ;  /* 0x0010f80001807983 */ /* 0x000f280000100a00 */
[----:B------:R-:W4:Y:S04]  /*3dcf0*/  LDL.64 R136, [R1+0x10c8] ;  /* 0x0010c80001887983 */ /* 0x000f280000100a00 */
[----:B------:R-:W4:Y:S04]  /*3dd00*/  LDL.64 R130, [R1+0x1110] ;  /* 0x0011100001827983 */ /* 0x000f280000100a00 */
[----:B------:R-:W4:Y:S04]  /*3dd10*/  LDL.64 R138, [R1+0x10e0] ;  /* 0x0010e000018a7983 */ /* 0x000f280000100a00 */
[----:B------:R-:W4:Y:S04]  /*3dd20*/  LDG.E.U16 R210, desc[UR10][R210.64] ;  /* 0x0000000ad2d27981 */ /* 0x000f28000c1e1500 */
[----:B------:R-:W4:Y:S01]  /*3dd30*/  LDG.E.U16 R214, desc[UR10][R214.64] ;  /* 0x0000000ad6d67981 */ /* 0x000f22000c1e1500 */
[----:B---3--:R-:W-:-:S03]  /*3dd40*/  IMAD.WIDE R182, R0, 0x2, R74 ;  /* 0x0000000200b67825 */ /* 0x008fc600078e024a */
[----:B------:R-:W3:Y:S01]  /*3dd50*/  LDL.64 R74, [R1+0xc30] ;  /* 0x000c3000014a7983 */ /* 0x000ee20000100a00 */
[----:B------:R-:W-:-:S03]  /*3dd60*/  IMAD.WIDE R178, R0, 0x2, R84 ;  /* 0x0000000200b27825 */ /* 0x000fc600078e0254 */
[----:B------:R-:W3:Y:S04]  /*3dd70*/  LDL.64 R84, [R1+0xba0] ;  /* 0x000ba00001547983 */ /* 0x000ee80000100a00 */
[----:B------:R-:W3:Y:S04]  /*3dd80*/  LDG.E.U16 R178, desc[UR10][R178.64] ;  /* 0x0000000ab2b27981 */ /* 0x000ee8000c1e1500 */
[----:B------:R-:W3:Y:S01]  /*3dd90*/  LDG.E.U16 R182, desc[UR10][R182.64] ;  /* 0x0000000ab6b67981 */ /* 0x000ee2000c1e1500 */
[----:B--2---:R-:W-:-:S03]  /*3dda0*/  IMAD.WIDE R174, R0, 0x2, R72 ;  /* 0x0000000200ae7825 */ /* 0x004fc600078e0248 */
[----:B------:R-:W2:Y:S01]  /*3ddb0*/  LDL.64 R72, [R1+0xc00] ;  /* 0x000c000001487983 */ /* 0x000ea20000100a00 */
[----:B------:R-:W-:-:S03]  /*3ddc0*/  IMAD.WIDE R170, R0, 0x2, R80 ;  /* 0x0000000200aa7825 */ /* 0x000fc600078e0250 */
[----:B------:R-:W2:Y:S01]  /*3ddd0*/  LDL.64 R80, [R1+0xbe8] ;  /* 0x000be80001507983 */ /* 0x000ea20000100a00 */
[----:B----4-:R-:W-:-:S03]  /*3dde0*/  IMAD.WIDE R64, R0, 0x2, R82 ;  /* 0x0000000200407825 */ /* 0x010fc600078e0252 */
[----:B------:R-:W4:Y:S01]  /*3ddf0*/  LDL.64 R82, [R1+0xb70] ;  /* 0x000b700001527983 */ /* 0x000f220000100a00 */
[----:B0-----:R-:W-:-:S03]  /*3de00*/  IMAD.WIDE R60, R0, 0x2, R70 ;  /* 0x00000002003c7825 */ /* 0x001fc600078e0246 */
[----:B------:R-:W4:Y:S04]  /*3de10*/  LDL.64 R70, [R1+0xb88] ;  /* 0x000b880001467983 */ /* 0x000f280000100a00 */
[----:B------:R-:W4:Y:S01]  /*3de20*/  LDG.E.U16 R104, desc[UR10][R64.64] ;  /* 0x0000000a40687981 */ /* 0x000f22000c1e1500 */
[----:B------:R-:W-:-:S03]  /*3de30*/  IMAD.WIDE R68, R0, 0x2, R68 ;  /* 0x0000000200447825 */ /* 0x000fc600078e0244 */
[----:B------:R0:W4:Y:S01]  /*3de40*/  LDG.E.U16 R107, desc[UR10][R60.64] ;  /* 0x0000000a3c6b7981 */ /* 0x000122000c1e1500 */
[----:B------:R-:W-:-:S03]  /*3de50*/  IMAD.WIDE R158, R0, 0x2, R78 ;  /* 0x00000002009e7825 */ /* 0x000fc600078e024e */
[----:B------:R3:W4:Y:S04]  /*3de60*/  LDG.E.U16 R106, desc[UR10][R68.64] ;  /* 0x0000000a446a7981 */ /* 0x000728000c1e1500 */
[----:B------:R-:W4:Y:S01]  /*3de70*/  LDL.64 R78, [R1+0xbd0] ;  /* 0x000bd000014e7983 */ /* 0x000f220000100a00 */
[----:B------:R-:W-:-:S03]  /*3de80*/  IMAD.WIDE R62, R0, 0x2, R76 ;  /* 0x00000002003e7825 */ /* 0x000fc600078e024c */
[----:B------:R-:W4:Y:S01]  /*3de90*/  LDL.64 R76, [R1+0xb58] ;  /* 0x000b5800014c7983 */ /* 0x000f220000100a00 */
[----:B0-----:R-:W-:-:S03]  /*3dea0*/  IMAD.WIDE R60, R0, 0x2, R88 ;  /* 0x00000002003c7825 */ /* 0x001fc600078e0258 */
[----:B------:R-:W4:Y:S04]  /*3deb0*/  LDL.64 R88, [R1+0x1148] ;  /* 0x0011480001587983 */ /* 0x000f280000100a00 */
[----:B------:R0:W4:Y:S01]  /*3dec0*/  LDG.E.U16 R103, desc[UR10][R62.64] ;  /* 0x0000000a3e677981 */ /* 0x000122000c1e1500 */
[----:B------:R-:W-:-:S03]  /*3ded0*/  IMAD.WIDE R66, R0, 0x2, R66 ;  /* 0x0000000200427825 */ /* 0x000fc600078e0242 */
[----:B------:R-:W4:Y:S04]  /*3dee0*/  LDG.E.U16 R102, desc[UR10][R60.64] ;  /* 0x0000000a3c667981 */ /* 0x000f28000c1e1500 */
[----:B------:R1:W4:Y:S04]  /*3def0*/  LDG.E.U16 R105, desc[UR10][R66.64] ;  /* 0x0000000a42697981 */ /* 0x000328000c1e1500 */
[----:B------:R-:W4:Y:S04]  /*3df00*/  LDG.E.U16 R158, desc[UR10][R158.64] ;  /* 0x0000000a9e9e7981 */ /* 0x000f28000c1e1500 */
[----:B------:R-:W4:Y:S04]  /*3df10*/  LDG.E.U16 R170, desc[UR10][R170.64] ;  /* 0x0000000aaaaa7981 */ /* 0x000f28000c1e1500 */
[----:B------:R-:W4:Y:S01]  /*3df20*/  LDG.E.U16 R174, desc[UR10][R174.64] ;  /* 0x0000000aaeae7981 */ /* 0x000f22000c1e1500 */
[----:B---3--:R-:W-:-:S03]  /*3df30*/  IMAD.WIDE R68, R0, 0x2, R74 ;  /* 0x0000000200447825 */ /* 0x008fc600078e024a */
[----:B------:R-:W3:Y:S01]  /*3df40*/  LDL.64 R74, [R1+0xb28] ;  /* 0x000b2800014a7983 */ /* 0x000ee20000100a00 */
[----:B--2---:R-:W-:-:S03]  /*3df50*/  IMAD.WIDE R64, R0, 0x2, R72 ;  /* 0x0000000200407825 */ /* 0x004fc600078e0248 */
[----:B------:R-:W2:Y:S04]  /*3df60*/  LDG.E.U16 R101, desc[UR10][R68.64] ;  /* 0x0000000a44657981 */ /* 0x000ea8000c1e1500 */
[----:B------:R-:W2:Y:S04]  /*3df70*/  LDL.64 R72, [R1+0x1130] ;  /* 0x0011300001487983 */ /* 0x000ea80000100a00 */
[----:B------:R4:W2:Y:S01]  /*3df80*/  LDG.E.U16 R99, desc[UR10][R64.64] ;  /* 0x0000000a40637981 */ /* 0x0008a2000c1e1500 */
[----:B0-----:R-:W-:-:S03]  /*3df90*/  IMAD.WIDE R62, R0, 0x2, R80 ;  /* 0x00000002003e7825 */ /* 0x001fc600078e0250 */
[----:B------:R-:W2:Y:S01]  /*3dfa0*/  LDL.64 R80, [R1+0x1100] ;  /* 0x0011000001507983 */ /* 0x000ea20000100a00 */
[----:B-1----:R-:W-:-:S03]  /*3dfb0*/  IMAD.WIDE R66, R0, 0x2, R86 ;  /* 0x0000000200427825 */ /* 0x002fc600078e0256 */
[----:B------:R-:W2:Y:S01]  /*3dfc0*/  LDL.64 R86, [R1+0x1118] ;  /* 0x0011180001567983 */ /* 0x000ea20000100a00 */
[----:B----4-:R-:W-:-:S03]  /*3dfd0*/  IMAD.WIDE R64, R0, 0x2, R70 ;  /* 0x0000000200407825 */ /* 0x010fc600078e0246 */
[----:B------:R-:W4:Y:S04]  /*3dfe0*/  LDL.64 R70, [R1+0x10b0] ;  /* 0x0010b00001467983 */ /* 0x000f280000100a00 */
[----:B------:R0:W4:Y:S04]  /*3dff0*/  LDG.E.U16 R100, desc[UR10][R66.64] ;  /* 0x0000000a42647981 */ /* 0x000128000c1e1500 */
[----:B------:R1:W4:Y:S01]  /*3e000*/  LDG.E.U16 R98, desc[UR10][R62.64] ;  /* 0x0000000a3e627981 */ /* 0x000322000c1e1500 */
[----:B------:R-:W-:-:S03]  /*3e010*/  IMAD.WIDE R60, R0, 0x2, R78 ;  /* 0x00000002003c7825 */ /* 0x000fc600078e024e */
[----:B------:R-:W4:Y:S01]  /*3e020*/  LDL.64 R78, [R1+0x10e8] ;  /* 0x0010e800014e7983 */ /* 0x000f220000100a00 */
[----:B0-----:R-:W-:-:S03]  /*3e030*/  IMAD.WIDE R66, R0, 0x2, R84 ;  /* 0x0000000200427825 */ /* 0x001fc600078e0254 */
[----:B------:R0:W4:Y:S01]  /*3e040*/  LDG.E.U16 R97, desc[UR10][R60.64] ;  /* 0x0000000a3c617981 */ /* 0x000122000c1e1500 */
[----:B-1----:R-:W-:-:S03]  /*3e050*/  IMAD.WIDE R62, R0, 0x2, R82 ;  /* 0x00000002003e7825 */ /* 0x002fc600078e0252 */
[----:B------:R-:W4:Y:S04]  /*3e060*/  LDG.E.U16 R95, desc[UR10][R66.64] ;  /* 0x0000000a425f7981 */ /* 0x000f28000c1e1500 */
[----:B------:R-:W4:Y:S01]  /*3e070*/  LDL.64 R84, [R1+0x1090] ;  /* 0x0010900001547983 */ /* 0x000f220000100a00 */
[----:B0-----:R-:W-:-:S03]  /*3e080*/  IMAD.WIDE R60, R0, 0x2, R76 ;  /* 0x00000002003c7825 */ /* 0x001fc600078e024c */
[----:B------:R-:W4:Y:S01]  /*3e090*/  LDL.64 R76, [R1+0x1070] ;  /* 0x00107000014c7983 */ /* 0x000f220000100a00 */
[----:B------:R-:W-:-:S03]  /*3e0a0*/  IMAD.WIDE R68, R0, 0x2, R92 ;  /* 0x0000000200447825 */ /* 0x000fc600078e025c */
[----:B------:R-:W4:Y:S04]  /*3e0b0*/  LDG.E.U16 R93, desc[UR10][R62.64] ;  /* 0x0000000a3e5d7981 */ /* 0x000f28000c1e1500 */
[----:B------:R0:W4:Y:S04]  /*3e0c0*/  LDG.E.U16 R94, desc[UR10][R64.64] ;  /* 0x0000000a405e7981 */ /* 0x000128000c1e1500 */
[----:B------:R-:W4:Y:S04]  /*3e0d0*/  LDL.64 R82, [R1+0x1050] ;  /* 0x0010500001527983 */ /* 0x000f280000100a00 */
[----:B------:R1:W4:Y:S01]  /*3e0e0*/  LDG.E.U16 R96, desc[UR10][R68.64] ;  /* 0x0000000a44607981 */ /* 0x000322000c1e1500 */
[----:B0-----:R-:W-:-:S03]  /*3e0f0*/  IMAD.WIDE R64, R0, 0x2, R88 ;  /* 0x0000000200407825 */ /* 0x001fc600078e0258 */
[----:B------:R-:W4:Y:S04]  /*3e100*/  LDG.E.U16 R92, desc[UR10][R60.64] ;  /* 0x0000000a3c5c7981 */ /* 0x000f28000c1e1500 */
[----:B------:R-:W4:Y:S01]  /*3e110*/  LDG.E.U16 R89, desc[UR10][R64.64] ;  /* 0x0000000a40597981 */ /* 0x000f22000c1e1500 */
[----:B-1----:R-:W-:-:S05]  /*3e120*/  IMAD.WIDE R68, R0, 0x2, R90 ;  /* 0x0000000200447825 */ /* 0x002fca00078e025a */
[----:B------:R0:W4:Y:S01]  /*3e130*/  LDG.E.U16 R91, desc[UR10][R68.64] ;  /* 0x0000000a445b7981 */ /* 0x000122000c1e1500 */
        /* <DEDUP_REMOVED lines=8> */
[----:B----4-:R-:W-:-:S03]  /*3e1c0*/  IMAD.WIDE R62, R0, 0x2, R70 ;  /* 0x00000002003e7825 */ /* 0x010fc600078e0246 */
[----:B------:R-:W4:Y:S01]  /*3e1d0*/  LDL.64 R70, [R1+0xf70] ;  /* 0x000f700001467983 */ /* 0x000f220000100a00 */
[----:B------:R-:W-:-:S03]  /*3e1e0*/  IMAD.WIDE R60, R0, 0x2, R86 ;  /* 0x00000002003c7825 */ /* 0x000fc600078e0256 */
[----:B------:R0:W4:Y:S01]  /*3e1f0*/  LDG.E.U16 R86, desc[UR10][R68.64] ;  /* 0x0000000a44567981 */ /* 0x000122000c1e1500 */
[----:B------:R-:W-:-:S03]  /*3e200*/  IMAD.WIDE R64, R0, 0x2, R114 ;  /* 0x0000000200407825 */ /* 0x000fc600078e0272 */
[----:B------:R-:W4:Y:S01]  /*3e210*/  LDL.64 R114, [R1+0xf88] ;  /* 0x000f880001727983 */ /* 0x000f220000100a00 */
[----:B------:R-:W-:-:S03]  /*3e220*/  IMAD.WIDE R66, R0, 0x2, R78 ;  /* 0x0000000200427825 */ /* 0x000fc600078e024e */
[----:B------:R-:W4:Y:S04]  /*3e230*/  LDL.64 R78, [R1+0xfa0] ;  /* 0x000fa000014e7983 */ /* 0x000f280000100a00 */
[----:B------:R1:W4:Y:S04]  /*3e240*/  LDG.E.U16 R87, desc[UR10][R60.64] ;  /* 0x0000000a3c577981 */ /* 0x000328000c1e1500 */
[----:B------:R-:W4:Y:S01]  /*3e250*/  LDG.E.U16 R206, desc[UR10][R64.64] ;  /* 0x0000000a40ce7981 */ /* 0x000f22000c1e1500 */
[----:B0-----:R-:W-:-:S03]  /*3e260*/  IMAD.WIDE R68, R0, 0x2, R76 ;  /* 0x0000000200447825 */ /* 0x001fc600078e024c */
[----:B------:R-:W4:Y:S01]  /*3e270*/  LDG.E.U16 R205, desc[UR10][R62.64] ;  /* 0x0000000a3ecd7981 */ /* 0x000f22000c1e1500 */
[----:B-1----:R-:W-:-:S03]  /*3e280*/  IMAD.WIDE R60, R0, 0x2, R84 ;  /* 0x00000002003c7825 */ /* 0x002fc600078e0254 */
[----:B------:R-:W4:Y:S04]  /*3e290*/  LDL.64 R76, [R1+0xf58] ;  /* 0x000f5800014c7983 */ /* 0x000f280000100a00 */
[----:B------:R-:W4:Y:S04]  /*3e2a0*/  LDG.E.U16 R204, desc[UR10][R60.64] ;  /* 0x0000000a3ccc7981 */ /* 0x000f28000c1e1500 */
[----:B------:R0:W4:Y:S04]  /*3e2b0*/  LDG.E.U16 R85, desc[UR10][R66.64] ;  /* 0x0000000a42557981 */ /* 0x000128000c1e1500 */
[----:B------:R1:W4:Y:S01]  /*3e2c0*/  LDG.E.U16 R203, desc[UR10][R68.64] ;  /* 0x0000000a44cb7981 */ /* 0x000322000c1e1500 */
[----:B0-----:R-:W-:-:S03]  /*3e2d0*/  IMAD.WIDE R66, R0, 0x2, R82 ;  /* 0x0000000200427825 */ /* 0x001fc600078e0252 */
[----:B------:R-:W4:Y:S01]  /*3e2e0*/  LDL.64 R82, [R1+0xf28] ;  /* 0x000f280001527983 */ /* 0x000f220000100a00 */
[----:B---3--:R-:W-:-:S03]  /*3e2f0*/  IMAD.WIDE R64, R0, 0x2, R74 ;  /* 0x0000000200407825 */ /* 0x008fc600078e024a */
[----:B------:R0:W3:Y:S04]  /*3e300*/  LDG.E.U16 R202, desc[UR10][R66.64] ;  /* 0x0000000a42ca7981 */ /* 0x0000e8000c1e1500 */
[----:B------:R-:W3:Y:S01]  /*3e310*/  LDL.64 R74, [R1+0xf10] ;  /* 0x000f1000014a7983 */ /* 0x000ee20000100a00 */
[----:B------:R-:W-:-:S03]  /*3e320*/  IMAD.WIDE R62, R0, 0x2, R118 ;  /* 0x00000002003e7825 */ /* 0x000fc600078e0276 */
[----:B------:R-:W3:Y:S01]  /*3e330*/  LDG.E.U16 R201, desc[UR10][R64.64] ;  /* 0x0000000a40c97981 */ /* 0x000ee2000c1e1500 */
[----:B--2---:R-:W-:-:S03]  /*3e340*/  IMAD.WIDE R60, R0, 0x2, R72 ;  /* 0x00000002003c7825 */ /* 0x004fc600078e0248 */
[----:B------:R-:W2:Y:S04]  /*3e350*/  LDG.E.U16 R200, desc[UR10][R62.64] ;  /* 0x0000000a3ec87981 */ /* 0x000ea8000c1e1500 */
[----:B------:R-:W2:Y:S04]  /*3e360*/  LDL.64 R72, [R1+0xec8] ;  /* 0x000ec80001487983 */ /* 0x000ea80000100a00 */
[----:B------:R4:W2:Y:S01]  /*3e370*/  LDG.E.U16 R197, desc[UR10][R60.64] ;  /* 0x0000000a3cc57981 */ /* 0x0008a2000c1e1500 */
[----:B-1----:R-:W-:-:S03]  /*3e380*/  IMAD.WIDE R68, R0, 0x2, R80 ;  /* 0x0000000200447825 */ /* 0x002fc600078e0250 */
[----:B------:R-:W2:Y:S01]  /*3e390*/  LDL.64 R80, [R1+0xeb0] ;  /* 0x000eb00001507983 */ /* 0x000ea20000100a00 */
[----:B0-----:R-:W-:-:S03]  /*3e3a0*/  IMAD.WIDE R66, R0, 0x2, R116 ;  /* 0x0000000200427825 */ /* 0x001fc600078e0274 */
[----:B------:R-:W2:Y:S01]  /*3e3b0*/  LDL.64 R116, [R1+0xe80] ;  /* 0x000e800001747983 */ /* 0x000ea20000100a00 */
[----:B----4-:R-:W-:-:S03]  /*3e3c0*/  IMAD.WIDE R60, R0, 0x2, R70 ;  /* 0x00000002003c7825 */ /* 0x010fc600078e0246 */
[----:B------:R-:W4:Y:S01]  /*3e3d0*/  LDL.64 R70, [R1+0xe50] ;  /* 0x000e500001467983 */ /* 0x000f220000100a00 */
[----:B------:R-:W-:-:S03]  /*3e3e0*/  IMAD.WIDE R62, R0, 0x2, R114 ;  /* 0x00000002003e7825 */ /* 0x000fc600078e0272 */
[----:B------:R-:W4:Y:S01]  /*3e3f0*/  LDL.64 R118, [R1+0xee0] ;  /* 0x000ee00001767983 */ /* 0x000f220000100a00 */
[----:B------:R-:W-:-:S03]  /*3e400*/  IMAD.WIDE R64, R0, 0x2, R78 ;  /* 0x0000000200407825 */ /* 0x000fc600078e024e */
[----:B------:R0:W4:Y:S04]  /*3e410*/  LDG.E.U16 R196, desc[UR10][R68.64] ;  /* 0x0000000a44c47981 */ /* 0x000128000c1e1500 */
[----:B------:R-:W4:Y:S04]  /*3e420*/  LDL.64 R78, [R1+0xe98] ;  /* 0x000e9800014e7983 */ /* 0x000f280000100a00 */
[----:B------:R1:W4:Y:S04]  /*3e430*/  LDG.E.U16 R2, desc[UR10][R66.64] ;  /* 0x0000000a42027981 */ /* 0x000328000c1e1500 */
[----:B------:R-:W4:Y:S01]  /*3e440*/  LDG.E.U16 R251, desc[UR10][R62.64] ;  /* 0x0000000a3efb7981 */ /* 0x000f22000c1e1500 */
[----:B0-----:R-:W-:-:S03]  /*3e450*/  IMAD.WIDE R68, R0, 0x2, R76 ;  /* 0x0000000200447825 */ /* 0x001fc600078e024c */
[----:B------:R-:W4:Y:S01]  /*3e460*/  LDL.64 R114, [R1+0xe68] ;  /* 0x000e680001727983 */ /* 0x000f220000100a00 */
[----:B-1----:R-:W-:-:S03]  /*3e470*/  IMAD.WIDE R66, R0, 0x2, R122 ;  /* 0x0000000200427825 */ /* 0x002fc600078e027a */
[----:B------:R-:W4:Y:S04]  /*3e480*/  LDL.64 R76, [R1+0xe38] ;  /* 0x000e3800014c7983 */ /* 0x000f280000100a00 */
[----:B------:R-:W4:Y:S04]  /*3e490*/  LDG.E.U16 R248, desc[UR10][R66.64] ;  /* 0x0000000a42f87981 */ /* 0x000f28000c1e1500 */
[----:B------:R0:W4:Y:S04]  /*3e4a0*/  LDG.E.U16 R252, desc[UR10][R64.64] ;  /* 0x0000000a40fc7981 */ /* 0x000128000c1e1500 */
[----:B------:R-:W4:Y:S04]  /*3e4b0*/  LDG.E.U16 R250, desc[UR10][R60.64] ;  /* 0x0000000a3cfa7981 */ /* 0x000f28000c1e1500 */
[----:B------:R-:W4:Y:S01]  /*3e4c0*/  LDG.E.U16 R249, desc[UR10][R68.64] ;  /* 0x0000000a44f97981 */ /* 0x000f22000c1e1500 */
[----:B0-----:R-:W-:-:S03]  /*3e4d0*/  IMAD.WIDE R64, R0, 0x2, R82 ;  /* 0x0000000200407825 */ /* 0x001fc600078e0252 */
[----:B------:R-:W4:Y:S04]  /*3e4e0*/  LDL.64 R82, [R1+0xe20] ;  /* 0x000e200001527983 */ /* 0x000f280000100a00 */
[----:B------:R0:W4:Y:S04]  /*3e4f0*/  LDG.E.U16 R247, desc[UR10][R64.64] ;  /* 0x0000000a40f77981 */ /* 0x000128000c1e1500 */
[----:B------:R-:W4:Y:S01]  /*3e500*/  LDL.64 R122, [R1+0xdf0] ;  /* 0x000df000017a7983 */ /* 0x000f220000100a00 */
        /* <DEDUP_REMOVED lines=8> */
[----:B------:R-:W-:-:S03]  /*3e590*/  IMAD.WIDE R60, R0, 0x2, R120 ;  /* 0x00000002003c7825 */ /* 0x000fc600078e0278 */
[----:B------:R-:W2:Y:S01]  /*3e5a0*/  LDG.E.U16 R237, desc[UR10][R64.64] ;  /* 0x0000000a40ed7981 */ /* 0x000ea2000c1e1500 */
[----:B----4-:R-:W-:-:S03]  /*3e5b0*/  IMAD.WIDE R66, R0, 0x2, R70 ;  /* 0x0000000200427825 */ /* 0x010fc600078e0246 */
[----:B------:R-:W4:Y:S04]  /*3e5c0*/  LDL.64 R70, [R1+0xd60] ;  /* 0x000d600001467983 */ /* 0x000f280000100a00 */
[----:B------:R0:W4:Y:S01]  /*3e5d0*/  LDG.E.U16 R243, desc[UR10][R60.64] ;  /* 0x0000000a3cf37981 */ /* 0x000122000c1e1500 */
[----:B------:R-:W-:-:S03]  /*3e5e0*/  IMAD.WIDE R68, R0, 0x2, R118 ;  /* 0x0000000200447825 */ /* 0x000fc600078e0276 */
[----:B------:R-:W4:Y:S01]  /*3e5f0*/  LDL.64 R118, [R1+0xd78] ;  /* 0x000d780001767983 */ /* 0x000f220000100a00 */
[----:B------:R-:W-:-:S03]  /*3e600*/  IMAD.WIDE R62, R0, 0x2, R78 ;  /* 0x00000002003e7825 */ /* 0x000fc600078e024e */
[----:B------:R-:W4:Y:S01]  /*3e610*/  LDL.64 R78, [R1+0xd90] ;  /* 0x000d9000014e7983 */ /* 0x000f220000100a00 */
[----:B0-----:R-:W-:-:S03]  /*3e620*/  IMAD.WIDE R60, R0, 0x2, R116 ;  /* 0x00000002003c7825 */ /* 0x001fc600078e0274 */
[----:B------:R0:W4:Y:S04]  /*3e630*/  LDG.E.U16 R241, desc[UR10][R68.64] ;  /* 0x0000000a44f17981 */ /* 0x000128000c1e1500 */
[----:B------:R-:W4:Y:S01]  /*3e640*/  LDG.E.U16 R233, desc[UR10][R60.64] ;  /* 0x0000000a3ce97981 */ /* 0x000f22000c1e1500 */
[----:B------:R-:W-:-:S03]  /*3e650*/  IMAD.WIDE R64, R0, 0x2, R76 ;  /* 0x0000000200407825 */ /* 0x000fc600078e024c */
[----:B------:R1:W4:Y:S01]  /*3e660*/  LDG.E.U16 R235, desc[UR10][R62.64] ;  /* 0x0000000a3eeb7981 */ /* 0x000322000c1e1500 */
[----:B0-----:R-:W-:-:S03]  /*3e670*/  IMAD.WIDE R68, R0, 0x2, R114 ;  /* 0x0000000200447825 */ /* 0x001fc600078e0272 */
[----:B------:R-:W4:Y:S04]  /*3e680*/  LDL.64 R76, [R1+0xd30] ;  /* 0x000d3000014c7983 */ /* 0x000f280000100a00 */
[----:B------:R-:W4:Y:S04]  /*3e690*/  LDL.64 R114, [R1+0xd18] ;  /* 0x000d180001727983 */ /* 0x000f280000100a00 */
[----:B------:R-:W4:Y:S04]  /*3e6a0*/  LDG.E.U16 R229, desc[UR10][R66.64] ;  /* 0x0000000a42e57981 */ /* 0x000f28000c1e1500 */
[----:B------:R-:W4:Y:S01]  /*3e6b0*/  LDG.E.U16 R227, desc[UR10][R64.64] ;  /* 0x0000000a40e37981 */ /* 0x000f22000c1e1500 */
[----:B-1----:R-:W-:-:S03]  /*3e6c0*/  IMAD.WIDE R62, R0, 0x2, R82 ;  /* 0x00000002003e7825 */ /* 0x002fc600078e0252 */
[----:B------:R-:W4:Y:S04]  /*3e6d0*/  LDG.E.U16 R231, desc[UR10][R68.64] ;  /* 0x0000000a44e77981 */ /* 0x000f28000c1e1500 */
[----:B------:R-:W4:Y:S04]  /*3e6e0*/  LDL.64 R82, [R1+0xd00] ;  /* 0x000d000001527983 */ /* 0x000f280000100a00 */
[----:B------:R-:W4:Y:S04]  /*3e6f0*/  LDL.64 R66, [R1+0xc70] ;  /* 0x000c700001427983 */ /* 0x000f280000100a00 */
[----:B------:R-:W4:Y:S04]  /*3e700*/  LDL.64 R64, [R1+0xcd0] ;  /* 0x000cd00001407983 */ /* 0x000f280000100a00 */
[----:B------:R-:W4:Y:S04]  /*3e710*/  LDG.E.U16 R225, desc[UR10][R62.64] ;  /* 0x0000000a3ee17981 */ /* 0x000f28000c1e1500 */
[----:B------:R-:W4:Y:S04]  /*3e720*/  LDL.64 R68, [R1+0xc88] ;  /* 0x000c880001447983 */ /* 0x000f280000100a00 */
[----:B------:R-:W4:Y:S04]  /*3e730*/  LDL.64 R120, [R1+0xdc0] ;  /* 0x000dc00001787983 */ /* 0x000f280000100a00 */
[----:B------:R-:W4:Y:S01]  /*3e740*/  LDL.64 R116, [R1+0xd48] ;  /* 0x000d480001747983 */ /* 0x000f220000100a00 */
[----:B---3--:R-:W-:-:S03]  /*3e750*/  IMAD.WIDE R60, R0, 0x2, R74 ;  /* 0x00000002003c7825 */ /* 0x008fc600078e024a */
[----:B------:R-:W3:Y:S04]  /*3e760*/  LDL.64 R74, [R1+0xce8] ;  /* 0x000ce800014a7983 */ /* 0x000ee80000100a00 */
[----:B------:R2:W3:Y:S02]  /*3e770*/  LDG.E.U16 R223, desc[UR10][R60.64] ;  /* 0x0000000a3cdf7981 */ /* 0x0004e4000c1e1500 */
[C---:B--2---:R-:W-:Y:S02]  /*3e780*/  IMAD.WIDE R60, R0.reuse, 0x2, R72 ;  /* 0x00000002003c7825 */ /* 0x044fe400078e0248 */
[----:B------:R-:W2:Y:S04]  /*3e790*/  LDL.64 R72, [R1+0xcb8] ;  /* 0x000cb80001487983 */ /* 0x000ea80000100a00 */
[----:B------:R4:W2:Y:S01]  /*3e7a0*/  LDG.E.U16 R219, desc[UR10][R60.64] ;  /* 0x0000000a3cdb7981 */ /* 0x0008a2000c1e1500 */
[----:B------:R-:W-:-:S03]  /*3e7b0*/  IMAD.WIDE R212, R0, 0x2, R80 ;  /* 0x0000000200d47825 */ /* 0x000fc600078e0250 */
[----:B------:R-:W2:Y:S01]  /*3e7c0*/  LDL.64 R80, [R1+0xca0] ;  /* 0x000ca00001507983 */ /* 0x000ea20000100a00 */
[----:B------:R-:W-:-:S03]  /*3e7d0*/  IMAD.WIDE R62, R0, 0x2, R122 ;  /* 0x00000002003e7825 */ /* 0x000fc600078e027a */
[----:B------:R-:W2:Y:S01]  /*3e7e0*/  LDL.64 R122, [R1+0xbe0] ;  /* 0x000be000017a7983 */ /* 0x000ea20000100a00 */
[----:B----4-:R-:W-:-:S03]  /*3e7f0*/  IMAD.WIDE R60, R0, 0x2, R70 ;  /* 0x00000002003c7825 */ /* 0x010fc600078e0246 */
[----:B------:R-:W4:Y:S04]  /*3e800*/  LDL.64 R70, [R1+0xc40] ;  /* 0x000c400001467983 */ /* 0x000f280000100a00 */
[----:B------:R0:W4:Y:S04]  /*3e810*/  LDG.E.U16 R221, desc[UR10][R62.64] ;  /* 0x0000000a3edd7981 */ /* 0x000128000c1e1500 */
[----:B------:R-:W4:Y:S01]  /*3e820*/  LDG.E.U16 R189, desc[UR10][R60.64] ;  /* 0x0000000a3cbd7981 */ /* 0x000f22000c1e1500 */
[----:B------:R-:W-:-:S03]  /*3e830*/  IMAD.WIDE R208, R0, 0x2, R78 ;  /* 0x0000000200d07825 */ /* 0x000fc600078e024e */
[----:B------:R-:W4:Y:S01]  /*3e840*/  LDL.64 R78, [R1+0xc58] ;  /* 0x000c5800014e7983 */ /* 0x000f220000100a00 */
[----:B0-----:R-:W-:-:S03]  /*3e850*/  IMAD.WIDE R62, R0, 0x2, R118 ;  /* 0x00000002003e7825 */ /* 0x001fc600078e0276 */
[----:B------:R-:W4:Y:S04]  /*3e860*/  LDL.64 R118, [R1+0x1140] ;  /* 0x0011400001767983 */ /* 0x000f280000100a00 */
[----:B------:R2:W4:Y:S01]  /*3e870*/  LDG.E.U16 R193, desc[UR10][R62.64] ;  /* 0x0000000a3ec17981 */ /* 0x000522000c1e1500 */
[----:B------:R-:W-:-:S03]  /*3e880*/  IMAD.WIDE R166, R0, 0x2, R136 ;  /* 0x0000000200a67825 */ /* 0x000fc600078e0288 */
[----:B------:R-:W4:Y:S01]  /*3e890*/  LDL.64 R136, [R1+0xf68] ;  /* 0x000f680001887983 */ /* 0x000f220000100a00 */
[----:B------:R-:W-:-:S03]  /*3e8a0*/  IMAD.WIDE R180, R0, 0x2, R76 ;  /* 0x0000000200b47825 */ /* 0x000fc600078e024c */
[----:B------:R-:W4:Y:S01]  /*3e8b0*/  LDL.64 R76, [R1+0xc28] ;  /* 0x000c2800014c7983 */ /* 0x000f220000100a00 */
[----:B------:R-:W-:-:S03]  /*3e8c0*/  IMAD.WIDE R176, R0, 0x2, R114 ;  /* 0x0000000200b07825 */ /* 0x000fc600078e0272 */
[----:B------:R-:W4:Y:S04]  /*3e8d0*/  LDL.64 R114, [R1+0xc10] ;  /* 0x000c100001727983 */ /* 0x000f280000100a00 */
[----:B------:R-:W4:Y:S04]  /*3e8e0*/  LDG.E.U16 R166, desc[UR10][R166.64] ;  /* 0x0000000aa6a67981 */ /* 0x000f28000c1e1500 */
[----:B------:R-:W4:Y:S04]  /*3e8f0*/  LDG.E.U16 R176, desc[UR10][R176.64] ;  /* 0x0000000ab0b07981 */ /* 0x000f28000c1e1500 */
[----:B------:R-:W4:Y:S01]  /*3e900*/  LDG.E.U16 R180, desc[UR10][R180.64] ;  /* 0x0000000ab4b47981 */ /* 0x000f22000c1e1500 */
[----:B------:R-:W-:-:S03]  /*3e910*/  IMAD.WIDE R172, R0, 0x2, R82 ;  /* 0x0000000200ac7825 */ /* 0x000fc600078e0252 */
[----:B------:R-:W4:Y:S01]  /*3e920*/  LDG.E.U16 R208, desc[UR10][R208.64] ;  /* 0x0000000ad0d07981 */ /* 0x000f22000c1e1500 */
[----:B------:R-:W-:-:S03]  /*3e930*/  IMAD.WIDE R66, R0, 0x2, R66 ;  /* 0x0000000200427825 */ /* 0x000fc600078e0242 */
[----:B------:R-:W4:Y:S01]  /*3e940*/  LDG.E.U16 R172, desc[UR10][R172.64] ;  /* 0x0000000aacac7981 */ /* 0x000f22000c1e1500 */
[----:B------:R-:W-:-:S03]  /*3e950*/  IMAD.WIDE R64, R0, 0x2, R64 ;  /* 0x0000000200407825 */ /* 0x000fc600078e0240 */
[----:B------:R-:W4:Y:S04]  /*3e960*/  LDG.E.U16 R212, desc[UR10][R212.64] ;  /* 0x0000000ad4d47981 */ /* 0x000f28000c1e1500 */
[----:B------:R-:W4:Y:S01]  /*3e970*/  LDG.E.U16 R84, desc[UR10][R64.64] ;  /* 0x0000000a40547981 */ /* 0x000f22000c1e1500 */
[----:B---3--:R-:W-:-:S03]  /*3e980*/  IMAD.WIDE R168, R0, 0x2, R74 ;  /* 0x0000000200a87825 */ /* 0x008fc600078e024a */
[----:B------:R-:W3:Y:S01]  /*3e990*/  LDL.64 R74, [R1+0xbc8] ;  /* 0x000bc800014a7983 */ /* 0x000ee20000100a00 */
[----:B------:R-:W-:-:S03]  /*3e9a0*/  IMAD.WIDE R68, R0, 0x2, R68 ;  /* 0x0000000200447825 */ /* 0x000fc600078e0244 */
[----:B------:R-:W3:Y:S01]  /*3e9b0*/  LDG.E.U16 R168, desc[UR10][R168.64] ;  /* 0x0000000aa8a87981 */ /* 0x000ee2000c1e1500 */
[----:B--2---:R-:W-:-:S03]  /*3e9c0*/  IMAD.WIDE R62, R0, 0x2, R72 ;  /* 0x00000002003e7825 */ /* 0x004fc600078e0248 */
[----:B------:R-:W2:Y:S04]  /*3e9d0*/  LDL.64 R72, [R1+0xbb0] ;  /* 0x000bb00001487983 */ /* 0x000ea80000100a00 */
[----:B------:R4:W2:Y:S01]  /*3e9e0*/  LDG.E.U16 R83, desc[UR10][R62.64] ;  /* 0x0000000a3e537981 */ /* 0x0008a2000c1e1500 */
[----:B------:R-:W-:-:S03]  /*3e9f0*/  IMAD.WIDE R60, R0, 0x2, R80 ;  /* 0x00000002003c7825 */ /* 0x000fc600078e0250 */
[----:B------:R0:W2:Y:S04]  /*3ea00*/  LDG.E.U16 R80, desc[UR10][R66.64] ;  /* 0x0000000a42507981 */ /* 0x0000a8000c1e1500 */
[----:B------:R1:W2:Y:S01]  /*3ea10*/  LDG.E.U16 R82, desc[UR10][R60.64] ;  /* 0x0000000a3c527981 */ /* 0x0002a2000c1e1500 */
[----:B----4-:R-:W-:-:S03]  /*3ea20*/  IMAD.WIDE R62, R0, 0x2, R70 ;  /* 0x00000002003e7825 */ /* 0x010fc600078e0246 */
[----:B------:R-:W4:Y:S01]  /*3ea30*/  LDL.64 R70, [R1+0xb38] ;  /* 0x000b380001467983 */ /* 0x000f220000100a00 */
[----:B0-----:R-:W-:-:S03]  /*3ea40*/  IMAD.WIDE R66, R0, 0x2, R126 ;  /* 0x0000000200427825 */ /* 0x001fc600078e027e */
[----:B------:R-:W4:Y:S04]  /*3ea50*/  LDL.64 R126, [R1+0x10a8] ;  /* 0x0010a800017e7983 */ /* 0x000f280000100a00 */
[----:B------:R0:W4:Y:S01]  /*3ea60*/  LDG.E.U16 R81, desc[UR10][R68.64] ;  /* 0x0000000a44517981 */ /* 0x000122000c1e1500 */
[----:B------:R-:W-:-:S03]  /*3ea70*/  IMAD.WIDE R64, R0, 0x2, R78 ;  /* 0x0000000200407825 */ /* 0x000fc600078e024e */
[----:B------:R-:W4:Y:S04]  /*3ea80*/  LDG.E.U16 R78, desc[UR10][R62.64] ;  /* 0x0000000a3e4e7981 */ /* 0x000f28000c1e1500 */
[----:B------:R0:W4:Y:S01]  /*3ea90*/  LDG.E.U16 R79, desc[UR10][R64.64] ;  /* 0x0000000a404f7981 */ /* 0x000122000c1e1500 */
[----:B------:R-:W-:-:S03]  /*3eaa0*/  IMAD.WIDE R216, R0, 0x2, R120 ;  /* 0x0000000200d87825 */ /* 0x000fc600078e0278 */
[----:B------:R-:W4:Y:S01]  /*3eab0*/  LDL.64 R120, [R1+0xb50] ;  /* 0x000b500001787983 */ /* 0x000f220000100a00 */
[----:B------:R-:W-:-:S03]  /*3eac0*/  IMAD.WIDE R184, R0, 0x2, R116 ;  /* 0x0000000200b87825 */ /* 0x000fc600078e0274 */
[----:B------:R-:W4:Y:S01]  /*3ead0*/  LDL.64 R116, [R1+0xb20] ;  /* 0x000b200001747983 */ /* 0x000f220000100a00 */
[----:B-1----:R-:W-:-:S03]  /*3eae0*/  IMAD.WIDE R60, R0, 0x2, R76 ;  /* 0x00000002003c7825 */ /* 0x002fc600078e024c */
[----:B------:R-:W4:Y:S01]  /*3eaf0*/  LDG.E.U16 R184, desc[UR10][R184.64] ;  /* 0x0000000ab8b87981 */ /* 0x000f22000c1e1500 */
[----:B0-----:R-:W-:-:S03]  /*3eb00*/  IMAD.WIDE R68, R0, 0x2, R114 ;  /* 0x0000000200447825 */ /* 0x001fc600078e0272 */
[----:B------:R-:W4:Y:S01]  /*3eb10*/  LDG.E.U16 R77, desc[UR10][R60.64] ;  /* 0x0000000a3c4d7981 */ /* 0x000f22000c1e1500 */
[----:B------:R-:W-:-:S03]  /*3eb20*/  IMAD.WIDE R64, R0, 0x2, R122 ;  /* 0x0000000200407825 */ /* 0x000fc600078e027a */
[----:B------:R0:W4:Y:S04]  /*3eb30*/  LDG.E.U16 R76, desc[UR10][R68.64] ;  /* 0x0000000a444c7981 */ /* 0x000128000c1e1500 */
[----:B------:R-:W4:Y:S04]  /*3eb40*/  LDL.64 R114, [R1+0x1128] ;  /* 0x0011280001727983 */ /* 0x000f280000100a00 */
[----:B------:R-:W4:Y:S01]  /*3eb50*/  LDL.64 R122, [R1+0x1088] ;  /* 0x00108800017a7983 */ /* 0x000f220000100a00 */
[----:B0-----:R-:W-:-:S03]  /*3eb60*/  IMAD.WIDE R68, R0, 0x2, R140 ;  /* 0x0000000200447825 */ /* 0x001fc600078e028c */
[----:B------:R-:W4:Y:S01]  /*3eb70*/  LDG.E.U16 R216, desc[UR10][R216.64] ;  /* 0x0000000ad8d87981 */ /* 0x000f22000c1e1500 */
[----:B---3--:R-:W-:-:S03]  /*3eb80*/  IMAD.WIDE R62, R0, 0x2, R74 ;  /* 0x00000002003e7825 */ /* 0x008fc600078e024a */
[----:B------:R0:W3:Y:S04]  /*3eb90*/  LDG.E.U16 R74, desc[UR10][R64.64] ;  /* 0x0000000a404a7981 */ /* 0x0000e8000c1e1500 */
[----:B------:R-:W3:Y:S01]  /*3eba0*/  LDG.E.U16 R75, desc[UR10][R66.64] ;  /* 0x0000000a424b7981 */ /* 0x000ee2000c1e1500 */
[----:B0-----:R-:W-:-:S03]  /*3ebb0*/  IMAD.WIDE R64, R0, 0x2, R132 ;  /* 0x0000000200407825 */ /* 0x001fc600078e0284 */
[----:B------:R-:W3:Y:S01]  /*3ebc0*/  LDL.64 R132, [R1+0x1048] ;  /* 0x0010480001847983 */ /* 0x000ee20000100a00 */
[----:B--2---:R-:W-:-:S03]  /*3ebd0*/  IMAD.WIDE R60, R0, 0x2, R72 ;  /* 0x00000002003c7825 */ /* 0x004fc600078e0248 */
[----:B------:R-:W2:Y:S04]  /*3ebe0*/  LDG.E.U16 R73, desc[UR10][R62.64] ;  /* 0x0000000a3e497981 */ /* 0x000ea8000c1e1500 */
[----:B------:R4:W2:Y:S02]  /*3ebf0*/  LDG.E.U16 R72, desc[UR10][R60.64] ;  /* 0x0000000a3c487981 */ /* 0x0008a4000c1e1500 */
[C---:B----4-:R-:W-:Y:S02]  /*3ec00*/  IMAD.WIDE R60, R0.reuse, 0x2, R70 ;  /* 0x00000002003c7825 */ /* 0x050fe400078e0246 */
[----:B------:R-:W4:Y:S02]  /*3ec10*/  LDG.E.U16 R71, desc[UR10][R68.64] ;  /* 0x0000000a44477981 */ /* 0x000f24000c1e1500 */
[----:B------:R-:W-:-:S02]  /*3ec20*/  IMAD.WIDE R164, R0, 0x2, R126 ;  /* 0x0000000200a47825 */ /* 0x000fc400078e027e */
[----:B------:R-:W2:Y:S02]  /*3ec30*/  LDL.64 R126, [R1+0xf98] ;  /* 0x000f9800017e7983 */ /* 0x000ea40000100a00 */
[C---:B------:R-:W-:Y:S02]  /*3ec40*/  IMAD.WIDE R66, R0.reuse, 0x2, R134 ;  /* 0x0000000200427825 */ /* 0x040fe400078e0286 */
[----:B------:R-:W2:Y:S04]  /*3ec50*/  LDL.64 R134, [R1+0x1068] ;  /* 0x0010680001867983 */ /* 0x000ea80000100a00 */
[----:B------:R0:W2:Y:S04]  /*3ec60*/  LDG.E.U16 R69, desc[UR10][R64.64] ;  /* 0x0000000a40457981 */ /* 0x0000a8000c1e1500 */
[----:B------:R-:W2:Y:S01]  /*3ec70*/  LDG.E.U16 R70, desc[UR10][R66.64] ;  /* 0x0000000a42467981 */ /* 0x000ea2000c1e1500 */
[----:B------:R-:W-:-:S03]  /*3ec80*/  IMAD.WIDE R62, R0, 0x2, R120 ;  /* 0x00000002003e7825 */ /* 0x000fc600078e0278 */
[----:B------:R-:W2:Y:S01]  /*3ec90*/  LDL.64 R120, [R1+0x1028] ;  /* 0x0010280001787983 */ /* 0x000ea20000100a00 */
[----:B0-----:R-:W-:-:S03]  /*3eca0*/  IMAD.WIDE R64, R0, 0x2, R118 ;  /* 0x0000000200407825 */ /* 0x001fc600078e0276 */
[----:B------:R-:W2:Y:S04]  /*3ecb0*/  LDL.64 R118, [R1+0x1008] ;  /* 0x0010080001767983 */ /* 0x000ea80000100a00 */
[----:B------:R0:W3:Y:S04]  /*3ecc0*/  LDG.E.U16 R67, desc[UR10][R60.64] ;  /* 0x0000000a3c437981 */ /* 0x0000e8000c1e1500 */
[----:B------:R1:W3:Y:S04]  /*3ecd0*/  LDG.E.U16 R68, desc[UR10][R62.64] ;  /* 0x0000000a3e447981 */ /* 0x0002e8000c1e1500 */
[----:B------:R-:W3:Y:S01]  /*3ece0*/  LDG.E.U16 R65, desc[UR10][R64.64] ;  /* 0x0000000a40417981 */ /* 0x000ee2000c1e1500 */
[----:B0-----:R-:W-:-:S03]  /*3ecf0*/  IMAD.WIDE R60, R0, 0x2, R128 ;  /* 0x00000002003c7825 */ /* 0x001fc600078e0280 */
[----:B------:R-:W3:Y:S01]  /*3ed00*/  LDL.64 R128, [R1+0xfc8] ;  /* 0x000fc80001807983 */ /* 0x000ee20000100a00 */
[----:B-1----:R-:W-:-:S03]  /*3ed10*/  IMAD.WIDE R62, R0, 0x2, R130 ;  /* 0x00000002003e7825 */ /* 0x002fc600078e0282 */
[----:B------:R-:W4:Y:S04]  /*3ed20*/  LDL.64 R130, [R1+0xfe8] ;  /* 0x000fe80001827983 */ /* 0x000f280000100a00 */
[----:B------:R-:W4:Y:S01]  /*3ed30*/  LDG.E.U16 R63, desc[UR10][R62.64] ;  /* 0x0000000a3e3f7981 */ /* 0x000f22000c1e1500 */
[----:B------:R-:W-:-:S03]  /*3ed40*/  IMAD.WIDE R114, R0, 0x2, R114 ;  /* 0x0000000200727825 */ /* 0x000fc600078e0272 */
[----:B------:R-:W4:Y:S04]  /*3ed50*/  LDG.E.U16 R164, desc[UR10][R164.64] ;  /* 0x0000000aa4a47981 */ /* 0x000f28000c1e1500 */
[----:B------:R-:W4:Y:S04]  /*3ed60*/  LDG.E.U16 R64, desc[UR10][R114.64] ;  /* 0x0000000a72407981 */ /* 0x000f28000c1e1500 */
[----:B------:R0:W4:Y:S02]  /*3ed70*/  LDG.E.U16 R62, desc[UR10][R60.64] ;  /* 0x0000000a3c3e7981 */ /* 0x000124000c1e1500 */
[----:B0-----:R-:W-:-:S02]  /*3ed80*/  IMAD.WIDE R60, R0, 0x2, R138 ;  /* 0x00000002003c7825 */ /* 0x001fc400078e028a */
[----:B------:R-:W4:Y:S02]  /*3ed90*/  LDL.64 R138, [R1+0xfb0] ;  /* 0x000fb000018a7983 */ /* 0x000f240000100a00 */
[C---:B------:R-:W-:Y:S02]  /*3eda0*/  IMAD.WIDE R116, R0.reuse, 0x2, R116 ;  /* 0x0000000200747825 */ /* 0x040fe400078e0274 */
[----:B------:R-:W4:Y:S02]  /*3edb0*/  LDG.E.U16 R61, desc[UR10][R60.64] ;  /* 0x0000000a3c3d7981 */ /* 0x000f24000c1e1500 */
[C---:B------:R-:W-:Y:S02]  /*3edc0*/  IMAD.WIDE R162, R0.reuse, 0x2, R122 ;  /* 0x0000000200a27825 */ /* 0x040fe400078e027a */
[----:B------:R-:W4:Y:S04]  /*3edd0*/  LDL.64 R122, [R1+0xf80] ;  /* 0x000f8000017a7983 */ /* 0x000f280000100a00 */
[----:B------:R-:W4:Y:S04]  /*3ede0*/  LDG.E.U16 R66, desc[UR10][R116.64] ;  /* 0x0000000a74427981 */ /* 0x000f28000c1e1500 */
[----:B------:R-:W4:Y:S01]  /*3edf0*/  LDG.E.U16 R162, desc[UR10][R162.64] ;  /* 0x0000000aa2a27981 */ /* 0x000f22000c1e1500 */
[----:B--2---:R-:W-:-:S05]  /*3ee00*/  IMAD.WIDE R118, R0, 0x2, R118 ;  /* 0x0000000200767825 */ /* 0x004fca00078e0276 */
[----:B------:R0:W2:Y:S02]  /*3ee10*/  LDG.E.U16 R154, desc[UR10][R118.64] ;  /* 0x0000000a769a7981 */ /* 0x0000a4000c1e1500 */
[C---:B0-----:R-:W-:Y:S02]  /*3ee20*/  IMAD.WIDE R118, R0.reuse, 0x2, R126 ;  /* 0x0000000200767825 */ /* 0x041fe400078e027e */
[----:B------:R-:W2:Y:S02]  /*3ee30*/  LDL.64 R126, [R1+0xef0] ;  /* 0x000ef000017e7983 */ /* 0x000ea40000100a00 */
[C---:B---3--:R-:W-:Y:S02]  /*3ee40*/  IMAD.WIDE R114, R0.reuse, 0x2, R128 ;  /* 0x0000000200727825 */ /* 0x048fe400078e0280 */
[----:B------:R-:W3:Y:S04]  /*3ee50*/  LDL.64 R128, [R1+0xf08] ;  /* 0x000f080001807983 */ /* 0x000ee80000100a00 */
[----:B------:R0:W3:Y:S01]  /*3ee60*/  LDG.E.U16 R152, desc[UR10][R114.64] ;  /* 0x0000000a72987981 */ /* 0x0000e2000c1e1500 */
[----:B------:R-:W-:-:S03]  /*3ee70*/  IMAD.WIDE R120, R0, 0x2, R120 ;  /* 0x0000000200787825 */ /* 0x000fc600078e0278 */
[----:B------:R-:W3:Y:S01]  /*3ee80*/  LDG.E.U16 R150, desc[UR10][R118.64] ;  /* 0x0000000a76967981 */ /* 0x000ee2000c1e1500 */
[----:B----4-:R-:W-:-:S03]  /*3ee90*/  IMAD.WIDE R116, R0, 0x2, R130 ;  /* 0x0000000200747825 */ /* 0x010fc600078e0282 */
[----:B------:R1:W4:Y:S01]  /*3eea0*/  LDG.E.U16 R155, desc[UR10][R120.64] ;  /* 0x0000000a789b7981 */ /* 0x000322000c1e1500 */
[----:B0-----:R-:W-:-:S03]  /*3eeb0*/  IMAD.WIDE R114, R0, 0x2, R136 ;  /* 0x0000000200727825 */ /* 0x001fc600078e0288 */
[----:B------:R-:W4:Y:S04]  /*3eec0*/  LDL.64 R130, [R1+0xf20] ;  /* 0x000f200001827983 */ /* 0x000f280000100a00 */
[----:B------:R-:W4:Y:S01]  /*3eed0*/  LDG.E.U16 R148, desc[UR10][R114.64] ;  /* 0x0000000a72947981 */ /* 0x000f22000c1e1500 */
[----:B------:R-:W-:-:S03]  /*3eee0*/  IMAD.WIDE R156, R0, 0x2, R132 ;  /* 0x00000002009c7825 */ /* 0x000fc600078e0284 */
[----:B------:R-:W4:Y:S01]  /*3eef0*/  LDL.64 R132, [R1+0xf38] ;  /* 0x000f380001847983 */ /* 0x000f220000100a00 */
[----:B-1----:R-:W-:-:S03]  /*3ef00*/  IMAD.WIDE R120, R0, 0x2, R138 ;  /* 0x0000000200787825 */ /* 0x002fc600078e028a */
[----:B------:R0:W4:Y:S04]  /*3ef10*/  LDG.E.U16 R153, desc[UR10][R116.64] ;  /* 0x0000000a74997981 */ /* 0x000128000c1e1500 */
[----:B------:R-:W4:Y:S01]  /*3ef20*/  LDL.64 R114, [R1+0xe60] ;  /* 0x000e600001727983 */ /* 0x000f220000100a00 */
[----:B------:R-:W-:-:S03]  /*3ef30*/  IMAD.WIDE R160, R0, 0x2, R134 ;  /* 0x0000000200a07825 */ /* 0x000fc600078e0286 */
[----:B------:R-:W4:Y:S04]  /*3ef40*/  LDG.E.U16 R151, desc[UR10][R120.64] ;  /* 0x0000000a78977981 */ /* 0x000f28000c1e1500 */
[----:B------:R-:W4:Y:S04]  /*3ef50*/  LDL.64 R118, [R1+0xe00] ;  /* 0x000e000001767983 */ /* 0x000f280000100a00 */
[----:B------:R-:W4:Y:S01]  /*3ef60*/  LDG.E.U16 R156, desc[UR10][R156.64] ;  /* 0x0000000a9c9c7981 */ /* 0x000f22000c1e1500 */
[----:B--2---:R-:W-:-:S03]  /*3ef70*/  IMAD.WIDE R138, R0, 0x2, R126 ;  /* 0x00000002008a7825 */ /* 0x004fc600078e027e */
[----:B------:R-:W2:Y:S04]  /*3ef80*/  LDL.64 R120, [R1+0xde8] ;  /* 0x000de80001787983 */ /* 0x000ea80000100a00 */
[----:B------:R-:W2:Y:S01]  /*3ef90*/  LDL.64 R126, [R1+0xe30] ;  /* 0x000e3000017e7983 */ /* 0x000ea20000100a00 */
[----:B0-----:R-:W-:-:S03]  /*3efa0*/  IMAD.WIDE R116, R0, 0x2, R122 ;  /* 0x0000000200747825 */ /* 0x001fc600078e027a */
[----:B------:R-:W2:Y:S01]  /*3efb0*/  LDL.64 R134, [R1+0xf50] ;  /* 0x000f500001867983 */ /* 0x000ea20000100a00 */
[----:B---3--:R-:W-:-:S03]  /*3efc0*/  IMAD.WIDE R140, R0, 0x2, R128 ;  /* 0x00000002008c7825 */ /* 0x008fc600078e0280 */
[----:B------:R-:W3:Y:S04]  /*3efd0*/  LDL.64 R128, [R1+0xe78] ;  /* 0x000e780001807983 */ /* 0x000ee80000100a00 */
[----:B------:R-:W3:Y:S01]  /*3efe0*/  LDG.E.U16 R149, desc[UR10][R116.64] ;  /* 0x0000000a74957981 */ /* 0x000ee2000c1e1500 */
[----:B----4-:R-:W-:-:S03]  /*3eff0*/  IMAD.WIDE R142, R0, 0x2, R130 ;  /* 0x00000002008e7825 */ /* 0x010fc600078e0282 */
[----:B------:R-:W4:Y:S04]  /*3f000*/  LDL.64 R122, [R1+0xed8] ;  /* 0x000ed800017a7983 */ /* 0x000f280000100a00 */
[----:B------:R-:W4:Y:S01]  /*3f010*/  LDL.64 R130, [R1+0xe90] ;  /* 0x000e900001827983 */ /* 0x000f220000100a00 */
[----:B------:R-:W-:-:S03]  /*3f020*/  IMAD.WIDE R144, R0, 0x2, R132 ;  /* 0x0000000200907825 */ /* 0x000fc600078e0284 */
[----:B------:R-:W4:Y:S04]  /*3f030*/  LDL.64 R116, [R1+0xe18] ;  /* 0x000e180001747983 */ /* 0x000f280000100a00 */
[----:B------:R-:W4:Y:S01]  /*3f040*/  LDL.64 R132, [R1+0xea8] ;  /* 0x000ea80001847983 */ /* 0x000f220000100a00 */
[----:B------:R-:W-:-:S03]  /*3f050*/  IMAD.WIDE R114, R0, 0x2, R114 ;  /* 0x0000000200727825 */ /* 0x000fc600078e0272 */
[----:B------:R-:W4:Y:S04]  /*3f060*/  LDG.E.U16 R138, desc[UR10][R138.64] ;  /* 0x0000000a8a8a7981 */ /* 0x000f28000c1e1500 */
[----:B------:R2:W4:Y:S01]  /*3f070*/  LDG.E.U16 R60, desc[UR10][R114.64] ;  /* 0x0000000a723c7981 */ /* 0x000522000c1e1500 */
[----:B------:R-:W-:-:S03]  /*3f080*/  IMAD.WIDE R118, R0, 0x2, R118 ;  /* 0x0000000200767825 */ /* 0x000fc600078e0276 */
[----:B------:R-:W4:Y:S04]  /*3f090*/  LDG.E.U16 R142, desc[UR10][R142.64] ;  /* 0x0000000a8e8e7981 */ /* 0x000f28000c1e1500 */
[----:B------:R-:W4:Y:S04]  /*3f0a0*/  LDG.E.U16 R140, desc[UR10][R140.64] ;  /* 0x0000000a8c8c7981 */ /* 0x000f28000c1e1500 */
[----:B------:R-:W4:Y:S04]  /*3f0b0*/  LDG.E.U16 R144, desc[UR10][R144.64] ;  /* 0x0000000a90907981 */ /* 0x000f28000c1e1500 */
[----:B------:R-:W4:Y:S01]  /*3f0c0*/  LDG.E.U16 R160, desc[UR10][R160.64] ;  /* 0x0000000aa0a07981 */ /* 0x000f22000c1e1500 */
[----:B--2---:R-:W-:-:S05]  /*3f0d0*/  IMAD.WIDE R114, R0, 0x2, R126 ;  /* 0x0000000200727825 */ /* 0x004fca00078e027e */
[----:B------:R0:W2:Y:S04]  /*3f0e0*/  LDG.E.U16 R126, desc[UR10][R114.64] ;  /* 0x0000000a727e7981 */ /* 0x0000a8000c1e1500 */
[----:B------:R-:W0:Y:S01]  /*3f0f0*/  LDL.64 R114, [R1+0xdd0] ;  /* 0x000dd00001727983 */ /* 0x000e220000100a00 */
[----:B---3--:R-:W-:-:S04]  /*3f100*/  IMAD.WIDE R128, R0, 0x2, R128 ;  /* 0x0000000200807825 */ /* 0x008fc800078e0280 */
[C---:B----4-:R-:W-:Y:S02]  /*3f110*/  IMAD.WIDE R130, R0.reuse, 0x2, R130 ;  /* 0x0000000200827825 */ /* 0x050fe400078e0282 */
[----:B------:R-:W3:Y:S02]  /*3f120*/  LDG.E.U16 R128, desc[UR10][R128.64] ;  /* 0x0000000a80807981 */ /* 0x000ee4000c1e1500 */
[C---:B------:R-:W-:Y:S02]  /*3f130*/  IMAD.WIDE R116, R0.reuse, 0x2, R116 ;  /* 0x0000000200747825 */ /* 0x040fe400078e0274 */
[----:B------:R-:W4:Y:S02]  /*3f140*/  LDG.E.U16 R130, desc[UR10][R130.64] ;  /* 0x0000000a82827981 */ /* 0x000f24000c1e1500 */
[C---:B------:R-:W-:Y:S02]  /*3f150*/  IMAD.WIDE R132, R0.reuse, 0x2, R132 ;  /* 0x0000000200847825 */ /* 0x040fe400078e0284 */
[----:B------:R1:W2:Y:S02]  /*3f160*/  LDG.E.U16 R127, desc[UR10][R116.64] ;  /* 0x0000000a747f7981 */ /* 0x0002a4000c1e1500 */
[----:B------:R-:W-:-:S02]  /*3f170*/  IMAD.WIDE R120, R0, 0x2, R120 ;  /* 0x0000000200787825 */ /* 0x000fc400078e0278 */
[----:B------:R0:W2:Y:S02]  /*3f180*/  LDG.E.U16 R129, desc[UR10][R118.64] ;  /* 0x0000000a76817981 */ /* 0x0000a4000c1e1500 */
[C---:B------:R-:W-:Y:S02]  /*3f190*/  IMAD.WIDE R146, R0.reuse, 0x2, R134 ;  /* 0x0000000200927825 */ /* 0x040fe400078e0286 */
[----:B------:R-:W2:Y:S02]  /*3f1a0*/  LDL.64 R134, [R1+0xec0] ;  /* 0x000ec00001867983 */ /* 0x000ea40000100a00 */
[C---:B------:R-:W-:Y:S02]  /*3f1b0*/  IMAD.WIDE R136, R0.reuse, 0x2, R122 ;  /* 0x0000000200887825 */ /* 0x040fe400078e027a */
[----:B------:R-:W3:Y:S04]  /*3f1c0*/  LDL.64 R122, [R1+0xe48] ;  /* 0x000e4800017a7983 */ /* 0x000ee80000100a00 */
[----:B------:R0:W4:Y:S04]  /*3f1d0*/  LDG.E.U16 R131, desc[UR10][R120.64] ;  /* 0x0000000a78837981 */ /* 0x000128000c1e1500 */
[----:B------:R-:W4:Y:S04]  /*3f1e0*/  LDG.E.U16 R132, desc[UR10][R132.64] ;  /* 0x0000000a84847981 */ /* 0x000f28000c1e1500 */
[----:B------:R-:W1:Y:S04]  /*3f1f0*/  LDL.64 R116, [R1+0xdb8] ;  /* 0x000db80001747983 */ /* 0x000e680000100a00 */
[----:B------:R-:W4:Y:S04]  /*3f200*/  LDL.64 R118, [R1+0xda0] ;  /* 0x000da00001767983 */ /* 0x000f280000100a00 */
[----:B------:R-:W4:Y:S04]  /*3f210*/  LDL.64 R120, [R1+0xd88] ;  /* 0x000d880001787983 */ /* 0x000f280000100a00 */
[----:B------:R-:W4:Y:S04]  /*3f220*/  LDG.E.U16 R136, desc[UR10][R136.64] ;  /* 0x0000000a88887981 */ /* 0x000f28000c1e1500 */
[----:B------:R-:W4:Y:S01]  /*3f230*/  LDG.E.U16 R146, desc[UR10][R146.64] ;  /* 0x0000000a92927981 */ /* 0x000f22000c1e1500 */
[----:B0-----:R-:W-:-:S05]  /*3f240*/  IMAD.WIDE R114, R0, 0x2, R114 ;  /* 0x0000000200727825 */ /* 0x001fca00078e0272 */
[----:B------:R0:W4:Y:S04]  /*3f250*/  LDG.E.U16 R133, desc[UR10][R114.64] ;  /* 0x0000000a72857981 */ /* 0x000128000c1e1500 */
[----:B------:R-:W0:Y:S01]  /*3f260*/  LDL.64 R114, [R1+0xd58] ;  /* 0x000d580001727983 */ /* 0x000e220000100a00 */
[----:B--2---:R-:W-:-:S04]  /*3f270*/  IMAD.WIDE R134, R0, 0x2, R134 ;  /* 0x0000000200867825 */ /* 0x004fc800078e0286 */
[C---:B---3--:R-:W-:Y:S02]  /*3f280*/  IMAD.WIDE R122, R0.reuse, 0x2, R122 ;  /* 0x00000002007a7825 */ /* 0x048fe400078e027a */
[----:B------:R-:W2:Y:S04]  /*3f290*/  LDG.E.U16 R134, desc[UR10][R134.64] ;  /* 0x0000000a86867981 */ /* 0x000ea8000c1e1500 */
[----:B------:R3:W2:Y:S01]  /*3f2a0*/  LDG.E.U16 R110, desc[UR10][R122.64] ;  /* 0x0000000a7a6e7981 */ /* 0x0006a2000c1e1500 */
[----:B-1----:R-:W-:-:S04]  /*3f2b0*/  IMAD.WIDE R116, R0, 0x2, R116 ;  /* 0x0000000200747825 */ /* 0x002fc800078e0274 */
[C---:B----4-:R-:W-:Y:S01]  /*3f2c0*/  IMAD.WIDE R118, R0.reuse, 0x2, R118 ;  /* 0x0000000200767825 */ /* 0x050fe200078e0276 */
[----:B------:R-:W3:Y:S03]  /*3f2d0*/  LDL.64 R122, [R1+0xd70] ;  /* 0x000d7000017a7983 */ /* 0x000ee60000100a00 */
[C---:B------:R-:W-:Y:S01]  /*3f2e0*/  IMAD.WIDE R120, R0.reuse, 0x2, R120 ;  /* 0x0000000200787825 */ /* 0x040fe200078e0278 */
[----:B------:R1:W4:Y:S04]  /*3f2f0*/  LDG.E.U16 R135, desc[UR10][R116.64] ;  /* 0x0000000a74877981 */ /* 0x000328000c1e1500 */
[----:B------:R0:W2:Y:S04]  /*3f300*/  LDG.E.U16 R137, desc[UR10][R118.64] ;  /* 0x0000000a76897981 */ /* 0x0000a8000c1e1500 */
[----:B------:R0:W2:Y:S04]  /*3f310*/  LDG.E.U16 R139, desc[UR10][R120.64] ;  /* 0x0000000a788b7981 */ /* 0x0000a8000c1e1500 */
[----:B------:R-:W1:Y:S04]  /*3f320*/  LDL.64 R116, [R1+0xd40] ;  /* 0x000d400001747983 */ /* 0x000e680000100a00 */
[----:B------:R-:W2:Y:S04]  /*3f330*/  LDL.64 R118, [R1+0xd28] ;  /* 0x000d280001767983 */ /* 0x000ea80000100a00 */
[----:B------:R-:W4:Y:S01]  /*3f340*/  LDL.64 R120, [R1+0xd10] ;  /* 0x000d100001787983 */ /* 0x000f220000100a00 */
[----:B0-----:R-:W-:-:S05]  /*3f350*/  IMAD.WIDE R114, R0, 0x2, R114 ;  /* 0x0000000200727825 */ /* 0x001fca00078e0272 */
[----:B------:R0:W4:Y:S04]  /*3f360*/  LDG.E.U16 R143, desc[UR10][R114.64] ;  /* 0x0000000a728f7981 */ /* 0x000128000c1e1500 */
[----:B------:R-:W0:Y:S01]  /*3f370*/  LDL.64 R114, [R1+0xce0] ;  /* 0x000ce00001727983 */ /* 0x000e220000100a00 */
[----:B---3--:R-:W-:-:S05]  /*3f380*/  IMAD.WIDE R122, R0, 0x2, R122 ;  /* 0x00000002007a7825 */ /* 0x008fca00078e027a */
[----:B------:R3:W3:Y:S04]  /*3f390*/  LDG.E.U16 R141, desc[UR10][R122.64] ;  /* 0x0000000a7a8d7981 */ /* 0x0006e8000c1e1500 */
[----:B------:R-:W3:Y:S01]  /*3f3a0*/  LDL.64 R122, [R1+0xcf8] ;  /* 0x000cf800017a7983 */ /* 0x000ee20000100a00 */
[----:B-1----:R-:W-:-:S04]  /*3f3b0*/  IMAD.WIDE R116, R0, 0x2, R116 ;  /* 0x0000000200747825 */ /* 0x002fc800078e0274 */
[C---:B--2---:R-:W-:Y:S01]  /*3f3c0*/  IMAD.WIDE R118, R0.reuse, 0x2, R118 ;  /* 0x0000000200767825 */ /* 0x044fe200078e0276 */
[----:B------:R1:W2:Y:S03]  /*3f3d0*/  LDG.E.U16 R145, desc[UR10][R116.64] ;  /* 0x0000000a74917981 */ /* 0x0002a6000c1e1500 */
[C---:B----4-:R-:W-:Y:S01]  /*3f3e0*/  IMAD.WIDE R120, R0.reuse, 0x2, R120 ;  /* 0x0000000200787825 */ /* 0x050fe200078e0278 */
[----:B------:R4:W2:Y:S05]  /*3f3f0*/  LDG.E.U16 R147, desc[UR10][R118.64] ;  /* 0x0000000a76937981 */ /* 0x0008aa000c1e1500 */
[----:B------:R-:W2:Y:S04]  /*3f400*/  LDG.E.U16 R120, desc[UR10][R120.64] ;  /* 0x0000000a78787981 */ /* 0x000ea8000c1e1500 */
[----:B------:R-:W1:Y:S04]  /*3f410*/  LDL.64 R116, [R1+0xcc8] ;  /* 0x000cc80001747983 */ /* 0x000e680000100a00 */
[----:B------:R-:W4:Y:S01]  /*3f420*/  LDL.64 R118, [R1+0xcb0] ;  /* 0x000cb00001767983 */ /* 0x000f220000100a00 */
[----:B0-----:R-:W-:-:S05]  /*3f430*/  IMAD.WIDE R114, R0, 0x2, R114 ;  /* 0x0000000200727825 */ /* 0x001fca00078e0272 */
[----:B------:R0:W2:Y:S04]  /*3f440*/  LDG.E.U16 R121, desc[UR10][R114.64] ;  /* 0x0000000a72797981 */ /* 0x0000a8000c1e1500 */
[----:B------:R-:W0:Y:S01]  /*3f450*/  LDL.64 R114, [R1+0xc98] ;  /* 0x000c980001727983 */ /* 0x000e220000100a00 */
[----:B---3--:R-:W-:-:S06]  /*3f460*/  IMAD.WIDE R122, R0, 0x2, R122 ;  /* 0x00000002007a7825 */ /* 0x008fcc00078e027a */
[----:B------:R-:W3:Y:S01]  /*3f470*/  LDG.E.U16 R122, desc[UR10][R122.64] ;  /* 0x0000000a7a7a7981 */ /* 0x000ee2000c1e1500 */
[----:B-1----:R-:W-:-:S04]  /*3f480*/  IMAD.WIDE R116, R0, 0x2, R116 ;  /* 0x0000000200747825 */ /* 0x002fc800078e0274 */
[C---:B----4-:R-:W-:Y:S01]  /*3f490*/  IMAD.WIDE R118, R0.reuse, 0x2, R118 ;  /* 0x0000000200767825 */ /* 0x050fe200078e0276 */
[----:B------:R1:W4:Y:S05]  /*3f4a0*/  LDG.E.U16 R123, desc[UR10][R116.64] ;  /* 0x0000000a747b7981 */ /* 0x00032a000c1e1500 */
[----:B------:R-:W2:Y:S04]  /*3f4b0*/  LDG.E.U16 R118, desc[UR10][R118.64] ;  /* 0x0000000a76767981 */ /* 0x000ea8000c1e1500 */
[----:B------:R-:W1:Y:S01]  /*3f4c0*/  LDL.64 R116, [R1+0xc80] ;  /* 0x000c800001747983 */ /* 0x000e620000100a00 */
[----:B0-----:R-:W-:-:S05]  /*3f4d0*/  IMAD.WIDE R114, R0, 0x2, R114 ;  /* 0x0000000200727825 */ /* 0x001fca00078e0272 */
[----:B------:R0:W2:Y:S04]  /*3f4e0*/  LDG.E.U16 R119, desc[UR10][R114.64] ;  /* 0x0000000a72777981 */ /* 0x0000a8000c1e1500 */
[----:B------:R-:W0:Y:S01]  /*3f4f0*/  LDL.64 R114, [R1+0xc68] ;  /* 0x000c680001727983 */ /* 0x000e220000100a00 */
[----:B-1----:R-:W-:-:S06]  /*3f500*/  IMAD.WIDE R116, R0, 0x2, R116 ;  /* 0x0000000200747825 */ /* 0x002fcc00078e0274 */
[----:B------:R-:W2:Y:S01]  /*3f510*/  LDG.E.U16 R116, desc[UR10][R116.64] ;  /* 0x0000000a74747981 */ /* 0x000ea2000c1e1500 */
        /* <DEDUP_REMOVED lines=80> */
[----:B------:R-:W0:Y:S01]  /*3fa20*/  LDL.64 R114, [R1+0xfe0] ;  /* 0x000fe00001727983 */ /* 0x000e220000100a00 */
        /* <DEDUP_REMOVED lines=20> */
[----:B------:R-:W1:Y:S01]  /*3fb70*/  S2R R36, SR_TID.X ;  /* 0x0000000000247919 */ /* 0x000e620000002100 */
        /* <DEDUP_REMOVED lines=12> */
[C---:B-1----:R-:W-:Y:S02]  /*3fc40*/  LOP3.LUT R3, R36.reuse, 0x3f, RZ, 0xc0, !PT ;  /* 0x0000003f24037812 */ /* 0x042fe400078ec0ff */
[----:B------:R-:W-:Y:S01]  /*3fc50*/  STTM.16dp32bit_t0_t15.x32 tmem[UR7+0x180], R4 ;  /* 0x00018004000079ed */ /* 0x000fe20008a80007 */
[----:B------:R1:W-:Y:S01]  /*3fc60*/  STTM.16dp32bit_t16_t31.x32 tmem[UR7+0x1a0], R4 ;  /* 0x0001a004000079ed */ /* 0x0003e20008aa0007 */
[----:B------:R-:W-:Y:S01]  /*3fc70*/  LOP3.LUT R36, R36, 0x40, RZ, 0xc0, !PT ;  /* 0x0000004024247812 */ /* 0x000fe200078ec0ff */
[----:B------:R-:W-:-:S05]  /*3fc80*/  IMAD.SHL.U32 R3, R3, 0x2, RZ ;  /* 0x0000000203037824 */ /* 0x000fca00078e00ff */
[----:B------:R-:W-:Y:S01]  /*3fc90*/  LEA R3, R36, R3, 0x9 ;  /* 0x0000000324037211 */ /* 0x000fe200078e48ff */
[----:B0-----:R-:W-:-:S06]  /*3fca0*/  IMAD.WIDE R114, R0, 0x2, R114 ;  /* 0x0000000200727825 */ /* 0x001fcc00078e0272 */
[----:B------:R-:W2:Y:S04]  /*3fcb0*/  LDG.E.U16 R114, desc[UR10][R114.64] ;  /* 0x0000000a72727981 */ /* 0x000ea8000c1e1500 */
[----:B------:R-:W2:Y:S04]  /*3fcc0*/  LDL.LU R115, [R1+0x30] ;  /* 0x0000300001737983 */ /* 0x000ea80000300800 */
        /* <DEDUP_REMOVED lines=14> */
[----:B------:R-:W-:Y:S04]  /*3fdb0*/  STL [R1+0x21f0], R198 ;  /* 0x0021f0c601007387 */ /* 0x000fe80000100800 */
[----:B-1----:R-:W4:Y:S04]  /*3fdc0*/  LDL.64 R12, [R1+0xa40] ;  /* 0x000a4000010c7983 */ /* 0x002f280000100a00 */
[----:B------:R-:W4:Y:S04]  /*3fdd0*/  LDL.64 R10, [R1+0xa38] ;  /* 0x000a3800010a7983 */ /* 0x000f280000100a00 */
[----:B------:R-:W4:Y:S04]  /*3fde0*/  LDL.64 R8, [R1+0xa30] ;  /* 0x000a300001087983 */ /* 0x000f280000100a00 */
[----:B------:R-:W4:Y:S04]  /*3fdf0*/  LDL.64 R6, [R1+0xa28] ;  /* 0x000a280001067983 */ /* 0x000f280000100a00 */
[----:B------:R-:W4:Y:S04]  /*3fe00*/  LDL.64 R14, [R1+0xa20] ;  /* 0x000a2000010e7983 */ /* 0x000f280000100a00 */
[----:B------:R-:W4:Y:S04]  /*3fe10*/  LDL.64 R30, [R1+0xa18] ;  /* 0x000a1800011e7983 */ /* 0x000f280000100a00 */
[----:B------:R-:W-:Y:S04]  /*3fe20*/  STL [R1+0x2330], R3 ;  /* 0x0023300301007387 */ /* 0x000fe80000100800 */
[----:B------:R-:W4:Y:S01]  /*3fe30*/  LDL.64 R28, [R1+0xa10] ;  /* 0x000a1000011c7983 */ /* 0x000f220000100a00 */
        /* <DEDUP_REMOVED lines=51> */
[----:B------:R-:W4:Y:S04]  /*40170*/  LDL.64 R24, [R1+0xa08] ;  /* 0x000a080001187983 */ /* 0x000f280000100a00 */
[----:B------:R-:W4:Y:S04]  /*40180*/  LDL.64 R26, [R1+0x9f0] ;  /* 0x0009f000011a7983 */ /* 0x000f280000100a00 */
        /* <DEDUP_REMOVED lines=29> */
[----:B------:R-:W-:Y:S01]  /*40360*/  STS.U16 [R4+UR9+0x43880], R248 ;  /* 0x043880f804007988 */ /* 0x000fe20008000409 */
[----:B0-----:R-:W0:Y:S03]  /*40370*/  S2R R2, SR_TID.X ;  /* 0x0000000000027919 */ /* 0x001e260000002100 */
        /* <DEDUP_REMOVED lines=28> */
[----:B0-----:R-:W-:-:S03]  /*40540*/  LOP3.LUT R244, R2, 0x40, RZ, 0xc0, !PT ;  /* 0x0000004002f47812 */ /* 0x001fc600078ec0ff */
[----:B------:R-:W-:Y:S01]  /*40550*/  STS.U16 [R4+UR9+0x52c80], R81 ;  /* 0x052c805104007988 */ /* 0x000fe20008000409 */
[----:B------:R-:W-:-:S03]  /*40560*/  LOP3.LUT R2, R2, 0x3f, RZ, 0xc0, !PT ;  /* 0x0000003f02027812 */ /* 0x000fc600078ec0ff */
[----:B------:R-:W-:Y:S04]  /*40570*/  STS.U16 [R4+UR9+0x53080], R80 ;  /* 0x0530805004007988 */ /* 0x000fe80008000409 */
[----:B------:R-:W-:Y:S04]  /*40580*/  STS.U16 [R4+UR9+0x53480], R79 ;  /* 0x0534804f04007988 */ /* 0x000fe80008000409 */
[----:B------:R-:W-:Y:S04]  /*40590*/  STS.U16 [R4+UR9+0x53880], R78 ;  /* 0x0538804e04007988 */ /* 0x000fe80008000409 */
[----:B------:R-:W-:Y:S01]  /*405a0*/  STS.U16 [R4+UR9+0x53c80], R77 ;  /* 0x053c804d04007988 */ /* 0x000fe20008000409 */
[----:B------:R-:W-:-:S03]  /*405b0*/  SHF.L.U32 R2, R2, 0x1, RZ ;  /* 0x0000000102027819 */ /* 0x000fc600000006ff */
[----:B------:R-:W-:Y:S04]  /*405c0*/  STS.U16 [R4+UR9+0x54080], R76 ;  /* 0x0540804c04007988 */ /* 0x000fe80008000409 */
[----:B------:R-:W-:Y:S04]  /*405d0*/  STS.U16 [R4+UR9+0x54480], R75 ;  /* 0x0544804b04007988 */ /* 0x000fe80008000409 */
[----:B------:R-:W-:Y:S04]  /*405e0*/  STS.U16 [R4+UR9+0x54880], R74 ;  /* 0x0548804a04007988 */ /* 0x000fe80008000409 */
[----:B------:R-:W-:Y:S01]  /*405f0*/  STS.U16 [R4+UR9+0x54c80], R73 ;  /* 0x054c804904007988 */ /* 0x000fe20008000409 */
[----:B------:R-:W-:-:S03]  /*40600*/  LEA R2, R244, R2, 0x9 ;  /* 0x00000002f4027211 */ /* 0x000fc600078e48ff */
[----:B------:R-:W-:Y:S04]  /*40610*/  STS.U16 [R4+UR9+0x55080], R72 ;  /* 0x0550804804007988 */ /* 0x000fe80008000409 */
[----:B------:R-:W-:Y:S04]  /*40620*/  STS.U16 [R4+UR9+0x55480], R71 ;  /* 0x0554804704007988 */ /* 0x000fe80008000409 */
[----:B------:R-:W-:Y:S04]  /*40630*/  STS.U16 [R4+UR9+0x55880], R70 ;  /* 0x0558804604007988 */ /* 0x000fe80008000409 */
[----:B------:R-:W-:Y:S01]  /*40640*/  STS.U16 [R4+UR9+0x55c80], R69 ;  /* 0x055c804504007988 */ /* 0x000fe20008000409 */
        /* <DEDUP_REMOVED lines=67> */
[----:B------:R-:W-:-:S03]  /*40a80*/  IMAD.WIDE R12, R0, 0x2, R12 ;  /* 0x00000002000c7825 */ /* 0x000fc600078e020c */
[----:B------:R-:W-:Y:S01]  /*40a90*/  STS.U16 [R2+UR9+0x56900], R183 ;  /* 0x056900b702007988 */ /* 0x000fe20008000409 */
[----:B------:R-:W-:-:S03]  /*40aa0*/  IMAD.WIDE R10, R0, 0x2, R10 ;  /* 0x00000002000a7825 */ /* 0x000fc600078e020a */
[----:B------:R-:W-:Y:S04]  /*40ab0*/  STS.U16 [R2+UR9+0x56d00], R185 ;  /* 0x056d00b902007988 */ /* 0x000fe80008000409 */
[----:B------:R-:W2:Y:S01]  /*40ac0*/  LDL.64 R38, [R1+0x9f8] ;  /* 0x0009f80001267983 */ /* 0x000ea20000100a00 */
[----:B------:R-:W-:-:S03]  /*40ad0*/  IMAD.WIDE R8, R0, 0x2, R8 ;  /* 0x0000000200087825 */ /* 0x000fc600078e0208 */
[----:B------:R-:W-:Y:S01]  /*40ae0*/  STS.U16 [R2+UR9+0x57100], R186 ;  /* 0x057100ba02007988 */ /* 0x000fe20008000409 */
[----:B------:R-:W-:-:S03]  /*40af0*/  IMAD.WIDE R6, R0, 0x2, R6 ;  /* 0x0000000200067825 */ /* 0x000fc600078e0206 */
[----:B------:R-:W-:Y:S04]  /*40b00*/  STS.U16 [R2+UR9+0x57500], R188 ;  /* 0x057500bc02007988 */ /* 0x000fe80008000409 */
[----:B------:R-:W-:Y:S04]  /*40b10*/  STS.U16 [R2+UR9+0x57900], R190 ;  /* 0x057900be02007988 */ /* 0x000fe80008000409 */
[----:B------:R0:W-:Y:S04]  /*40b20*/  STS.U16 [R2+UR9+0x57d00], R192 ;  /* 0x057d00c002007988 */ /* 0x0001e80008000409 */
[----:B------:R-:W3:Y:S04]  /*40b30*/  LDL.64 R22, [R1+0x9e8] ;  /* 0x0009e80001167983 */ /* 0x000ee80000100a00 */
[----:B------:R-:W4:Y:S04]  /*40b40*/  LDL.64 R18, [R1+0x9d0] ;  /* 0x0009d00001127983 */ /* 0x000f280000100a00 */
[----:B0-----:R-:W4:Y:S04]  /*40b50*/  LDL.64 R2, [R1+0xa00] ;  /* 0x000a000001027983 */ /* 0x001f280000100a00 */
[----:B------:R-:W4:Y:S04]  /*40b60*/  LDG.E.U16 R48, desc[UR10][R12.64] ;  /* 0x0000000a0c307981 */ /* 0x000f28000c1e1500 */
[----:B------:R0:W4:Y:S04]  /*40b70*/  LDG.E.U16 R4, desc[UR10][R10.64] ;  /* 0x0000000a0a047981 */ /* 0x000128000c1e1500 */
[----:B------:R1:W4:Y:S04]  /*40b80*/  LDG.E.U16 R45, desc[UR10][R8.64] ;  /* 0x0000000a082d7981 */ /* 0x000328000c1e1500 */
[----:B------:R-:W4:Y:S01]  /*40b90*/  LDG.E.U16 R44, desc[UR10][R6.64] ;  /* 0x0000000a062c7981 */ /* 0x000f22000c1e1500 */
[----:B0-----:R-:W-:-:S03]  /*40ba0*/  IMAD.WIDE R10, R0, 0x2, R28 ;  /* 0x00000002000a7825 */ /* 0x001fc600078e021c */
[----:B------:R-:W4:Y:S04]  /*40bb0*/  LDL.64 R28, [R1+0x9a8] ;  /* 0x0009a800011c7983 */ /* 0x000f280000100a00 */
[----:B------:R-:W4:Y:S01]  /*40bc0*/  LDL.64 R36, [R1+0x9e0] ;  /* 0x0009e00001247983 */ /* 0x000f220000100a00 */
[----:B------:R-:W-:-:S03]  /*40bd0*/  IMAD.WIDE R14, R0, 0x2, R14 ;  /* 0x00000002000e7825 */ /* 0x000fc600078e020e */
[----:B------:R-:W4:Y:S01]  /*40be0*/  LDL.64 R20, [R1+0x9d8] ;  /* 0x0009d80001147983 */ /* 0x000f220000100a00 */
[----:B------:R-:W-:-:S03]  /*40bf0*/  IMAD.WIDE R12, R0, 0x2, R30 ;  /* 0x00000002000c7825 */ /* 0x000fc600078e021e */
[----:B------:R-:W4:Y:S01]  /*40c00*/  LDG.E.U16 R43, desc[UR10][R14.64] ;  /* 0x0000000a0e2b7981 */ /* 0x000f22000c1e1500 */
[----:B-1----:R-:W-:-:S03]  /*40c10*/  IMAD.WIDE R8, R0, 0x2, R24 ;  /* 0x0000000200087825 */ /* 0x002fc600078e0218 */
[----:B------:R-:W4:Y:S04]  /*40c20*/  LDL.64 R16, [R1+0x9c8] ;  /* 0x0009c80001107983 */ /* 0x000f280000100a00 */
[----:B------:R-:W4:Y:S04]  /*40c30*/  LDL.64 R34, [R1+0x9c0] ;  /* 0x0009c00001227983 */ /* 0x000f280000100a00 */
[----:B------:R-:W4:Y:S04]  /*40c40*/  LDL.64 R30, [R1+0x9b0] ;  /* 0x0009b000011e7983 */ /* 0x000f280000100a00 */
[----:B------:R0:W4:Y:S04]  /*40c50*/  LDG.E.U16 R42, desc[UR10][R12.64] ;  /* 0x0000000a0c2a7981 */ /* 0x000128000c1e1500 */
[----:B------:R3:W4:Y:S04]  /*40c60*/  LDG.E.U16 R40, desc[UR10][R10.64] ;  /* 0x0000000a0a287981 */ /* 0x000728000c1e1500 */
[----:B------:R-:W4:Y:S01]  /*40c70*/  LDL.64 R32, [R1+0x9b8] ;  /* 0x0009b80001207983 */ /* 0x000f220000100a00 */
[----:B0-----:R-:W-:-:S03]  /*40c80*/  IMAD.WIDE R12, R0, 0x2, R26 ;  /* 0x00000002000c7825 */ /* 0x001fc600078e021a */
[----:B------:R-:W4:Y:S04]  /*40c90*/  LDL.64 R24, [R1+0x998] ;  /* 0x0009980001187983 */ /* 0x000f280000100a00 */
[----:B------:R-:W4:Y:S04]  /*40ca0*/  LDL.64 R26, [R1+0x990] ;  /* 0x00099000011a7983 */ /* 0x000f280000100a00 */
[----:B------:R-:W4:Y:S01]  /*40cb0*/  LDG.E.U16 R41, desc[UR10][R8.64] ;  /* 0x0000000a08297981 */ /* 0x000f22000c1e1500 */
[----:B--2---:R-:W-:-:S03]  /*40cc0*/  IMAD.WIDE R14, R0, 0x2, R38 ;  /* 0x00000002000e7825 */ /* 0x004fc600078e0226 */
[----:B------:R-:W2:Y:S04]  /*40cd0*/  LDG.E.U16 R39, desc[UR10][R12.64] ;  /* 0x0000000a0c277981 */ /* 0x000ea8000c1e1500 */
[----:B------:R4:W2:Y:S01]  /*40ce0*/  LDG.E.U16 R46, desc[UR10][R14.64] ;  /* 0x0000000a0e2e7981 */ /* 0x0008a2000c1e1500 */
[----:B---3--:R-:W-:-:S03]  /*40cf0*/  IMAD.WIDE R10, R0, 0x2, R22 ;  /* 0x00000002000a7825 */ /* 0x008fc600078e0216 */
[----:B------:R-:W3:Y:S01]  /*40d00*/  LDL.64 R22, [R1+0x988] ;  /* 0x0009880001167983 */ /* 0x000ee20000100a00 */
[----:B----4-:R-:W-:-:S03]  /*40d10*/  IMAD.WIDE R14, R0, 0x2, R18 ;  /* 0x00000002000e7825 */ /* 0x010fc600078e0212 */
[----:B------:R-:W4:Y:S01]  /*40d20*/  LDG.E.U16 R38, desc[UR10][R10.64] ;  /* 0x0000000a0a267981 */ /* 0x000f22000c1e1500 */
[----:B------:R-:W-:-:S03]  /*40d30*/  IMAD.WIDE R6, R0, 0x2, R2 ;  /* 0x0000000200067825 */ /* 0x000fc600078e0202 */
[----:B------:R-:W2:Y:S04]  /*40d40*/  LDL.64 R2, [R1+0x9a0] ;  /* 0x0009a00001027983 */ /* 0x000ea80000100a00 */
[----:B------:R-:W-:Y:S04]  /*40d50*/  STL [R1+0x130], R48 ;  /* 0x0001303001007387 */ /* 0x000fe80000100800 */
[----:B------:R-:W-:Y:S04]  /*40d60*/  STL [R1+0x12c], R4 ;  /* 0x00012c0401007387 */ /* 0x000fe80000100800 */
[----:B------:R-:W-:Y:S04]  /*40d70*/  STL [R1+0x128], R45 ;  /* 0x0001282d01007387 */ /* 0x000fe80000100800 */
[----:B------:R0:W-:Y:S04]  /*40d80*/  STL [R1+0x124], R44 ;  /* 0x0001242c01007387 */ /* 0x0001e80000100800 */
[----:B------:R-:W4:Y:S01]  /*40d90*/  LDG.E.U16 R47, desc[UR10][R6.64] ;  /* 0x0000000a062f7981 */ /* 0x000f22000c1e1500 */
[----:B------:R-:W-:-:S03]  /*40da0*/  IMAD.WIDE R8, R0, 0x2, R36 ;  /* 0x0000000200087825 */ /* 0x000fc600078e0224 */
[----:B------:R-:W4:Y:S04]  /*40db0*/  LDL.64 R36, [R1+0x968] ;  /* 0x0009680001247983 */ /* 0x000f280000100a00 */
[----:B0-----:R0:W4:Y:S04]  /*40dc0*/  LDG.E.U16 R44, desc[UR10][R14.64] ;  /* 0x0000000a0e2c7981 */ /* 0x001128000c1e1500 */
[----:B------:R-:W4:Y:S01]  /*40dd0*/  LDG.E.U16 R4, desc[UR10][R8.64] ;  /* 0x0000000a08047981 */ /* 0x000f22000c1e1500 */
[----:B------:R-:W-:-:S03]  /*40de0*/  IMAD.WIDE R12, R0, 0x2, R16 ;  /* 0x00000002000c7825 */ /* 0x000fc600078e0210 */
[----:B------:R-:W4:Y:S01]  /*40df0*/  LDL.64 R18, [R1+0x980] ;  /* 0x0009800001127983 */ /* 0x000f220000100a00 */
[----:B0-----:R-:W-:-:S03]  /*40e00*/  IMAD.WIDE R14, R0, 0x2, R28 ;  /* 0x00000002000e7825 */ /* 0x001fc600078e021c */
[----:B------:R-:W4:Y:S04]  /*40e10*/  LDL.64 R16, [R1+0x970] ;  /* 0x0009700001107983 */ /* 0x000f280000100a00 */
[----:B------:R-:W4:Y:S01]  /*40e20*/  LDG.E.U16 R244, desc[UR10][R14.64] ;  /* 0x0000000a0ef47981 */ /* 0x000f22000c1e1500 */
[----:B------:R-:W-:-:S03]  /*40e30*/  IMAD.WIDE R6, R0, 0x2, R20 ;  /* 0x0000000200067825 */ /* 0x000fc600078e0214 */
[----:B------:R-:W4:Y:S01]  /*40e40*/  LDL.64 R20, [R1+0x978] ;  /* 0x0009780001147983 */ /* 0x000f220000100a00 */
[----:B------:R-:W-:-:S03]  /*40e50*/  IMAD.WIDE R10, R0, 0x2, R34 ;  /* 0x00000002000a7825 */ /* 0x000fc600078e0222 */
[----:B------:R0:W4:Y:S04]  /*40e60*/  LDG.E.U16 R45, desc[UR10][R6.64] ;  /* 0x0000000a062d7981 */ /* 0x000128000c1e1500 */
[----:B------:R-:W4:Y:S04]  /*40e70*/  LDL.64 R34, [R1+0x960] ;  /* 0x0009600001227983 */ /* 0x000f280000100a00 */
[----:B------:R1:W-:Y:S01]  /*40e80*/  STL [R1+0x120], R43 ;  /* 0x0001202b01007387 */ /* 0x0003e20000100800 */
[----:B0-----:R-:W-:-:S03]  /*40e90*/  IMAD.WIDE R6, R0, 0x2, R30 ;  /* 0x0000000200067825 */ /* 0x001fc600078e021e */
[----:B------:R0:W-:Y:S04]  /*40ea0*/  STL [R1+0x11c], R42 ;  /* 0x00011c2a01007387 */ /* 0x0001e80000100800 */
[----:B------:R-:W-:Y:S01]  /*40eb0*/  STL [R1+0x118], R40 ;  /* 0x0001182801007387 */ /* 0x000fe20000100800 */
[----:B------:R-:W-:-:S03]  /*40ec0*/  IMAD.WIDE R8, R0, 0x2, R32 ;  /* 0x0000000200087825 */ /* 0x000fc600078e0220 */
[----:B------:R0:W-:Y:S04]  /*40ed0*/  STL [R1+0x114], R41 ;  /* 0x0001142901007387 */ /* 0x0001e80000100800 */
[----:B-1----:R-:W4:Y:S04]  /*40ee0*/  LDG.E.U16 R43, desc[UR10][R12.64] ;  /* 0x0000000a0c2b7981 */ /* 0x002f28000c1e1500 */
[----:B0-----:R0:W4:Y:S04]  /*40ef0*/  LDG.E.U16 R42, desc[UR10][R10.64] ;  /* 0x0000000a0a2a7981 */ /* 0x001128000c1e1500 */
[----:B------:R-:W4:Y:S04]  /*40f00*/  LDG.E.U16 R41, desc[UR10][R6.64] ;  /* 0x0000000a06297981 */ /* 0x000f28000c1e1500 */
[----:B------:R1:W4:Y:S01]  /*40f10*/  LDG.E.U16 R40, desc[UR10][R8.64] ;  /* 0x0000000a08287981 */ /* 0x000322000c1e1500 */
[----:B0-----:R-:W-:-:S04]  /*40f20*/  IMAD.WIDE R10, R0, 0x2, R24 ;  /* 0x00000002000a7825 */ /* 0x001fc800078e0218 */
[----:B-1----:R-:W-:-:S04]  /*40f30*/  IMAD.WIDE R8, R0, 0x2, R26 ;  /* 0x0000000200087825 */ /* 0x002fc800078e021a */
[----:B---3--:R-:W-:-:S05]  /*40f40*/  IMAD.WIDE R6, R0, 0x2, R22 ;  /* 0x0000000200067825 */ /* 0x008fca00078e0216 */
[----:B------:R-:W3:Y:S01]  /*40f50*/  LDG.E.U16 R207, desc[UR10][R6.64] ;  /* 0x0000000a06cf7981 */ /* 0x000ee2000c1e1500 */
[----:B--2---:R-:W-:-:S03]  /*40f60*/  IMAD.WIDE R12, R0, 0x2, R2 ;  /* 0x00000002000c7825 */ /* 0x004fc600078e0202 */
[----:B----4-:R-:W-:Y:S04]  /*40f70*/  STL [R1+0x110], R47 ;  /* 0x0001102f01007387 */ /* 0x010fe80000100800 */
[----:B------:R-:W2:Y:S04]  /*40f80*/  LDL.64 R2, [R1+0x958] ;  /* 0x0009580001027983 */ /* 0x000ea80000100a00 */
[----:B------:R-:W4:Y:S04]  /*40f90*/  LDL.64 R32, [R1+0x950] ;  /* 0x0009500001207983 */ /* 0x000f280000100a00 */
[----:B------:R-:W2:Y:S04]  /*40fa0*/  LDL.64 R30, [R1+0x948] ;  /* 0x00094800011e7983 */ /* 0x000ea80000100a00 */
[----:B------:R-:W2:Y:S04]  /*40fb0*/  LDL.64 R24, [R1+0x940] ;  /* 0x0009400001187983 */ /* 0x000ea80000100a00 */
[----:B------:R-:W2:Y:S04]  /*40fc0*/  LDL.64 R22, [R1+0x938] ;  /* 0x0009380001167983 */ /* 0x000ea80000100a00 */
[----:B------:R-:W-:Y:S04]  /*40fd0*/  STL [R1+0x10c], R46 ;  /* 0x00010c2e01007387 */ /* 0x000fe80000100800 */
[----:B------:R-:W-:Y:S04]  /*40fe0*/  STL [R1+0x22fc], R244 ;  /* 0x0022fcf401007387 */ /* 0x000fe80000100800 */
[----:B------:R0:W-:Y:S04]  /*40ff0*/  STL [R1+0x108], R39 ;  /* 0x0001082701007387 */ /* 0x0001e80000100800 */
[----:B------:R1:W-:Y:S04]  /*41000*/  STL [R1+0x104], R38 ;  /* 0x0001042601007387 */ /* 0x0003e80000100800 */
[----:B------:R1:W-:Y:S01]  /*41010*/  STL [R1+0x100], R4 ;  /* 0x0001000401007387 */ /* 0x0003e20000100800 */
[----:B------:R-:W-:-:S03]  /*41020*/  IMAD.WIDE R14, R0, 0x2, R18 ;  /* 0x00000002000e7825 */ /* 0x000fc600078e0212 */
[----:B0-----:R-:W2:Y:S04]  /*41030*/  LDG.E.U16 R39, desc[UR10][R12.64] ;  /* 0x0000000a0c277981 */ /* 0x001ea8000c1e1500 */
[----:B-1----:R-:W2:Y:S04]  /*41040*/  LDG.E.U16 R38, desc[UR10][R10.64] ;  /* 0x0000000a0a267981 */ /* 0x002ea8000c1e1500 */
[----:B------:R0:W2:Y:S02]  /*41050*/  LDG.E.U16 R4, desc[UR10][R8.64] ;  /* 0x0000000a08047981 */ /* 0x0000a4000c1e1500 */
[----:B0-----:R-:W-:-:S05]  /*41060*/  IMAD.WIDE R8, R0, 0x2, R36 ;  /* 0x0000000200087825 */ /* 0x001fca00078e0224 */
[----:B------:R-:W2:Y:S01]  /*41070*/  LDG.E.U16 R206, desc[UR10][R8.64] ;  /* 0x0000000a08ce7981 */ /* 0x000ea2000c1e1500 */
[----:B------:R-:W-:-:S03]  /*41080*/  IMAD.WIDE R12, R0, 0x2, R20 ;  /* 0x00000002000c7825 */ /* 0x000fc600078e0214 */
[----:B------:R0:W-:Y:S01]  /*41090*/  STL [R1+0xfc], R45 ;  /* 0x0000fc2d01007387 */ /* 0x0001e20000100800 */
[----:B------:R-:W-:-:S04]  /*410a0*/  IMAD.WIDE R10, R0, 0x2, R16 ;  /* 0x00000002000a7825 */ /* 0x000fc800078e0210 */
[C---:B------:R-:W-:Y:S01]  /*410b0*/  IMAD.WIDE R6, R0.reuse, 0x2, R34 ;  /* 0x0000000200067825 */ /* 0x040fe200078e0222 */
[----:B0-----:R-:W2:Y:S04]  /*410c0*/  LDG.E.U16 R45, desc[UR10][R14.64] ;  /* 0x0000000a0e2d7981 */ /* 0x001ea8000c1e1500 */
[----:B------:R-:W2:Y:S04]  /*410d0*/  LDG.E.U16 R37, desc[UR10][R6.64] ;  /* 0x0000000a06257981 */ /* 0x000ea8000c1e1500 */
[----:B---3--:R-:W-:Y:S04]  /*410e0*/  STL [R1+0x2300], R207 ;  /* 0x002300cf01007387 */ /* 0x008fe80000100800 */
[----:B------:R-:W3:Y:S04]  /*410f0*/  LDL.64 R18, [R1+0x930] ;  /* 0x0009300001127983 */ /* 0x000ee80000100a00 */
[----:B------:R-:W3:Y:S04]  /*41100*/  LDL.64 R28, [R1+0x928] ;  /* 0x00092800011c7983 */ /* 0x000ee80000100a00 */
[----:B------:R-:W3:Y:S04]  /*41110*/  LDL.64 R26, [R1+0x920] ;  /* 0x00092000011a7983 */ /* 0x000ee80000100a00 */
[----:B------:R-:W3:Y:S04]  /*41120*/  LDL.64 R20, [R1+0x918] ;  /* 0x0009180001147983 */ /* 0x000ee80000100a00 */
[----:B------:R0:W-:Y:S04]  /*41130*/  STL [R1+0xf8], R44 ;  /* 0x0000f82c01007387 */ /* 0x0001e80000100800 */
[----:B------:R-:W3:Y:S04]  /*41140*/  LDL.64 R16, [R1+0x910] ;  /* 0x0009100001107983 */ /* 0x000ee80000100a00 */
[----:B------:R-:W-:Y:S04]  /*41150*/  STL [R1+0xf4], R43 ;  /* 0x0000f42b01007387 */ /* 0x000fe80000100800 */
[----:B------:R-:W-:Y:S04]  /*41160*/  STL [R1+0xf0], R42 ;  /* 0x0000f02a01007387 */ /* 0x000fe80000100800 */
[----:B------:R1:W-:Y:S04]  /*41170*/  STL [R1+0xec], R40 ;  /* 0x0000ec2801007387 */ /* 0x0003e80000100800 */
[----:B0-----:R4:W3:Y:S04]  /*41180*/  LDG.E.U16 R44, desc[UR10][R12.64] ;  /* 0x0000000a0c2c7981 */ /* 0x0018e8000c1e1500 */
[----:B-1----:R2:W3:Y:S04]  /*41190*/  LDG.E.U16 R40, desc[UR10][R10.64] ;  /* 0x0000000a0a287981 */ /* 0x0024e8000c1e1500 */
[----:B------:R-:W-:Y:S01]  /*411a0*/  STL [R1+0xe8], R41 ;  /* 0x0000e82901007387 */ /* 0x000fe20000100800 */
[----:B----4-:R-:W-:-:S04]  /*411b0*/  IMAD.WIDE R12, R0, 0x2, R32 ;  /* 0x00000002000c7825 */ /* 0x010fc800078e0220 */
[C---:B--2---:R-:W-:Y:S01]  /*411c0*/  IMAD.WIDE R10, R0.reuse, 0x2, R30 ;  /* 0x00000002000a7825 */ /* 0x044fe200078e021e */
[----:B------:R-:W2:Y:S04]  /*411d0*/  LDG.E.U16 R43, desc[UR10][R12.64] ;  /* 0x0000000a0c2b7981 */ /* 0x000ea8000c1e1500 */
[----:B------:R3:W4:Y:S04]  /*411e0*/  LDG.E.U16 R205, desc[UR10][R10.64] ;  /* 0x0000000a0acd7981 */ /* 0x000728000c1e1500 */
[----:B------:R-:W-:Y:S04]  /*411f0*/  STL [R1+0x2304], R206 ;  /* 0x002304ce01007387 */ /* 0x000fe80000100800 */
[----:B------:R-:W2:Y:S01]  /*41200*/  LDL.64 R32, [R1+0x8f8] ;  /* 0x0008f80001207983 */ /* 0x000ea20000100a00 */
[----:B------:R-:W-:-:S03]  /*41210*/  IMAD.WIDE R14, R0, 0x2, R2 ;  /* 0x00000002000e7825 */ /* 0x000fc600078e0202 */
[----:B------:R-:W2:Y:S01]  /*41220*/  LDL.64 R2, [R1+0x908] ;  /* 0x0009080001027983 */ /* 0x000ea20000100a00 */
[----:B------:R-:W-:-:S03]  /*41230*/  IMAD.WIDE R8, R0, 0x2, R24 ;  /* 0x0000000200087825 */ /* 0x000fc600078e0218 */
[----:B------:R-:W2:Y:S04]  /*41240*/  LDL.64 R34, [R1+0x900] ;  /* 0x0009000001227983 */ /* 0x000ea80000100a00 */
[----:B------:R-:W2:Y:S04]  /*41250*/  LDL.64 R30, [R1+0x8f0] ;  /* 0x0008f000011e7983 */ /* 0x000ea80000100a00 */
[----:B------:R-:W2:Y:S04]  /*41260*/  LDL.64 R24, [R1+0x8e8] ;  /* 0x0008e80001187983 */ /* 0x000ea80000100a00 */
[----:B------:R-:W-:Y:S01]  /*41270*/  STL [R1+0xe0], R39 ;  /* 0x0000e02701007387 */ /* 0x000fe20000100800 */
[----:B------:R-:W-:-:S03]  /*41280*/  IMAD.WIDE R6, R0, 0x2, R22 ;  /* 0x0000000200067825 */ /* 0x000fc600078e0216 */
[----:B------:R-:W-:Y:S04]  /*41290*/  STL [R1+0xdc], R38 ;  /* 0x0000dc2601007387 */ /* 0x000fe80000100800 */
[----:B------:R0:W-:Y:S04]  /*412a0*/  STL [R1+0xd8], R4 ;  /* 0x0000d80401007387 */ /* 0x0001e80000100800 */
[----:B------:R1:W2:Y:S04]  /*412b0*/  LDG.E.U16 R36, desc[UR10][R14.64] ;  /* 0x0000000a0e247981 */ /* 0x0002a8000c1e1500 */
[----:B------:R-:W2:Y:S04]  /*412c0*/  LDG.E.U16 R42, desc[UR10][R8.64] ;  /* 0x0000000a082a7981 */ /* 0x000ea8000c1e1500 */
[----:B0-----:R-:W2:Y:S01]  /*412d0*/  LDG.E.U16 R4, desc[UR10][R6.64] ;  /* 0x0000000a06047981 */ /* 0x001ea2000c1e1500 */
[----:B---3--:R-:W-:-:S05]  /*412e0*/  IMAD.WIDE R10, R0, 0x2, R26 ;  /* 0x00000002000a7825 */ /* 0x008fca00078e021a */
[----:B------:R2:W3:Y:S04]  /*412f0*/  LDG.E.U16 R204, desc[UR10][R10.64] ;  /* 0x0000000a0acc7981 */ /* 0x0004e8000c1e1500 */
[----:B----4-:R-:W-:Y:S04]  /*41300*/  STL [R1+0x2308], R205 ;  /* 0x002308cd01007387 */ /* 0x010fe80000100800 */
[----:B------:R-:W4:Y:S01]  /*41310*/  LDL.64 R38, [R1+0x8d0] ;  /* 0x0008d00001267983 */ /* 0x000f220000100a00 */
[----:B-1----:R-:W-:-:S03]  /*41320*/  IMAD.WIDE R14, R0, 0x2, R18 ;  /* 0x00000002000e7825 */ /* 0x002fc600078e0212 */
[----:B------:R-:W4:Y:S01]  /*41330*/  LDL.64 R22, [R1+0x8e0] ;  /* 0x0008e00001167983 */ /* 0x000f220000100a00 */
[----:B------:R-:W-:-:S03]  /*41340*/  IMAD.WIDE R12, R0, 0x2, R28 ;  /* 0x00000002000c7825 */ /* 0x000fc600078e021c */
[----:B------:R-:W4:Y:S01]  /*41350*/  LDL.64 R18, [R1+0x8d8] ;  /* 0x0008d80001127983 */ /* 0x000f220000100a00 */
[----:B--2---:R-:W-:-:S03]  /*41360*/  IMAD.WIDE R10, R0, 0x2, R32 ;  /* 0x00000002000a7825 */ /* 0x004fc600078e0220 */
[----:B------:R0:W2:Y:S04]  /*41370*/  LDG.E.U16 R41, desc[UR10][R14.64] ;  /* 0x0000000a0e297981 */ /* 0x0000a8000c1e1500 */
[----:B------:R-:W2:Y:S04]  /*41380*/  LDG.E.U16 R203, desc[UR10][R10.64] ;  /* 0x0000000a0acb7981 */ /* 0x000ea8000c1e1500 */
[----:B------:R1:W-:Y:S04]  /*41390*/  STL [R1+0xd0], R45 ;  /* 0x0000d02d01007387 */ /* 0x0003e80000100800 */
[----:B------:R-:W2:Y:S04]  /*413a0*/  LDL.64 R28, [R1+0x8c8] ;  /* 0x0008c800011c7983 */ /* 0x000ea80000100a00 */
[----:B------:R-:W-:Y:S01]  /*413b0*/  STL [R1+0xcc], R44 ;  /* 0x0000cc2c01007387 */ /* 0x000fe20000100800 */
[----:B------:R-:W-:-:S03]  /*413c0*/  IMAD.WIDE R6, R0, 0x2, R16 ;  /* 0x0000000200067825 */ /* 0x000fc600078e0210 */
[----:B------:R-:W2:Y:S04]  /*413d0*/  LDL.64 R26, [R1+0x8c0] ;  /* 0x0008c000011a7983 */ /* 0x000ea80000100a00 */
[----:B------:R0:W-:Y:S01]  /*413e0*/  STL [R1+0xc8], R40 ;  /* 0x0000c82801007387 */ /* 0x0001e20000100800 */
[----:B------:R-:W-:-:S03]  /*413f0*/  IMAD.WIDE R8, R0, 0x2, R20 ;  /* 0x0000000200087825 */ /* 0x000fc600078e0214 */
[----:B-1----:R-:W2:Y:S01]  /*41400*/  LDG.E.U16 R45, desc[UR10][R6.64] ;  /* 0x0000000a062d7981 */ /* 0x002ea2000c1e1500 */
[----:B0-----:R-:W-:-:S03]  /*41410*/  IMAD.WIDE R14, R0, 0x2, R2 ;  /* 0x00000002000e7825 */ /* 0x001fc600078e0202 */
[----:B------:R-:W2:Y:S04]  /*41420*/  LDG.E.U16 R46, desc[UR10][R8.64] ;  /* 0x0000000a082e7981 */ /* 0x000ea8000c1e1500 */
[----:B------:R0:W2:Y:S04]  /*41430*/  LDG.E.U16 R40, desc[UR10][R12.64] ;  /* 0x0000000a0c287981 */ /* 0x0000a8000c1e1500 */
[----:B---3--:R-:W-:Y:S04]  /*41440*/  STL [R1+0x230c], R204 ;  /* 0x00230ccc01007387 */ /* 0x008fe80000100800 */
[----:B------:R-:W-:Y:S04]  /*41450*/  STL [R1+0xc0], R37 ;  /* 0x0000c02501007387 */ /* 0x000fe80000100800 */
[----:B------:R-:W3:Y:S01]  /*41460*/  LDL.64 R16, [R1+0x8b0] ;  /* 0x0008b00001107983 */ /* 0x000ee20000100a00 */
[----:B0-----:R-:W-:-:S03]  /*41470*/  IMAD.WIDE R12, R0, 0x2, R34 ;  /* 0x00000002000c7825 */ /* 0x001fc600078e0222 */
[----:B------:R-:W3:Y:S04]  /*41480*/  LDL.64 R20, [R1+0x8b8] ;  /* 0x0008b80001147983 */ /* 0x000ee80000100a00 */
[----:B------:R-:W3:Y:S04]  /*41490*/  LDL.64 R2, [R1+0x8a8] ;  /* 0x0008a80001027983 */ /* 0x000ee80000100a00 */
[----:B------:R0:W-:Y:S01]  /*414a0*/  STL [R1+0xbc], R36 ;  /* 0x0000bc2401007387 */ /* 0x0001e20000100800 */
[----:B------:R-:W-:-:S03]  /*414b0*/  IMAD.WIDE R8, R0, 0x2, R30 ;  /* 0x0000000200087825 */ /* 0x000fc600078e021e */
[----:B------:R1:W3:Y:S04]  /*414c0*/  LDG.E.U16 R44, desc[UR10][R14.64] ;  /* 0x0000000a0e2c7981 */ /* 0x0002e8000c1e1500 */
[----:B0-----:R-:W3:Y:S04]  /*414d0*/  LDL.64 R36, [R1+0x8a0] ;  /* 0x0008a00001247983 */ /* 0x001ee80000100a00 */
[----:B------:R0:W-:Y:S04]  /*414e0*/  STL [R1+0xb8], R43 ;  /* 0x0000b82b01007387 */ /* 0x0001e80000100800 */
[----:B------:R-:W3:Y:S04]  /*414f0*/  LDL.64 R34, [R1+0x898] ;  /* 0x0008980001227983 */ /* 0x000ee80000100a00 */
[----:B------:R1:W-:Y:S01]  /*41500*/  STL [R1+0xb0], R42 ;  /* 0x0000b02a01007387 */ /* 0x0003e20000100800 */
[----:B----4-:R-:W-:-:S03]  /*41510*/  IMAD.WIDE R10, R0, 0x2, R38 ;  /* 0x00000002000a7825 */ /* 0x010fc600078e0226 */
[----:B0-----:R0:W4:Y:S04]  /*41520*/  LDG.E.U16 R43, desc[UR10][R12.64] ;  /* 0x0000000a0c2b7981 */ /* 0x001128000c1e1500 */
[----:B------:R-:W4:Y:S01]  /*41530*/  LDG.E.U16 R202, desc[UR10][R10.64] ;  /* 0x0000000a0aca7981 */ /* 0x000f22000c1e1500 */
[----:B------:R-:W-:-:S03]  /*41540*/  IMAD.WIDE R6, R0, 0x2, R24 ;  /* 0x0000000200067825 */ /* 0x000fc600078e0218 */
[----:B-1----:R1:W4:Y:S04]  /*41550*/  LDG.E.U16 R42, desc[UR10][R8.64] ;  /* 0x0000000a082a7981 */ /* 0x002328000c1e1500 */
[----:B--2---:R-:W-:Y:S04]  /*41560*/  STL [R1+0x2310], R203 ;  /* 0x002310cb01007387 */ /* 0x004fe80000100800 */
[----:B------:R2:W-:Y:S04]  /*41570*/  STL [R1+0xac], R4 ;  /* 0x0000ac0401007387 */ /* 0x0005e80000100800 */
[----:B------:R-:W4:Y:S01]  /*41580*/  LDL.64 R30, [R1+0x888] ;  /* 0x00088800011e7983 */ /* 0x000f220000100a00 */
[----:B------:R-:W-:-:S03]  /*41590*/  IMAD.WIDE R14, R0, 0x2, R22 ;  /* 0x00000002000e7825 */ /* 0x000fc600078e0216 */
[----:B------:R-:W4:Y:S01]  /*415a0*/  LDL.64 R32, [R1+0x890] ;  /* 0x0008900001207983 */ /* 0x000f220000100a00 */
[----:B0-----:R-:W-:-:S03]  /*415b0*/  IMAD.WIDE R12, R0, 0x2, R18 ;  /* 0x00000002000c7825 */ /* 0x001fc600078e0212 */
[----:B------:R-:W4:Y:S04]  /*415c0*/  LDL.64 R24, [R1+0x880] ;  /* 0x0008800001187983 */ /* 0x000f280000100a00 */
[----:B------:R-:W4:Y:S04]  /*415d0*/  LDL.64 R22, [R1+0x878] ;  /* 0x0008780001167983 */ /* 0x000f280000100a00 */
[----:B------:R0:W-:Y:S04]  /*415e0*/  STL [R1+0xa8], R41 ;  /* 0x0000a82901007387 */ /* 0x0001e80000100800 */
[----:B------:R-:W4:Y:S04]  /*415f0*/  LDL.64 R18, [R1+0x870] ;  /* 0x0008700001127983 */ /* 0x000f280000100a00 */
[----:B------:R0:W-:Y:S01]  /*41600*/  STL [R1+0xa4], R40 ;  /* 0x0000a42801007387 */ /* 0x0001e20000100800 */
[----:B-1----:R-:W-:-:S03]  /*41610*/  IMAD.WIDE R8, R0, 0x2, R28 ;  /* 0x0000000200087825 */ /* 0x002fc600078e021c */
[----:B--2---:R1:W2:Y:S04]  /*41620*/  LDG.E.U16 R4, desc[UR10][R6.64] ;  /* 0x0000000a06047981 */ /* 0x0042a8000c1e1500 */
[----:B0-----:R-:W2:Y:S04]  /*41630*/  LDG.E.U16 R41, desc[UR10][R14.64] ;  /* 0x0000000a0e297981 */ /* 0x001ea8000c1e1500 */
[----:B------:R3:W2:Y:S04]  /*41640*/  LDG.E.U16 R40, desc[UR10][R12.64] ;  /* 0x0000000a0c287981 */ /* 0x0006a8000c1e1500 */
[----:B------:R-:W-:Y:S01]  /*41650*/  STL [R1+0x9c], R46 ;  /* 0x00009c2e01007387 */ /* 0x000fe20000100800 */
[----:B-1----:R-:W-:-:S03]  /*41660*/  IMAD.WIDE R6, R0, 0x2, R26 ;  /* 0x0000000200067825 */ /* 0x002fc600078e021a */
[----:B------:R0:W2:Y:S04]  /*41670*/  LDG.E.U16 R39, desc[UR10][R8.64] ;  /* 0x0000000a08277981 */ /* 0x0000a8000c1e1500 */
[----:B------:R-:W2:Y:S01]  /*41680*/  LDG.E.U16 R38, desc[UR10][R6.64] ;  /* 0x0000000a06267981 */ /* 0x000ea2000c1e1500 */
[----:B---3--:R-:W-:-:S05]  /*41690*/  IMAD.WIDE R12, R0, 0x2, R16 ;  /* 0x00000002000c7825 */ /* 0x008fca00078e0210 */
[----:B------:R1:W3:Y:S01]  /*416a0*/  LDG.E.U16 R203, desc[UR10][R12.64] ;  /* 0x0000000a0ccb7981 */ /* 0x0002e2000c1e1500 */
[----:B------:R-:W-:-:S05]  /*416b0*/  IMAD.WIDE R10, R0, 0x2, R2 ;  /* 0x00000002000a7825 */ /* 0x000fca00078e0202 */
[----:B------:R-:W2:Y:S04]  /*416c0*/  LDG.E.U16 R201, desc[UR10][R10.64] ;  /* 0x0000000a0ac97981 */ /* 0x000ea8000c1e1500 */
[----:B----4-:R-:W-:Y:S04]  /*416d0*/  STL [R1+0x2314], R202 ;  /* 0x002314ca01007387 */ /* 0x010fe80000100800 */
[----:B------:R-:W-:Y:S04]  /*416e0*/  STL [R1+0x98], R45 ;  /* 0x0000982d01007387 */ /* 0x000fe80000100800 */
[----:B------:R-:W4:Y:S04]  /*416f0*/  LDL.64 R28, [R1+0x868] ;  /* 0x00086800011c7983 */ /* 0x000f280000100a00 */
[----:B------:R-:W4:Y:S01]  /*41700*/  LDL.64 R26, [R1+0x860] ;  /* 0x00086000011a7983 */ /* 0x000f220000100a00 */
[----:B------:R-:W-:-:S03]  /*41710*/  IMAD.WIDE R14, R0, 0x2, R20 ;  /* 0x00000002000e7825 */ /* 0x000fc600078e0214 */
[----:B------:R-:W4:Y:S01]  /*41720*/  LDL.64 R20, [R1+0x858] ;  /* 0x0008580001147983 */ /* 0x000f220000100a00 */
[----:B0-----:R-:W-:-:S03]  /*41730*/  IMAD.WIDE R8, R0, 0x2, R36 ;  /* 0x0000000200087825 */ /* 0x001fc600078e0224 */
[----:B------:R-:W4:Y:S01]  /*41740*/  LDL.64 R16, [R1+0x850] ;  /* 0x0008500001107983 */ /* 0x000f220000100a00 */
[----:B-1----:R-:W-:-:S03]  /*41750*/  IMAD.WIDE R12, R0, 0x2, R30 ;  /* 0x00000002000c7825 */ /* 0x002fc600078e021e */
[----:B------:R0:W4:Y:S04]  /*41760*/  LDG.E.U16 R37, desc[UR10][R14.64] ;  /* 0x0000000a0e257981 */ /* 0x000128000c1e1500 */
[----:B------:R-:W4:Y:S04]  /*41770*/  LDG.E.U16 R204, desc[UR10][R12.64] ;  /* 0x0000000a0ccc7981 */ /* 0x000f28000c1e1500 */
[----:B------:R-:W-:Y:S01]  /*41780*/  STL [R1+0x94], R44 ;  /* 0x0000942c01007387 */ /* 0x000fe20000100800 */
[----:B------:R-:W-:-:S03]  /*41790*/  IMAD.WIDE R6, R0, 0x2, R34 ;  /* 0x0000000200067825 */ /* 0x000fc600078e0222 */
[----:B------:R-:W4:Y:S01]  /*417a0*/  LDL.64 R2, [R1+0x848] ;  /* 0x0008480001027983 */ /* 0x000f220000100a00 */
[----:B0-----:R-:W-:-:S03]  /*417b0*/  IMAD.WIDE R14, R0, 0x2, R32 ;  /* 0x00000002000e7825 */ /* 0x001fc600078e0220 */
[----:B------:R-:W-:Y:S01]  /*417c0*/  STL [R1+0x90], R43 ;  /* 0x0000902b01007387 */ /* 0x000fe20000100800 */
[----:B------:R-:W-:-:S03]  /*417d0*/  IMAD.WIDE R10, R0, 0x2, R24 ;  /* 0x00000002000a7825 */ /* 0x000fc600078e0218 */
[----:B------:R0:W4:Y:S04]  /*417e0*/  LDG.E.U16 R35, desc[UR10][R8.64] ;  /* 0x0000000a08237981 */ /* 0x000128000c1e1500 */
[----:B------:R-:W4:Y:S04]  /*417f0*/  LDG.E.U16 R34, desc[UR10][R14.64] ;  /* 0x0000000a0e227981 */ /* 0x000f28000c1e1500 */
[----:B------:R-:W4:Y:S01]  /*41800*/  LDG.E.U16 R200, desc[UR10][R10.64] ;  /* 0x0000000a0ac87981 */ /* 0x000f22000c1e1500 */
[----:B0-----:R-:W-:-:S05]  /*41810*/  IMAD.WIDE R8, R0, 0x2, R22 ;  /* 0x0000000200087825 */ /* 0x001fca00078e0216 */
[----:B------:R-:W4:Y:S04]  /*41820*/  LDG.E.U16 R36, desc[UR10][R8.64] ;  /* 0x0000000a08247981 */ /* 0x000f28000c1e1500 */
[----:B---3--:R-:W-:Y:S04]  /*41830*/  STL [R1+0x2318], R203 ;  /* 0x002318cb01007387 */ /* 0x008fe80000100800 */
[----:B------:R-:W-:Y:S04]  /*41840*/  STL [R1+0x88], R42 ;  /* 0x0000882a01007387 */ /* 0x000fe80000100800 */
[----:B--2---:R0:W-:Y:S04]  /*41850*/  STL [R1+0x84], R4 ;  /* 0x0000840401007387 */ /* 0x0041e80000100800 */
[----:B------:R-:W-:Y:S04]  /*41860*/  STL [R1+0x231c], R201 ;  /* 0x00231cc901007387 */ /* 0x000fe80000100800 */
[----:B------:R-:W2:Y:S04]  /*41870*/  LDL.64 R32, [R1+0x840] ;  /* 0x0008400001207983 */ /* 0x000ea80000100a00 */
[----:B------:R-:W3:Y:S04]  /*41880*/  LDL.64 R30, [R1+0x838] ;  /* 0x00083800011e7983 */ /* 0x000ee80000100a00 */
[----:B------:R-:W2:Y:S04]  /*41890*/  LDL.64 R24, [R1+0x830] ;  /* 0x0008300001187983 */ /* 0x000ea80000100a00 */
[----:B------:R-:W-:Y:S04]  /*418a0*/  STL [R1+0x80], R41 ;  /* 0x0000802901007387 */ /* 0x000fe80000100800 */
[----:B0-----:R0:W2:Y:S04]  /*418b0*/  LDG.E.U16 R4, desc[UR10][R6.64] ;  /* 0x0000000a06047981 */ /* 0x0010a8000c1e1500 */
[----:B------:R-:W2:Y:S04]  /*418c0*/  LDL.64 R22, [R1+0x828] ;  /* 0x0008280001167983 */ /* 0x000ea80000100a00 */
[----:B------:R-:W-:Y:S01]  /*418d0*/  STL [R1+0x7c], R40 ;  /* 0x00007c2801007387 */ /* 0x000fe20000100800 */
[----:B0-----:R-:W-:-:S03]  /*418e0*/  IMAD.WIDE R6, R0, 0x2, R18 ;  /* 0x0000000200067825 */ /* 0x001fc600078e0212 */
[----:B------:R-:W2:Y:S01]  /*418f0*/  LDL.64 R18, [R1+0x820] ;  /* 0x0008200001127983 */ /* 0x000ea20000100a00 */
[----:B----4-:R-:W-:-:S03]  /*41900*/  IMAD.WIDE R14, R0, 0x2, R28 ;  /* 0x00000002000e7825 */ /* 0x010fc600078e021c */
[----:B------:R-:W-:Y:S01]  /*41910*/  STL [R1+0x74], R39 ;  /* 0x0000742701007387 */ /* 0x000fe20000100800 */
[----:B------:R-:W-:-:S05]  /*41920*/  IMAD.WIDE R12, R0, 0x2, R26 ;  /* 0x00000002000c7825 */ /* 0x000fca00078e021a */
[----:B------:R-:W4:Y:S04]  /*41930*/  LDG.E.U16 R205, desc[UR10][R12.64] ;  /* 0x0000000a0ccd7981 */ /* 0x000f28000c1e1500 */
[----:B------:R0:W-:Y:S04]  /*41940*/  STL [R1+0x2320], R204 ;  /* 0x002320cc01007387 */ /* 0x0001e80000100800 */
[----:B0-----:R-:W2:Y:S01]  /*41950*/  LDG.E.U16 R204, desc[UR10][R14.64] ;  /* 0x0000000a0ecc7981 */ /* 0x001ea2000c1e1500 */
[----:B------:R-:W-:-:S03]  /*41960*/  IMAD.WIDE R10, R0, 0x2, R20 ;  /* 0x00000002000a7825 */ /* 0x000fc600078e0214 */
[----:B------:R0:W-:Y:S01]  /*41970*/  STL [R1+0x70], R38 ;  /* 0x0000702601007387 */ /* 0x0001e20000100800 */
[----:B------:R-:W-:-:S03]  /*41980*/  IMAD.WIDE R8, R0, 0x2, R16 ;  /* 0x0000000200087825 */ /* 0x000fc600078e0210 */
[----:B------:R-:W3:Y:S04]  /*41990*/  LDG.E.U16 R198, desc[UR10][R10.64] ;  /* 0x0000000a0ac67981 */ /* 0x000ee8000c1e1500 */
[----:B------:R-:W-:Y:S04]  /*419a0*/  STL [R1+0x2324], R200 ;  /* 0x002324c801007387 */ /* 0x000fe80000100800 */
[----:B0-----:R0:W3:Y:S04]  /*419b0*/  LDG.E.U16 R38, desc[UR10][R6.64] ;  /* 0x0000000a06267981 */ /* 0x0010e8000c1e1500 */
[----:B------:R-:W3:Y:S04]  /*419c0*/  LDL.64 R28, [R1+0x818] ;  /* 0x00081800011c7983 */ /* 0x000ee80000100a00 */
[----:B------:R-:W3:Y:S01]  /*419d0*/  LDL.64 R26, [R1+0x810] ;  /* 0x00081000011a7983 */ /* 0x000ee20000100a00 */
[----:B0-----:R-:W-:-:S03]  /*419e0*/  IMAD.WIDE R6, R0, 0x2, R2 ;  /* 0x0000000200067825 */ /* 0x001fc600078e0202 */
[----:B------:R-:W-:Y:S04]  /*419f0*/  STL [R1+0x6c], R37 ;  /* 0x00006c2501007387 */ /* 0x000fe80000100800 */
[----:B------:R-:W3:Y:S04]  /*41a00*/  LDL.64 R16, [R1+0x808] ;  /* 0x0008080001107983 */ /* 0x000ee80000100a00 */
[----:B------:R-:W3:Y:S04]  /*41a10*/  LDL.64 R20, [R1+0x800] ;  /* 0x0008000001147983 */ /* 0x000ee80000100a00 */
[----:B--2---:R-:W-:Y:S04]  /*41a20*/  STL [R1+0x2328], R204 ;  /* 0x002328cc01007387 */ /* 0x004fe80000100800 */
[----:B------:R-:W-:Y:S04]  /*41a30*/  STL [R1+0x60], R35 ;  /* 0x0000602301007387 */ /* 0x000fe80000100800 */
[----:B----4-:R0:W-:Y:S04]  /*41a40*/  STL [R1+0x232c], R205 ;  /* 0x00232ccd01007387 */ /* 0x0101e80000100800 */
[----:B0-----:R-:W2:Y:S01]  /*41a50*/  LDG.E.U16 R205, desc[UR10][R6.64] ;  /* 0x0000000a06cd7981 */ /* 0x001ea2000c1e1500 */
[----:B------:R-:W-:-:S03]  /*41a60*/  IMAD.WIDE R14, R0, 0x2, R32 ;  /* 0x00000002000e7825 */ /* 0x000fc600078e0220 */
[----:B------:R0:W-:Y:S01]  /*41a70*/  STL [R1+0x5c], R4 ;  /* 0x00005c0401007387 */ /* 0x0001e20000100800 */
[----:B---3--:R-:W-:-:S03]  /*41a80*/  IMAD.WIDE R12, R0, 0x2, R30 ;  /* 0x00000002000c7825 */ /* 0x008fc600078e021e */
[----:B------:R-:W3:Y:S01]  /*41a90*/  LDG.E.U16 R201, desc[UR10][R14.64] ;  /* 0x0000000a0ec97981 */ /* 0x000ee2000c1e1500 */
[----:B------:R-:W-:-:S03]  /*41aa0*/  IMAD.WIDE R10, R0, 0x2, R24 ;  /* 0x00000002000a7825 */ /* 0x000fc600078e0218 */
[----:B------:R-:W4:Y:S04]  /*41ab0*/  LDG.E.U16 R206, desc[UR10][R12.64] ;  /* 0x0000000a0cce7981 */ /* 0x000f28000c1e1500 */
[----:B0-----:R0:W3:Y:S04]  /*41ac0*/  LDG.E.U16 R4, desc[UR10][R8.64] ;  /* 0x0000000a08047981 */ /* 0x0010e8000c1e1500 */
[----:B------:R1:W-:Y:S04]  /*41ad0*/  STL [R1+0x2334], R198 ;  /* 0x002334c601007387 */ /* 0x0003e80000100800 */
[----:B------:R2:W3:Y:S01]  /*41ae0*/  LDG.E.U16 R197, desc[UR10][R10.64] ;  /* 0x0000000a0ac57981 */ /* 0x0004e2000c1e1500 */
[----:B0-----:R-:W-:-:S03]  /*41af0*/  IMAD.WIDE R8, R0, 0x2, R22 ;  /* 0x0000000200087825 */ /* 0x001fc600078e0216 */
[----:B------:R-:W3:Y:S04]  /*41b00*/  LDL.64 R2, [R1+0x7f8] ;  /* 0x0007f80001027983 */ /* 0x000ee80000100a00 */
[----:B-1----:R-:W3:Y:S04]  /*41b10*/  LDG.E.U16 R198, desc[UR10][R8.64] ;  /* 0x0000000a08c67981 */ /* 0x002ee8000c1e1500 */
[----:B--2---:R-:W-:Y:S04]  /*41b20*/  STL [R1+0x2338], R205 ;  /* 0x002338cd01007387 */ /* 0x004fe80000100800 */
[----:B------:R0:W-:Y:S04]  /*41b30*/  STL [R1+0x58], R34 ;  /* 0x0000582201007387 */ /* 0x0001e80000100800 */
[----:B------:R-:W2:Y:S04]  /*41b40*/  LDL.64 R22, [R1+0x7e8] ;  /* 0x0007e80001167983 */ /* 0x000ea80000100a00 */
[----:B------:R-:W2:Y:S01]  /*41b50*/  LDL.64 R24, [R1+0x7f0] ;  /* 0x0007f00001187983 */ /* 0x000ea20000100a00 */
[----:B------:R-:W-:-:S03]  /*41b60*/  IMAD.WIDE R6, R0, 0x2, R18 ;  /* 0x0000000200067825 */ /* 0x000fc600078e0212 */
[----:B------:R-:W2:Y:S04]  /*41b70*/  LDL.64 R18, [R1+0x7e0] ;  /* 0x0007e00001127983 */ /* 0x000ea80000100a00 */
[----:B0-----:R-:W2:Y:S04]  /*41b80*/  LDL.64 R34, [R1+0x7d8] ;  /* 0x0007d80001227983 */ /* 0x001ea80000100a00 */
[----:B------:R-:W2:Y:S04]  /*41b90*/  LDL.64 R32, [R1+0x7d0] ;  /* 0x0007d00001207983 */ /* 0x000ea80000100a00 */
[----:B------:R0:W-:Y:S01]  /*41ba0*/  STL [R1+0x4c], R36 ;  /* 0x00004c2401007387 */ /* 0x0001e20000100800 */
[----:B------:R-:W-:-:S03]  /*41bb0*/  IMAD.WIDE R12, R0, 0x2, R26 ;  /* 0x00000002000c7825 */ /* 0x000fc600078e021a */
[----:B------:R1:W2:Y:S01]  /*41bc0*/  LDG.E.U16 R204, desc[UR10][R6.64] ;  /* 0x0000000a06cc7981 */ /* 0x0002a2000c1e1500 */
[----:B------:R-:W-:-:S03]  /*41bd0*/  IMAD.WIDE R10, R0, 0x2, R16 ;  /* 0x00000002000a7825 */ /* 0x000fc600078e0210 */
[----:B------:R2:W2:Y:S04]  /*41be0*/  LDG.E.U16 R207, desc[UR10][R12.64] ;  /* 0x0000000a0ccf7981 */ /* 0x0004a8000c1e1500 */
[----:B0-----:R-:W2:Y:S04]  /*41bf0*/  LDL.64 R36, [R1+0x7c8] ;  /* 0x0007c80001247983 */ /* 0x001ea80000100a00 */
[----:B------:R0:W-:Y:S04]  /*41c00*/  STL [R1+0x48], R38 ;  /* 0x0000482601007387 */ /* 0x0001e80000100800 */
[----:B---3--:R-:W-:Y:S04]  /*41c10*/  STL [R1+0x233c], R201 ;  /* 0x00233cc901007387 */ /* 0x008fe80000100800 */
[----:B----4-:R-:W-:Y:S04]  /*41c20*/  STL [R1+0x2340], R206 ;  /* 0x002340ce01007387 */ /* 0x010fe80000100800 */
[----:B------:R-:W-:Y:S04]  /*41c30*/  STL [R1+0x2344], R197 ;  /* 0x002344c501007387 */ /* 0x000fe80000100800 */
[----:B------:R-:W-:Y:S01]  /*41c40*/  STL [R1+0x2348], R198 ;  /* 0x002348c601007387 */ /* 0x000fe20000100800 */
[----:B------:R-:W-:-:S03]  /*41c50*/  IMAD.WIDE R14, R0, 0x2, R28 ;  /* 0x00000002000e7825 */ /* 0x000fc600078e021c */
[----:B------:R-:W3:Y:S01]  /*41c60*/  LDL.64 R16, [R1+0x7b0] ;  /* 0x0007b00001107983 */ /* 0x000ee20000100a00 */
[----:B------:R-:W-:-:S03]  /*41c70*/  IMAD.WIDE R8, R0, 0x2, R20 ;  /* 0x0000000200087825 */ /* 0x000fc600078e0214 */
[----:B------:R-:W4:Y:S04]  /*41c80*/  LDL.64 R30, [R1+0x7c0] ;  /* 0x0007c000011e7983 */ /* 0x000f280000100a00 */
[----:B------:R-:W4:Y:S04]  /*41c90*/  LDL.64 R28, [R1+0x7b8] ;  /* 0x0007b800011c7983 */ /* 0x000f280000100a00 */
[----:B------:R-:W-:Y:S04]  /*41ca0*/  STL [R1+0x38], R4 ;  /* 0x0000380401007387 */ /* 0x000fe80000100800 */
[----:B------:R-:W4:Y:S04]  /*41cb0*/  LDL.64 R20, [R1+0x7a0] ;  /* 0x0007a00001147983 */ /* 0x000f280000100a00 */
[----:B------:R0:W4:Y:S04]  /*41cc0*/  LDG.E.U16 R203, desc[UR10][R14.64] ;  /* 0x0000000a0ecb7981 */ /* 0x000128000c1e1500 */
[----:B------:R0:W4:Y:S04]  /*41cd0*/  LDG.E.U16 R196, desc[UR10][R10.64] ;  /* 0x0000000a0ac47981 */ /* 0x000128000c1e1500 */
[----:B------:R-:W4:Y:S01]  /*41ce0*/  LDL.64 R26, [R1+0x7a8] ;  /* 0x0007a800011a7983 */ /* 0x000f220000100a00 */
[----:B-1----:R-:W-:-:S03]  /*41cf0*/  IMAD.WIDE R6, R0, 0x2, R2 ;  /* 0x0000000200067825 */ /* 0x002fc600078e0202 */
[----:B------:R-:W4:Y:S04]  /*41d00*/  LDG.E.U16 R3, desc[UR10][R8.64] ;  /* 0x0000000a08037981 */ /* 0x000f28000c1e1500 */
[----:B------:R1:W4:Y:S04]  /*41d10*/  LDG.E.U16 R200, desc[UR10][R6.64] ;  /* 0x0000000a06c87981 */ /* 0x000328000c1e1500 */
[----:B------:R-:W-:Y:S04]  /*41d20*/  STS.U16 [R5+UR9+0x40d80], R211 ;  /* 0x040d80d305007988 */ /* 0x000fe80008000409 */
[----:B------:R-:W-:Y:S04]  /*41d30*/  STS.U16 [R5+UR9+0x41580], R215 ;  /* 0x041580d705007988 */ /* 0x000fe80008000409 */
[----:B------:R-:W-:Y:S04]  /*41d40*/  STS.U16 [R5+UR9+0x41180], R213 ;  /* 0x041180d505007988 */ /* 0x000fe80008000409 */
[----:B------:R-:W-:Y:S04]  /*41d50*/  STS.U16 [R5+UR9+0x41980], R217 ;  /* 0x041980d905007988 */ /* 0x000fe80008000409 */
[----:B------:R-:W-:Y:S04]  /*41d60*/  STS.U16 [R5+UR9+0x40980], R209 ;  /* 0x040980d105007988 */ /* 0x000fe80008000409 */
[----:B0-----:R-:W4:Y:S04]  /*41d70*/  LDL.64 R38, [R1+0x638] ;  /* 0x0006380001267983 */ /* 0x001f280000100a00 */
[----:B------:R-:W4:Y:S04]  /*41d80*/  LDL.64 R42, [R1+0x590] ;  /* 0x00059000012a7983 */ /* 0x000f280000100a00 */
[----:B------:R-:W4:Y:S04]  /*41d90*/  LDL.64 R40, [R1+0x550] ;  /* 0x0005500001287983 */ /* 0x000f280000100a00 */
[----:B------:R-:W-:Y:S04]  /*41da0*/  STS.U16 [R5+UR9+0x41d80], R114 ;  /* 0x041d807205007988 */ /* 0x000fe80008000409 */
[----:B------:R-:W4:Y:S04]  /*41db0*/  LDL.64 R62, [R1+0x4f0] ;  /* 0x0004f000013e7983 */ /* 0x000f280000100a00 */
        /* <DEDUP_REMOVED lines=13> */
[----:B------:R-:W4:Y:S01]  /*41e90*/  LDL.64 R120, [R1+0x318] ;  /* 0x0003180001787983 */ /* 0x000f220000100a00 */
[----:B--2---:R-:W-:-:S03]  /*41ea0*/  IMAD.WIDE R12, R0, 0x2, R22 ;  /* 0x00000002000c7825 */ /* 0x004fc600078e0216 */
[----:B------:R-:W2:Y:S01]  /*41eb0*/  LDL.64 R22, [R1+0x790] ;  /* 0x0007900001167983 */ /* 0x000ea20000100a00 */
[----:B------:R-:W-:-:S03]  /*41ec0*/  IMAD.WIDE R14, R0, 0x2, R24 ;  /* 0x00000002000e7825 */ /* 0x000fc600078e0218 */
[----:B------:R-:W2:Y:S01]  /*41ed0*/  LDL.64 R24, [R1+0x798] ;  /* 0x0007980001187983 */ /* 0x000ea20000100a00 */
[----:B------:R-:W-:-:S03]  /*41ee0*/  IMAD.WIDE R10, R0, 0x2, R18 ;  /* 0x00000002000a7825 */ /* 0x000fc600078e0212 */
[----:B------:R-:W2:Y:S04]  /*41ef0*/  LDL.64 R18, [R1+0x788] ;  /* 0x0007880001127983 */ /* 0x000ea80000100a00 */
[----:B------:R-:W2:Y:S01]  /*41f00*/  LDG.E.U16 R2, desc[UR10][R10.64] ;  /* 0x0000000a0a027981 */ /* 0x000ea2000c1e1500 */
[----:B-1----:R-:W-:-:S03]  /*41f10*/  IMAD.WIDE R6, R0, 0x2, R32 ;  /* 0x0000000200067825 */ /* 0x002fc600078e0220 */
[----:B------:R-:W2:Y:S04]  /*41f20*/  LDG.E.U16 R202, desc[UR10][R14.64] ;  /* 0x0000000a0eca7981 */ /* 0x000ea8000c1e1500 */
[----:B------:R0:W2:Y:S04]  /*41f30*/  LDG.E.U16 R249, desc[UR10][R6.64] ;  /* 0x0000000a06f97981 */ /* 0x0000a8000c1e1500 */
[----:B------:R-:W2:Y:S04]  /*41f40*/  LDL.64 R10, [R1+0x770] ;  /* 0x00077000010a7983 */ /* 0x000ea80000100a00 */
[----:B------:R-:W2:Y:S01]  /*41f50*/  LDL.64 R14, [R1+0x728] ;  /* 0x00072800010e7983 */ /* 0x000ea20000100a00 */
[----:B---3--:R-:W-:-:S03]  /*41f60*/  IMAD.WIDE R240, R0, 0x2, R16 ;  /* 0x0000000200f07825 */ /* 0x008fc600078e0210 */
[----:B------:R-:W3:Y:S04]  /*41f70*/  LDL.64 R32, [R1+0x778] ;  /* 0x0007780001207983 */ /* 0x000ee80000100a00 */
[----:B------:R-:W3:Y:S01]  /*41f80*/  LDL.64 R16, [R1+0x758] ;  /* 0x0007580001107983 */ /* 0x000ee20000100a00 */
[----:B----4-:R-:W-:-:S03]  /*41f90*/  IMAD.WIDE R236, R0, 0x2, R20 ;  /* 0x0000000200ec7825 */ /* 0x010fc600078e0214 */
[----:B------:R-:W4:Y:S04]  /*41fa0*/  LDG.E.U16 R244, desc[UR10][R12.64] ;  /* 0x0000000a0cf47981 */ /* 0x000f28000c1e1500 */
[----:B------:R-:W4:Y:S01]  /*41fb0*/  LDL.64 R20, [R1+0x748] ;  /* 0x0007480001147983 */ /* 0x000f220000100a00 */
[----:B------:R-:W-:-:S03]  /*41fc0*/  IMAD.WIDE R242, R0, 0x2, R28 ;  /* 0x0000000200f27825 */ /* 0x000fc600078e021c */
[----:B------:R-:W4:Y:S01]  /*41fd0*/  LDL.64 R28, [R1+0x760] ;  /* 0x00076000011c7983 */ /* 0x000f220000100a00 */
[----:B0-----:R-:W-:-:S03]  /*41fe0*/  IMAD.WIDE R6, R0, 0x2, R30 ;  /* 0x0000000200067825 */ /* 0x001fc600078e021e */
[----:B------:R-:W4:Y:S01]  /*41ff0*/  LDL.64 R30, [R1+0x768] ;  /* 0x00076800011e7983 */ /* 0x000f220000100a00 */
[----:B------:R-:W-:-:S03]  /*42000*/  IMAD.WIDE R238, R0, 0x2, R26 ;  /* 0x0000000200ee7825 */ /* 0x000fc600078e021a */
[----:B------:R-:W4:Y:S01]  /*42010*/  LDL.64 R26, [R1+0x750] ;  /* 0x00075000011a7983 */ /* 0x000f220000100a00 */
[----:B------:R-:W-:-:S03]  /*42020*/  IMAD.WIDE R8, R0, 0x2, R34 ;  /* 0x0000000200087825 */ /* 0x000fc600078e0222 */
[----:B------:R-:W4:Y:S04]  /*42030*/  LDG.E.U16 R245, desc[UR10][R6.64] ;  /* 0x0000000a06f57981 */ /* 0x000f28000c1e1500 */
[----:B------:R-:W4:Y:S04]  /*42040*/  LDL.64 R34, [R1+0x780] ;  /* 0x0007800001227983 */ /* 0x000f280000100a00 */
[----:B------:R-:W4:Y:S04]  /*42050*/  LDL.64 R12, [R1+0x720] ;  /* 0x00072000010c7983 */ /* 0x000f280000100a00 */
[----:B------:R-:W4:Y:S04]  /*42060*/  LDL.64 R6, [R1+0x708] ;  /* 0x0007080001067983 */ /* 0x000f280000100a00 */
[----:B------:R0:W4:Y:S04]  /*42070*/  LDG.E.U16 R251, desc[UR10][R8.64] ;  /* 0x0000000a08fb7981 */ /* 0x000128000c1e1500 */
[----:B------:R1:W-:Y:S04]  /*42080*/  STS.U16 [R5+UR9+0x40580], R199 ;  /* 0x040580c705007988 */ /* 0x0003e80008000409 */
[----:B------:R0:W-:Y:S01]  /*42090*/  STS.U16 [R5+UR9+0x40180], R194 ;  /* 0x040180c205007988 */ /* 0x0001e20008000409 */
[----:B--2---:R-:W-:-:S03]  /*420a0*/  IMAD.WIDE R232, R0, 0x2, R22 ;  /* 0x0000000200e87825 */ /* 0x004fc600078e0216 */
[----:B-1----:R-:W2:Y:S04]  /*420b0*/  LDL.64 R198, [R1+0x2e0] ;  /* 0x0002e00001c67983 */ /* 0x002ea80000100a00 */
[----:B------:R-:W2:Y:S01]  /*420c0*/  LDL.64 R22, [R1+0x738] ;  /* 0x0007380001167983 */ /* 0x000ea20000100a00 */
[----:B------:R-:W-:-:S03]  /*420d0*/  IMAD.WIDE R234, R0, 0x2, R24 ;  /* 0x0000000200ea7825 */ /* 0x000fc600078e0218 */
[----:B------:R-:W2:Y:S01]  /*420e0*/  LDL.64 R24, [R1+0x740] ;  /* 0x0007400001187983 */ /* 0x000ea20000100a00 */
[----:B------:R-:W-:-:S03]  /*420f0*/  IMAD.WIDE R230, R0, 0x2, R18 ;  /* 0x0000000200e67825 */ /* 0x000fc600078e0212 */
[----:B------:R-:W2:Y:S01]  /*42100*/  LDL.64 R18, [R1+0x730] ;  /* 0x0007300001127983 */ /* 0x000ea20000100a00 */
[----:B------:R-:W-:-:S03]  /*42110*/  IMAD.WIDE R224, R0, 0x2, R10 ;  /* 0x0000000200e07825 */ /* 0x000fc600078e020a */
[----:B------:R-:W2:Y:S04]  /*42120*/  LDG.E.U16 R230, desc[UR10][R230.64] ;  /* 0x0000000ae6e67981 */ /* 0x000ea8000c1e1500 */
[----:B------:R-:W2:Y:S01]  /*42130*/  LDL.64 R10, [R1+0x718] ;  /* 0x00071800010a7983 */ /* 0x000ea20000100a00 */
[----:B0-----:R-:W-:-:S03]  /*42140*/  IMAD.WIDE R8, R0, 0x2, R36 ;  /* 0x0000000200087825 */ /* 0x001fc600078e0224 */
[----:B------:R-:W2:Y:S04]  /*42150*/  LDL.64 R36, [R1+0x6e8] ;  /* 0x0006e80001247983 */ /* 0x000ea80000100a00 */
[----:B------:R-:W2:Y:S01]  /*42160*/  LDG.E.U16 R247, desc[UR10][R8.64] ;  /* 0x0000000a08f77981 */ /* 0x000ea2000c1e1500 */
[----:B------:R-:W-:-:S03]  /*42170*/  IMAD.WIDE R14, R0, 0x2, R14 ;  /* 0x00000002000e7825 */ /* 0x000fc600078e020e */
[----:B------:R-:W2:Y:S04]  /*42180*/  LDG.E.U16 R224, desc[UR10][R224.64] ;  /* 0x0000000ae0e07981 */ /* 0x000ea8000c1e1500 */
[----:B------:R0:W2:Y:S04]  /*42190*/  LDG.E.U16 R195, desc[UR10][R14.64] ;  /* 0x0000000a0ec37981 */ /* 0x0000a8000c1e1500 */
[----:B------:R-:W2:Y:S04]  /*421a0*/  LDL.64 R8, [R1+0x710] ;  /* 0x0007100001087983 */ /* 0x000ea80000100a00 */
[----:B------:R-:W2:Y:S01]  /*421b0*/  LDG.E.U16 R232, desc[UR10][R232.64] ;  /* 0x0000000ae8e87981 */ /* 0x000ea2000c1e1500 */
[----:B---3--:R-:W-:-:S03]  /*421c0*/  IMAD.WIDE R226, R0, 0x2, R32 ;  /* 0x0000000200e27825 */ /* 0x008fc600078e0220 */
[----:B------:R-:W3:Y:S01]  /*421d0*/  LDL.64 R32, [R1+0x6b8] ;  /* 0x0006b80001207983 */ /* 0x000ee20000100a00 */
[----:B------:R-:W-:-:S03]  /*421e0*/  IMAD.WIDE R218, R0, 0x2, R16 ;  /* 0x0000000200da7825 */ /* 0x000fc600078e0210 */
[----:B------:R-:W0:Y:S04]  /*421f0*/  LDL.64 R16, [R1+0x700] ;  /* 0x0007000001107983 */ /* 0x000e280000100a00 */
[----:B------:R-:W3:Y:S04]  /*42200*/  LDG.E.U16 R218, desc[UR10][R218.64] ;  /* 0x0000000adada7981 */ /* 0x000ee8000c1e1500 */
[----:B------:R-:W3:Y:S04]  /*42210*/  LDG.E.U16 R226, desc[UR10][R226.64] ;  /* 0x0000000ae2e27981 */ /* 0x000ee8000c1e1500 */
[----:B------:R-:W3:Y:S01]  /*42220*/  LDG.E.U16 R234, desc[UR10][R234.64] ;  /* 0x0000000aeaea7981 */ /* 0x000ee2000c1e1500 */
[----:B----4-:R-:W-:-:S03]  /*42230*/  IMAD.WIDE R214, R0, 0x2, R20 ;  /* 0x0000000200d67825 */ /* 0x010fc600078e0214 */
[----:B------:R-:W4:Y:S01]  /*42240*/  LDL.64 R20, [R1+0x6f0] ;  /* 0x0006f00001147983 */ /* 0x000f220000100a00 */
        /* <DEDUP_REMOVED lines=10> */
[----:B------:R-:W3:Y:S01]  /*422f0*/  LDG.E.U16 R216, desc[UR10][R216.64] ;  /* 0x0000000ad8d87981 */ /* 0x000ee2000c1e1500 */
[----:B------:R-:W-:-:S03]  /*42300*/  IMAD.WIDE R6, R0, 0x2, R6 ;  /* 0x0000000200067825 */ /* 0x000fc600078e0206 */
[----:B------:R-:W3:Y:S04]  /*42310*/  LDG.E.U16 R193, desc[UR10][R12.64] ;  /* 0x0000000a0cc17981 */ /* 0x000ee8000c1e1500 */
[----:B------:R-:W3:Y:S04]  /*42320*/  LDG.E.U16 R187, desc[UR10][R6.64] ;  /* 0x0000000a06bb7981 */ /* 0x000ee8000c1e1500 */
[----:B------:R-:W3:Y:S04]  /*42330*/  LDG.E.U16 R220, desc[UR10][R220.64] ;  /* 0x0000000adcdc7981 */ /* 0x000ee8000c1e1500 */
[----:B------:R-:W3:Y:S04]  /*42340*/  LDG.E.U16 R222, desc[UR10][R222.64] ;  /* 0x0000000adede7981 */ /* 0x000ee8000c1e1500 */
[----:B------:R-:W3:Y:S04]  /*42350*/  LDG.E.U16 R228, desc[UR10][R228.64] ;  /* 0x0000000ae4e47981 */ /* 0x000ee8000c1e1500 */
[----:B------:R-:W3:Y:S04]  /*42360*/  LDG.E.U16 R236, desc[UR10][R236.64] ;  /* 0x0000000aecec7981 */ /* 0x000ee8000c1e1500 */
[----:B------:R-:W3:Y:S04]  /*42370*/  LDG.E.U16 R238, desc[UR10][R238.64] ;  /* 0x0000000aeeee7981 */ /* 0x000ee8000c1e1500 */
[----:B------:R-:W3:Y:S04]  /*42380*/  LDG.E.U16 R240, desc[UR10][R240.64] ;  /* 0x0000000af0f07981 */ /* 0x000ee8000c1e1500 */
[----:B------:R-:W3:Y:S01]  /*42390*/  LDG.E.U16 R242, desc[UR10][R242.64] ;  /* 0x0000000af2f27981 */ /* 0x000ee2000c1e1500 */
[----:B--2---:R-:W-:-:S03]  /*423a0*/  IMAD.WIDE R210, R0, 0x2, R22 ;  /* 0x0000000200d27825 */ /* 0x004fc600078e0216 */
[----:B------:R-:W2:Y:S01]  /*423b0*/  LDL.64 R22, [R1+0x6e0] ;  /* 0x0006e00001167983 */ /* 0x000ea20000100a00 */
[----:B------:R-:W-:-:S03]  /*423c0*/  IMAD.WIDE R212, R0, 0x2, R24 ;  /* 0x0000000200d47825 */ /* 0x000fc600078e0218 */
[----:B------:R-:W2:Y:S01]  /*423d0*/  LDL.64 R24, [R1+0x6d8] ;  /* 0x0006d80001187983 */ /* 0x000ea20000100a00 */
[----:B------:R-:W-:-:S03]  /*423e0*/  IMAD.WIDE R208, R0, 0x2, R18 ;  /* 0x0000000200d07825 */ /* 0x000fc600078e0212 */
[----:B------:R-:W2:Y:S04]  /*423f0*/  LDL.64 R18, [R1+0x6b0] ;  /* 0x0006b00001127983 */ /* 0x000ea80000100a00 */
[----:B------:R-:W2:Y:S04]  /*42400*/  LDG.E.U16 R208, desc[UR10][R208.64] ;  /* 0x0000000ad0d07981 */ /* 0x000ea8000c1e1500 */
[----:B------:R-:W2:Y:S04]  /*42410*/  LDG.E.U16 R210, desc[UR10][R210.64] ;  /* 0x0000000ad2d27981 */ /* 0x000ea8000c1e1500 */
[----:B------:R-:W2:Y:S01]  /*42420*/  LDG.E.U16 R212, desc[UR10][R212.64] ;  /* 0x0000000ad4d47981 */ /* 0x000ea2000c1e1500 */
[----:B------:R-:W-:-:S05]  /*42430*/  IMAD.WIDE R10, R0, 0x2, R10 ;  /* 0x00000002000a7825 */ /* 0x000fca00078e020a */
[----:B------:R4:W2:Y:S01]  /*42440*/  LDG.E.U16 R191, desc[UR10][R10.64] ;  /* 0x0000000a0abf7981 */ /* 0x0008a2000c1e1500 */
[----:B0-----:R-:W-:-:S03]  /*42450*/  IMAD.WIDE R14, R0, 0x2, R16 ;  /* 0x00000002000e7825 */ /* 0x001fc600078e0210 */
[----:B------:R-:W2:Y:S04]  /*42460*/  LDL.64 R16, [R1+0x6a8] ;  /* 0x0006a80001107983 */ /* 0x000ea80000100a00 */
[----:B------:R-:W2:Y:S01]  /*42470*/  LDG.E.U16 R185, desc[UR10][R14.64] ;  /* 0x0000000a0eb97981 */ /* 0x000ea2000c1e1500 */
[----:B----4-:R-:W-:-:S03]  /*42480*/  IMAD.WIDE R10, R0, 0x2, R20 ;  /* 0x00000002000a7825 */ /* 0x010fc600078e0214 */
[----:B------:R-:W4:Y:S01]  /*42490*/  LDL.64 R20, [R1+0x698] ;  /* 0x0006980001147983 */ /* 0x000f220000100a00 */
[----:B---3--:R-:W-:-:S03]  /*424a0*/  IMAD.WIDE R12, R0, 0x2, R28 ;  /* 0x00000002000c7825 */ /* 0x008fc600078e021c */
[----:B------:R-:W3:Y:S01]  /*424b0*/  LDL.64 R28, [R1+0x6a0] ;  /* 0x0006a000011c7983 */ /* 0x000ee20000100a00 */
[----:B------:R-:W-:-:S03]  /*424c0*/  IMAD.WIDE R8, R0, 0x2, R8 ;  /* 0x0000000200087825 */ /* 0x000fc600078e0208 */
[----:B------:R0:W3:Y:S04]  /*424d0*/  LDG.E.U16 R181, desc[UR10][R10.64] ;  /* 0x0000000a0ab57981 */ /* 0x0000e8000c1e1500 */
[----:B------:R1:W3:Y:S04]  /*424e0*/  LDG.E.U16 R189, desc[UR10][R8.64] ;  /* 0x0000000a08bd7981 */ /* 0x0002e8000c1e1500 */
[----:B------:R2:W3:Y:S01]  /*424f0*/  LDG.E.U16 R183, desc[UR10][R12.64] ;  /* 0x0000000a0cb77981 */ /* 0x0004e2000c1e1500 */
[----:B0-----:R-:W-:-:S03]  /*42500*/  IMAD.WIDE R10, R0, 0x2, R30 ;  /* 0x00000002000a7825 */ /* 0x001fc600078e021e */
[----:B------:R-:W3:Y:S01]  /*42510*/  LDL.64 R30, [R1+0x670] ;  /* 0x00067000011e7983 */ /* 0x000ee20000100a00 */
[----:B-1----:R-:W-:-:S03]  /*42520*/  IMAD.WIDE R8, R0, 0x2, R36 ;  /* 0x0000000200087825 */ /* 0x002fc600078e0224 */
[----:B------:R-:W3:Y:S01]  /*42530*/  LDL.64 R36, [R1+0x690] ;  /* 0x0006900001247983 */ /* 0x000ee20000100a00 */
[----:B--2---:R-:W-:-:S03]  /*42540*/  IMAD.WIDE R6, R0, 0x2, R22 ;  /* 0x0000000200067825 */ /* 0x004fc600078e0216 */
[----:B------:R0:W2:Y:S04]  /*42550*/  LDG.E.U16 R179, desc[UR10][R8.64] ;  /* 0x0000000a08b37981 */ /* 0x0000a8000c1e1500 */
[----:B------:R-:W2:Y:S01]  /*42560*/  LDL.64 R22, [R1+0x688] ;  /* 0x0006880001167983 */ /* 0x000ea20000100a00 */
[----:B------:R-:W-:-:S03]  /*42570*/  IMAD.WIDE R14, R0, 0x2, R24 ;  /* 0x00000002000e7825 */ /* 0x000fc600078e0218 */
[----:B------:R-:W2:Y:S01]  /*42580*/  LDL.64 R24, [R1+0x680] ;  /* 0x0006800001187983 */ /* 0x000ea20000100a00 */
[----:B------:R-:W-:-:S03]  /*42590*/  IMAD.WIDE R12, R0, 0x2, R26 ;  /* 0x00000002000c7825 */ /* 0x000fc600078e021a */
[----:B------:R-:W2:Y:S01]  /*425a0*/  LDL.64 R26, [R1+0x678] ;  /* 0x00067800011a7983 */ /* 0x000ea20000100a00 */
[----:B0-----:R-:W-:-:S03]  /*425b0*/  IMAD.WIDE R8, R0, 0x2, R34 ;  /* 0x0000000200087825 */ /* 0x001fc600078e0222 */
[----:B------:R0:W2:Y:S04]  /*425c0*/  LDG.E.U16 R175, desc[UR10][R14.64] ;  /* 0x0000000a0eaf7981 */ /* 0x0000a8000c1e1500 */
[----:B------:R1:W2:Y:S04]  /*425d0*/  LDG.E.U16 R173, desc[UR10][R12.64] ;  /* 0x0000000a0cad7981 */ /* 0x0002a8000c1e1500 */
[----:B------:R-:W2:Y:S01]  /*425e0*/  LDL.64 R34, [R1+0x668] ;  /* 0x0006680001227983 */ /* 0x000ea20000100a00 */
[----:B0-----:R-:W-:-:S03]  /*425f0*/  IMAD.WIDE R14, R0, 0x2, R18 ;  /* 0x00000002000e7825 */ /* 0x001fc600078e0212 */
[----:B------:R-:W2:Y:S04]  /*42600*/  LDL.64 R18, [R1+0x658] ;  /* 0x0006580001127983 */ /* 0x000ea80000100a00 */
[----:B------:R-:W2:Y:S04]  /*42610*/  LDG.E.U16 R169, desc[UR10][R8.64] ;  /* 0x0000000a08a97981 */ /* 0x000ea8000c1e1500 */
[----:B------:R-:W2:Y:S04]  /*42620*/  LDG.E.U16 R165, desc[UR10][R14.64] ;  /* 0x0000000a0ea57981 */ /* 0x000ea8000c1e1500 */
[----:B------:R0:W2:Y:S04]  /*42630*/  LDG.E.U16 R177, desc[UR10][R6.64] ;  /* 0x0000000a06b17981 */ /* 0x0000a8000c1e1500 */
[----:B------:R3:W2:Y:S01]  /*42640*/  LDG.E.U16 R171, desc[UR10][R10.64] ;  /* 0x0000000a0aab7981 */ /* 0x0006a2000c1e1500 */
[----:B-1----:R-:W-:-:S03]  /*42650*/  IMAD.WIDE R12, R0, 0x2, R16 ;  /* 0x00000002000c7825 */ /* 0x002fc600078e0210 */
[----:B------:R-:W2:Y:S01]  /*42660*/  LDL.64 R16, [R1+0x650] ;  /* 0x0006500001107983 */ /* 0x000ea20000100a00 */
[----:B0-----:R-:W-:-:S03]  /*42670*/  IMAD.WIDE R6, R0, 0x2, R32 ;  /* 0x0000000200067825 */ /* 0x001fc600078e0220 */
[----:B------:R-:W2:Y:S04]  /*42680*/  LDL.64 R32, [R1+0x660] ;  /* 0x0006600001207983 */ /* 0x000ea80000100a00 */
[----:B------:R-:W2:Y:S04]  /*42690*/  LDG.E.U16 R163, desc[UR10][R12.64] ;  /* 0x0000000a0ca37981 */ /* 0x000ea8000c1e1500 */
[----:B------:R-:W2:Y:S01]  /*426a0*/  LDG.E.U16 R167, desc[UR10][R6.64] ;  /* 0x0000000a06a77981 */ /* 0x000ea2000c1e1500 */
[----:B----4-:R-:W-:-:S03]  /*426b0*/  IMAD.WIDE R8, R0, 0x2, R20 ;  /* 0x0000000200087825 */ /* 0x010fc600078e0214 */
[----:B------:R-:W4:Y:S01]  /*426c0*/  LDL.64 R20, [R1+0x640] ;  /* 0x0006400001147983 */ /* 0x000f220000100a00 */
[----:B---3--:R-:W-:-:S03]  /*426d0*/  IMAD.WIDE R10, R0, 0x2, R28 ;  /* 0x00000002000a7825 */ /* 0x008fc600078e021c */
[----:B------:R-:W3:Y:S04]  /*426e0*/  LDL.64 R28, [R1+0x648] ;  /* 0x00064800011c7983 */ /* 0x000ee80000100a00 */
[----:B------:R0:W3:Y:S04]  /*426f0*/  LDG.E.U16 R159, desc[UR10][R8.64] ;  /* 0x0000000a089f7981 */ /* 0x0000e8000c1e1500 */
[----:B------:R1:W3:Y:S01]  /*42700*/  LDG.E.U16 R161, desc[UR10][R10.64] ;  /* 0x0000000a0aa17981 */ /* 0x0002e2000c1e1500 */
[----:B0-----:R-:W-:-:S03]  /*42710*/  IMAD.WIDE R8, R0, 0x2, R30 ;  /* 0x0000000200087825 */ /* 0x001fc600078e021e */
[----:B------:R-:W3:Y:S01]  /*42720*/  LDL.64 R30, [R1+0x618] ;  /* 0x00061800011e7983 */ /* 0x000ee20000100a00 */
[----:B------:R-:W-:-:S03]  /*42730*/  IMAD.WIDE R6, R0, 0x2, R36 ;  /* 0x0000000200067825 */ /* 0x000fc600078e0224 */
[----:B------:R-:W3:Y:S04]  /*42740*/  LDL.64 R36, [R1+0x610] ;  /* 0x0006100001247983 */ /* 0x000ee80000100a00 */
[----:B------:R0:W3:Y:S04]  /*42750*/  LDG.E.U16 R157, desc[UR10][R6.64] ;  /* 0x0000000a069d7981 */ /* 0x0000e8000c1e1500 */
[----:B------:R-:W3:Y:S01]  /*42760*/  LDG.E.U16 R149, desc[UR10][R8.64] ;  /* 0x0000000a08957981 */ /* 0x000ee2000c1e1500 */
[----:B--2---:R-:W-:-:S03]  /*42770*/  IMAD.WIDE R14, R0, 0x2, R22 ;  /* 0x00000002000e7825 */ /* 0x004fc600078e0216 */
[----:B------:R-:W2:Y:S01]  /*42780*/  LDL.64 R22, [R1+0x630] ;  /* 0x0006300001167983 */ /* 0x000ea20000100a00 */
[----:B------:R-:W-:-:S03]  /*42790*/  IMAD.WIDE R12, R0, 0x2, R24 ;  /* 0x00000002000c7825 */ /* 0x000fc600078e0218 */
[----:B------:R-:W2:Y:S01]  /*427a0*/  LDL.64 R24, [R1+0x628] ;  /* 0x0006280001187983 */ /* 0x000ea20000100a00 */
[----:B-1----:R-:W-:-:S03]  /*427b0*/  IMAD.WIDE R10, R0, 0x2, R26 ;  /* 0x00000002000a7825 */ /* 0x002fc600078e021a */
        /* <DEDUP_REMOVED lines=8> */
[----:B------:R-:W2:Y:S04]  /*42840*/  LDG.E.U16 R143, desc[UR10][R12.64] ;  /* 0x0000000a0c8f7981 */ /* 0x000ea8000c1e1500 */
[----:B------:R0:W2:Y:S01]  /*42850*/  LDG.E.U16 R155, desc[UR10][R14.64] ;  /* 0x0000000a0e9b7981 */ /* 0x0000a2000c1e1500 */
[----:B------:R-:W-:-:S03]  /*42860*/  IMAD.WIDE R10, R0, 0x2, R16 ;  /* 0x00000002000a7825 */ /* 0x000fc600078e0210 */
[----:B------:R-:W2:Y:S01]  /*42870*/  LDL.64 R16, [R1+0x5f8] ;  /* 0x0005f80001107983 */ /* 0x000ea20000100a00 */
[----:B0-----:R-:W-:-:S03]  /*42880*/  IMAD.WIDE R14, R0, 0x2, R32 ;  /* 0x00000002000e7825 */ /* 0x001fc600078e0220 */
[----:B------:R-:W2:Y:S04]  /*42890*/  LDL.64 R32, [R1+0x5f0] ;  /* 0x0005f00001207983 */ /* 0x000ea80000100a00 */
[----:B------:R-:W2:Y:S04]  /*428a0*/  LDG.E.U16 R141, desc[UR10][R10.64] ;  /* 0x0000000a0a8d7981 */ /* 0x000ea8000c1e1500 */
[----:B------:R0:W2:Y:S01]  /*428b0*/  LDG.E.U16 R145, desc[UR10][R14.64] ;  /* 0x0000000a0e917981 */ /* 0x0000a2000c1e1500 */
[----:B----4-:R-:W-:-:S03]  /*428c0*/  IMAD.WIDE R6, R0, 0x2, R20 ;  /* 0x0000000200067825 */ /* 0x010fc600078e0214 */
[----:B------:R-:W4:Y:S01]  /*428d0*/  LDL.64 R20, [R1+0x5e0] ;  /* 0x0005e00001147983 */ /* 0x000f220000100a00 */
[----:B---3--:R-:W-:-:S03]  /*428e0*/  IMAD.WIDE R8, R0, 0x2, R28 ;  /* 0x0000000200087825 */ /* 0x008fc600078e021c */
[----:B------:R-:W3:Y:S01]  /*428f0*/  LDL.64 R28, [R1+0x5e8] ;  /* 0x0005e800011c7983 */ /* 0x000ee20000100a00 */
[----:B0-----:R-:W-:-:S03]  /*42900*/  IMAD.WIDE R14, R0, 0x2, R38 ;  /* 0x00000002000e7825 */ /* 0x001fc600078e0226 */
[----:B------:R0:W3:Y:S04]  /*42910*/  LDG.E.U16 R137, desc[UR10][R6.64] ;  /* 0x0000000a06897981 */ /* 0x0000e8000c1e1500 */
[----:B------:R1:W3:Y:S04]  /*42920*/  LDG.E.U16 R135, desc[UR10][R14.64] ;  /* 0x0000000a0e877981 */ /* 0x0002e8000c1e1500 */
[----:B------:R2:W3:Y:S01]  /*42930*/  LDG.E.U16 R139, desc[UR10][R8.64] ;  /* 0x0000000a088b7981 */ /* 0x0004e2000c1e1500 */
[----:B0-----:R-:W-:-:S03]  /*42940*/  IMAD.WIDE R6, R0, 0x2, R30 ;  /* 0x0000000200067825 */ /* 0x001fc600078e021e */
[----:B------:R-:W3:Y:S01]  /*42950*/  LDL.64 R30, [R1+0x5c0] ;  /* 0x0005c000011e7983 */ /* 0x000ee20000100a00 */
[----:B-1----:R-:W-:-:S03]  /*42960*/  IMAD.WIDE R14, R0, 0x2, R36 ;  /* 0x00000002000e7825 */ /* 0x002fc600078e0224 */
[----:B------:R-:W3:Y:S04]  /*42970*/  LDL.64 R36, [R1+0x5b8] ;  /* 0x0005b80001247983 */ /* 0x000ee80000100a00 */
[----:B------:R-:W3:Y:S04]  /*42980*/  LDG.E.U16 R127, desc[UR10][R6.64] ;  /* 0x0000000a067f7981 */ /* 0x000ee8000c1e1500 */
[----:B------:R-:W3:Y:S04]  /*42990*/  LDL.64 R38, [R1+0x560] ;  /* 0x0005600001267983 */ /* 0x000ee80000100a00 */
[----:B------:R-:W3:Y:S04]  /*429a0*/  LDG.E.U16 R125, desc[UR10][R14.64] ;  /* 0x0000000a0e7d7981 */ /* 0x000ee8000c1e1500 */
[----:B------:R-:W3:Y:S01]  /*429b0*/  LDL.64 R14, [R1+0x598] ;  /* 0x00059800010e7983 */ /* 0x000ee20000100a00 */
[----:B--2---:R-:W-:-:S03]  /*429c0*/  IMAD.WIDE R12, R0, 0x2, R22 ;  /* 0x00000002000c7825 */ /* 0x004fc600078e0216 */
[----:B------:R-:W2:Y:S01]  /*429d0*/  LDL.64 R22, [R1+0x5d8] ;  /* 0x0005d80001167983 */ /* 0x000ea20000100a00 */
[----:B------:R-:W-:-:S03]  /*429e0*/  IMAD.WIDE R10, R0, 0x2, R24 ;  /* 0x00000002000a7825 */ /* 0x000fc600078e0218 */
[----:B------:R-:W2:Y:S01]  /*429f0*/  LDL.64 R24, [R1+0x5d0] ;  /* 0x0005d00001187983 */ /* 0x000ea20000100a00 */
[----:B------:R-:W-:-:S03]  /*42a00*/  IMAD.WIDE R8, R0, 0x2, R26 ;  /* 0x0000000200087825 */ /* 0x000fc600078e021a */
[----:B------:R-:W2:Y:S04]  /*42a10*/  LDL.64 R26, [R1+0x5c8] ;  /* 0x0005c800011a7983 */ /* 0x000ea80000100a00 */
[----:B------:R0:W2:Y:S04]  /*42a20*/  LDG.E.U16 R133, desc[UR10][R12.64] ;  /* 0x0000000a0c857981 */ /* 0x0000a8000c1e1500 */
[----:B------:R1:W2:Y:S04]  /*42a30*/  LDG.E.U16 R131, desc[UR10][R10.64] ;  /* 0x0000000a0a837981 */ /* 0x0002a8000c1e1500 */
[----:B------:R1:W2:Y:S01]  /*42a40*/  LDG.E.U16 R129, desc[UR10][R8.64] ;  /* 0x0000000a08817981 */ /* 0x0002a2000c1e1500 */
[----:B0-----:R-:W-:-:S03]  /*42a50*/  IMAD.WIDE R12, R0, 0x2, R34 ;  /* 0x00000002000c7825 */ /* 0x001fc600078e0222 */
[----:B------:R-:W2:Y:S01]  /*42a60*/  LDL.64 R34, [R1+0x5b0] ;  /* 0x0005b00001227983 */ /* 0x000ea20000100a00 */
[----:B-1----:R-:W-:-:S03]  /*42a70*/  IMAD.WIDE R10, R0, 0x2, R18 ;  /* 0x00000002000a7825 */ /* 0x002fc600078e0212 */
[----:B------:R-:W2:Y:S04]  /*42a80*/  LDL.64 R18, [R1+0x5a8] ;  /* 0x0005a80001127983 */ /* 0x000ea80000100a00 */
[----:B------:R4:W2:Y:S04]  /*42a90*/  LDG.E.U16 R122, desc[UR10][R10.64] ;  /* 0x0000000a0a7a7981 */ /* 0x0008a8000c1e1500 */
[----:B------:R0:W2:Y:S01]  /*42aa0*/  LDG.E.U16 R123, desc[UR10][R12.64] ;  /* 0x0000000a0c7b7981 */ /* 0x0000a2000c1e1500 */
[----:B------:R-:W-:-:S03]  /*42ab0*/  IMAD.WIDE R8, R0, 0x2, R16 ;  /* 0x0000000200087825 */ /* 0x000fc600078e0210 */
[----:B------:R-:W2:Y:S04]  /*42ac0*/  LDL.64 R16, [R1+0x5a0] ;  /* 0x0005a00001107983 */ /* 0x000ea80000100a00 */
[----:B------:R-:W2:Y:S01]  /*42ad0*/  LDG.E.U16 R55, desc[UR10][R8.64] ;  /* 0x0000000a08377981 */ /* 0x000ea2000c1e1500 */
[----:B------:R-:W-:-:S03]  /*42ae0*/  IMAD.WIDE R6, R0, 0x2, R32 ;  /* 0x0000000200067825 */ /* 0x000fc600078e0220 */
[----:B------:R-:W2:Y:S04]  /*42af0*/  LDL.64 R32, [R1+0x570] ;  /* 0x0005700001207983 */ /* 0x000ea80000100a00 */
[----:B------:R-:W2:Y:S01]  /*42b00*/  LDG.E.U16 R117, desc[UR10][R6.64] ;  /* 0x0000000a06757981 */ /* 0x000ea2000c1e1500 */
[----:B----4-:R-:W-:-:S03]  /*42b10*/  IMAD.WIDE R10, R0, 0x2, R20 ;  /* 0x00000002000a7825 */ /* 0x010fc600078e0214 */
[----:B------:R-:W4:Y:S01]  /*42b20*/  LDL.64 R20, [R1+0x588] ;  /* 0x0005880001147983 */ /* 0x000f220000100a00 */
[----:B---3--:R-:W-:-:S03]  /*42b30*/  IMAD.WIDE R84, R0, 0x2, R28 ;  /* 0x0000000200547825 */ /* 0x008fc600078e021c */
[----:B------:R1:W3:Y:S04]  /*42b40*/  LDG.E.U16 R53, desc[UR10][R10.64] ;  /* 0x0000000a0a357981 */ /* 0x0002e8000c1e1500 */
[----:B------:R-:W3:Y:S01]  /*42b50*/  LDG.E.U16 R84, desc[UR10][R84.64] ;  /* 0x0000000a54547981 */ /* 0x000ee2000c1e1500 */
[----:B0-----:R-:W-:-:S03]  /*42b60*/  IMAD.WIDE R12, R0, 0x2, R30 ;  /* 0x00000002000c7825 */ /* 0x001fc600078e021e */
[----:B------:R-:W3:Y:S01]  /*42b70*/  LDL.64 R30, [R1+0x568] ;  /* 0x00056800011e7983 */ /* 0x000ee20000100a00 */
[----:B-1----:R-:W-:-:S03]  /*42b80*/  IMAD.WIDE R10, R0, 0x2, R36 ;  /* 0x00000002000a7825 */ /* 0x002fc600078e0224 */
[----:B------:R-:W3:Y:S04]  /*42b90*/  LDL.64 R36, [R1+0x558] ;  /* 0x0005580001247983 */ /* 0x000ee80000100a00 */
[----:B------:R0:W3:Y:S04]  /*42ba0*/  LDG.E.U16 R83, desc[UR10][R12.64] ;  /* 0x0000000a0c537981 */ /* 0x0000e8000c1e1500 */
[----:B------:R-:W3:Y:S01]  /*42bb0*/  LDG.E.U16 R52, desc[UR10][R10.64] ;  /* 0x0000000a0a347981 */ /* 0x000ee2000c1e1500 */
[----:B--2---:R-:W-:-:S03]  /*42bc0*/  IMAD.WIDE R8, R0, 0x2, R22 ;  /* 0x0000000200087825 */ /* 0x004fc600078e0216 */
[----:B------:R-:W2:Y:S01]  /*42bd0*/  LDL.64 R22, [R1+0x580] ;  /* 0x0005800001167983 */ /* 0x000ea20000100a00 */
[----:B------:R-:W-:-:S03]  /*42be0*/  IMAD.WIDE R28, R0, 0x2, R24 ;  /* 0x00000002001c7825 */ /* 0x000fc600078e0218 */
[----:B------:R-:W2:Y:S01]  /*42bf0*/  LDL.64 R24, [R1+0x578] ;  /* 0x0005780001187983 */ /* 0x000ea20000100a00 */
[----:B------:R-:W-:-:S03]  /*42c00*/  IMAD.WIDE R6, R0, 0x2, R26 ;  /* 0x0000000200067825 */ /* 0x000fc600078e021a */
[----:B------:R1:W2:Y:S01]  /*42c10*/  LDG.E.U16 R27, desc[UR10][R8.64] ;  /* 0x0000000a081b7981 */ /* 0x0002a2000c1e1500 */
[----:B0-----:R-:W-:-:S03]  /*42c20*/  IMAD.WIDE R12, R0, 0x2, R42 ;  /* 0x00000002000c7825 */ /* 0x001fc600078e022a */
[----:B------:R0:W2:Y:S04]  /*42c30*/  LDG.E.U16 R116, desc[UR10][R6.64] ;  /* 0x0000000a06747981 */ /* 0x0000a8000c1e1500 */
[----:B------:R0:W2:Y:S04]  /*42c40*/  LDG.E.U16 R51, desc[UR10][R12.64] ;  /* 0x0000000a0c337981 */ /* 0x0000a8000c1e1500 */
[----:B------:R-:W2:Y:S01]  /*42c50*/  LDL.64 R42, [R1+0x520] ;  /* 0x00052000012a7983 */ /* 0x000ea20000100a00 */
[----:B-1----:R-:W-:-:S03]  /*42c60*/  IMAD.WIDE R8, R0, 0x2, R34 ;  /* 0x0000000200087825 */ /* 0x002fc600078e0222 */
[----:B------:R-:W2:Y:S01]  /*42c70*/  LDL.64 R34, [R1+0x548] ;  /* 0x0005480001227983 */ /* 0x000ea20000100a00 */
[----:B------:R-:W-:-:S03]  /*42c80*/  IMAD.WIDE R56, R0, 0x2, R18 ;  /* 0x0000000200387825 */ /* 0x000fc600078e0212 */
[----:B------:R-:W2:Y:S04]  /*42c90*/  LDL.64 R18, [R1+0x538] ;  /* 0x0005380001127983 */ /* 0x000ea80000100a00 */
[----:B------:R2:W2:Y:S04]  /*42ca0*/  LDG.E.U16 R26, desc[UR10][R8.64] ;  /* 0x0000000a081a7981 */ /* 0x0004a8000c1e1500 */
[----:B------:R-:W2:Y:S01]  /*42cb0*/  LDG.E.U16 R56, desc[UR10][R56.64] ;  /* 0x0000000a38387981 */ /* 0x000ea2000c1e1500 */
[----:B------:R-:W-:-:S03]  /*42cc0*/  IMAD.WIDE R14, R0, 0x2, R14 ;  /* 0x00000002000e7825 */ /* 0x000fc600078e020e */
[----:B------:R-:W2:Y:S04]  /*42cd0*/  LDG.E.U16 R28, desc[UR10][R28.64] ;  /* 0x0000000a1c1c7981 */ /* 0x000ea8000c1e1500 */
[----:B------:R-:W2:Y:S01]  /*42ce0*/  LDG.E.U16 R82, desc[UR10][R14.64] ;  /* 0x0000000a0e527981 */ /* 0x000ea2000c1e1500 */
[----:B0-----:R-:W-:-:S03]  /*42cf0*/  IMAD.WIDE R6, R0, 0x2, R16 ;  /* 0x0000000200067825 */ /* 0x001fc600078e0210 */
        /* <DEDUP_REMOVED lines=8> */
[----:B------:R-:W3:Y:S04]  /*42d80*/  LDL.64 R36, [R1+0x500] ;  /* 0x0005000001247983 */ /* 0x000ee80000100a00 */
[----:B------:R-:W3:Y:S01]  /*42d90*/  LDG.E.U16 R58, desc[UR10][R58.64] ;  /* 0x0000000a3a3a7981 */ /* 0x000ee2000c1e1500 */
[----:B--2---:R-:W-:-:S03]  /*42da0*/  IMAD.WIDE R8, R0, 0x2, R22 ;  /* 0x0000000200087825 */ /* 0x004fc600078e0216 */
[----:B------:R-:W2:Y:S04]  /*42db0*/  LDL.64 R22, [R1+0x528] ;  /* 0x0005280001167983 */ /* 0x000ea80000100a00 */
[----:B------:R0:W3:Y:S02]  /*42dc0*/  LDG.E.U16 R57, desc[UR10][R8.64] ;  /* 0x0000000a08397981 */ /* 0x0000e4000c1e1500 */
[C---:B0-----:R-:W-:Y:S02]  /*42dd0*/  IMAD.WIDE R8, R0.reuse, 0x2, R38 ;  /* 0x0000000200087825 */ /* 0x041fe400078e0226 */
[----:B------:R-:W3:Y:S02]  /*42de0*/  LDL.64 R38, [R1+0x508] ;  /* 0x0005080001267983 */ /* 0x000ee40000100a00 */
[----:B------:R-:W-:-:S02]  /*42df0*/  IMAD.WIDE R6, R0, 0x2, R24 ;  /* 0x0000000200067825 */ /* 0x000fc400078e0218 */
[----:B------:R0:W3:Y:S04]  /*42e00*/  LDG.E.U16 R25, desc[UR10][R10.64] ;  /* 0x0000000a0a197981 */ /* 0x0000e8000c1e1500 */
[----:B------:R1:W3:Y:S01]  /*42e10*/  LDG.E.U16 R114, desc[UR10][R6.64] ;  /* 0x0000000a06727981 */ /* 0x0002e2000c1e1500 */
[----:B------:R-:W-:-:S03]  /*42e20*/  IMAD.WIDE R14, R0, 0x2, R34 ;  /* 0x00000002000e7825 */ /* 0x000fc600078e0222 */
[----:B------:R-:W3:Y:S01]  /*42e30*/  LDG.E.U16 R24, desc[UR10][R8.64] ;  /* 0x0000000a08187981 */ /* 0x000ee2000c1e1500 */
[----:B0-----:R-:W-:-:S03]  /*42e40*/  IMAD.WIDE R10, R0, 0x2, R30 ;  /* 0x00000002000a7825 */ /* 0x001fc600078e021e */
[----:B------:R-:W3:Y:S01]  /*42e50*/  LDL.64 R30, [R1+0x510] ;  /* 0x00051000011e7983 */ /* 0x000ee20000100a00 */
[----:B-1----:R-:W-:-:S03]  /*42e60*/  IMAD.WIDE R6, R0, 0x2, R40 ;  /* 0x0000000200067825 */ /* 0x002fc600078e0228 */
[----:B------:R0:W3:Y:S04]  /*42e70*/  LDG.E.U16 R50, desc[UR10][R10.64] ;  /* 0x0000000a0a327981 */ /* 0x0000e8000c1e1500 */
[----:B------:R2:W3:Y:S04]  /*42e80*/  LDG.E.U16 R113, desc[UR10][R6.64] ;  /* 0x0000000a06717981 */ /* 0x0004e8000c1e1500 */
[----:B------:R-:W3:Y:S01]  /*42e90*/  LDL.64 R40, [R1+0x4d0] ;  /* 0x0004d00001287983 */ /* 0x000ee20000100a00 */
[----:B0-----:R-:W-:-:S03]  /*42ea0*/  IMAD.WIDE R10, R0, 0x2, R18 ;  /* 0x00000002000a7825 */ /* 0x001fc600078e0212 */
[----:B------:R-:W3:Y:S01]  /*42eb0*/  LDL.64 R34, [R1+0x4c8] ;  /* 0x0004c80001227983 */ /* 0x000ee20000100a00 */
[----:B------:R-:W-:-:S03]  /*42ec0*/  IMAD.WIDE R12, R0, 0x2, R16 ;  /* 0x00000002000c7825 */ /* 0x000fc600078e0210 */
[----:B------:R-:W3:Y:S04]  /*42ed0*/  LDL.64 R18, [R1+0x4e0] ;  /* 0x0004e00001127983 */ /* 0x000ee80000100a00 */
[----:B------:R-:W3:Y:S04]  /*42ee0*/  LDL.64 R16, [R1+0x4f8] ;  /* 0x0004f80001107983 */ /* 0x000ee80000100a00 */
[----:B------:R-:W3:Y:S04]  /*42ef0*/  LDG.E.U16 R49, desc[UR10][R12.64] ;  /* 0x0000000a0c317981 */ /* 0x000ee8000c1e1500 */
[----:B------:R-:W3:Y:S01]  /*42f00*/  LDG.E.U16 R80, desc[UR10][R14.64] ;  /* 0x0000000a0e507981 */ /* 0x000ee2000c1e1500 */
[----:B----4-:R-:W-:-:S03]  /*42f10*/  IMAD.WIDE R8, R0, 0x2, R20 ;  /* 0x0000000200087825 */ /* 0x010fc600078e0214 */
[----:B------:R-:W4:Y:S04]  /*42f20*/  LDL.64 R20, [R1+0x4d8] ;  /* 0x0004d80001147983 */ /* 0x000f280000100a00 */
[----:B------:R-:W4:Y:S01]  /*42f30*/  LDG.E.U16 R59, desc[UR10][R8.64] ;  /* 0x0000000a083b7981 */ /* 0x000f22000c1e1500 */
[----:B--2---:R-:W-:-:S03]  /*42f40*/  IMAD.WIDE R6, R0, 0x2, R22 ;  /* 0x0000000200067825 */ /* 0x004fc600078e0216 */
[----:B------:R0:W2:Y:S04]  /*42f50*/  LDG.E.U16 R23, desc[UR10][R10.64] ;  /* 0x0000000a0a177981 */ /* 0x0000a8000c1e1500 */
[----:B------:R1:W2:Y:S01]  /*42f60*/  LDG.E.U16 R112, desc[UR10][R6.64] ;  /* 0x0000000a06707981 */ /* 0x0002a2000c1e1500 */
[----:B0-----:R-:W-:-:S03]  /*42f70*/  IMAD.WIDE R10, R0, 0x2, R32 ;  /* 0x00000002000a7825 */ /* 0x001fc600078e0220 */
[----:B------:R-:W2:Y:S01]  /*42f80*/  LDL.64 R32, [R1+0x4c0] ;  /* 0x0004c00001207983 */ /* 0x000ea20000100a00 */
[----:B---3--:R-:W-:-:S03]  /*42f90*/  IMAD.WIDE R60, R0, 0x2, R38 ;  /* 0x00000002003c7825 */ /* 0x008fc600078e0226 */
[----:B------:R-:W3:Y:S01]  /*42fa0*/  LDL.64 R38, [R1+0x4a0] ;  /* 0x0004a00001267983 */ /* 0x000ee20000100a00 */
[----:B-1----:R-:W-:-:S03]  /*42fb0*/  IMAD.WIDE R6, R0, 0x2, R36 ;  /* 0x0000000200067825 */ /* 0x002fc600078e0224 */
[----:B------:R-:W3:Y:S01]  /*42fc0*/  LDL.64 R36, [R1+0x498] ;  /* 0x0004980001247983 */ /* 0x000ee20000100a00 */
[----:B------:R-:W-:-:S03]  /*42fd0*/  IMAD.WIDE R12, R0, 0x2, R42 ;  /* 0x00000002000c7825 */ /* 0x000fc600078e022a */
[----:B------:R0:W3:Y:S04]  /*42fe0*/  LDG.E.U16 R48, desc[UR10][R10.64] ;  /* 0x0000000a0a307981 */ /* 0x0000e8000c1e1500 */
[----:B------:R1:W3:Y:S01]  /*42ff0*/  LDG.E.U16 R79, desc[UR10][R12.64] ;  /* 0x0000000a0c4f7981 */ /* 0x0002e2000c1e1500 */
[----:B------:R-:W-:-:S03]  /*43000*/  IMAD.WIDE R8, R0, 0x2, R30 ;  /* 0x0000000200087825 */ /* 0x000fc600078e021e */
[----:B------:R-:W3:Y:S01]  /*43010*/  LDL.64 R30, [R1+0x4b8] ;  /* 0x0004b800011e7983 */ /* 0x000ee20000100a00 */
[----:B0-----:R-:W-:-:S03]  /*43020*/  IMAD.WIDE R10, R0, 0x2, R46 ;  /* 0x00000002000a7825 */ /* 0x001fc600078e022e */
[----:B------:R-:W3:Y:S01]  /*43030*/  LDL.64 R42, [R1+0x4a8] ;  /* 0x0004a800012a7983 */ /* 0x000ee20000100a00 */
[----:B-1----:R-:W-:-:S03]  /*43040*/  IMAD.WIDE R12, R0, 0x2, R62 ;  /* 0x00000002000c7825 */ /* 0x002fc600078e023e */
[----:B------:R-:W3:Y:S04]  /*43050*/  LDG.E.U16 R111, desc[UR10][R6.64] ;  /* 0x0000000a066f7981 */ /* 0x000ee8000c1e1500 */
[----:B------:R0:W3:Y:S04]  /*43060*/  LDG.E.U16 R47, desc[UR10][R12.64] ;  /* 0x0000000a0c2f7981 */ /* 0x0000e8000c1e1500 */
[----:B------:R1:W3:Y:S04]  /*43070*/  LDG.E.U16 R22, desc[UR10][R8.64] ;  /* 0x0000000a08167981 */ /* 0x0002e8000c1e1500 */
[----:B------:R-:W3:Y:S01]  /*43080*/  LDL.64 R62, [R1+0x480] ;  /* 0x00048000013e7983 */ /* 0x000ee20000100a00 */
[----:B------:R-:W-:-:S03]  /*43090*/  IMAD.WIDE R14, R0, 0x2, R16 ;  /* 0x00000002000e7825 */ /* 0x000fc600078e0210 */
[----:B------:R-:W3:Y:S01]  /*430a0*/  LDL.64 R16, [R1+0x490] ;  /* 0x0004900001107983 */ /* 0x000ee20000100a00 */
[----:B0-----:R-:W-:-:S03]  /*430b0*/  IMAD.WIDE R12, R0, 0x2, R34 ;  /* 0x00000002000c7825 */ /* 0x001fc600078e0222 */
[----:B------:R0:W3:Y:S01]  /*430c0*/  LDG.E.U16 R78, desc[UR10][R14.64] ;  /* 0x0000000a0e4e7981 */ /* 0x0000e2000c1e1500 */
[----:B-1----:R-:W-:-:S03]  /*430d0*/  IMAD.WIDE R8, R0, 0x2, R18 ;  /* 0x0000000200087825 */ /* 0x002fc600078e0212 */
[----:B------:R-:W3:Y:S01]  /*430e0*/  LDL.64 R34, [R1+0x470] ;  /* 0x0004700001227983 */ /* 0x000ee20000100a00 */
[----:B----4-:R-:W-:-:S03]  /*430f0*/  IMAD.WIDE R6, R0, 0x2, R20 ;  /* 0x0000000200067825 */ /* 0x010fc600078e0214 */
[----:B------:R-:W4:Y:S01]  /*43100*/  LDL.64 R18, [R1+0x488] ;  /* 0x0004880001127983 */ /* 0x000f220000100a00 */
[----:B0-----:R-:W-:-:S03]  /*43110*/  IMAD.WIDE R14, R0, 0x2, R40 ;  /* 0x00000002000e7825 */ /* 0x001fc600078e0228 */
[----:B------:R2:W4:Y:S04]  /*43120*/  LDG.E.U16 R21, desc[UR10][R10.64] ;  /* 0x0000000a0a157981 */ /* 0x000528000c1e1500 */
[----:B------:R-:W4:Y:S04]  /*43130*/  LDL.64 R40, [R1+0x478] ;  /* 0x0004780001287983 */ /* 0x000f280000100a00 */
[----:B------:R-:W4:Y:S04]  /*43140*/  LDG.E.U16 R29, desc[UR10][R8.64] ;  /* 0x0000000a081d7981 */ /* 0x000f28000c1e1500 */
[----:B------:R-:W4:Y:S04]  /*43150*/  LDG.E.U16 R46, desc[UR10][R12.64] ;  /* 0x0000000a0c2e7981 */ /* 0x000f28000c1e1500 */
[----:B------:R-:W4:Y:S04]  /*43160*/  LDG.E.U16 R110, desc[UR10][R6.64] ;  /* 0x0000000a066e7981 */ /* 0x000f28000c1e1500 */
[----:B------:R-:W4:Y:S04]  /*43170*/  LDG.E.U16 R77, desc[UR10][R14.64] ;  /* 0x0000000a0e4d7981 */ /* 0x000f28000c1e1500 */
[----:B------:R-:W4:Y:S01]  /*43180*/  LDG.E.U16 R60, desc[UR10][R60.64] ;  /* 0x0000000a3c3c7981 */ /* 0x000f22000c1e1500 */
[----:B--2---:R-:W-:-:S03]  /*43190*/  IMAD.WIDE R10, R0, 0x2, R32 ;  /* 0x00000002000a7825 */ /* 0x004fc600078e0220 */
[----:B------:R-:W2:Y:S04]  /*431a0*/  LDL.64 R32, [R1+0x468] ;  /* 0x0004680001207983 */ /* 0x000ea80000100a00 */
[----:B------:R3:W2:Y:S02]  /*431b0*/  LDG.E.U16 R20, desc[UR10][R10.64] ;  /* 0x0000000a0a147981 */ /* 0x0006a4000c1e1500 */
[C---:B---3--:R-:W-:Y:S02]  /*431c0*/  IMAD.WIDE R10, R0.reuse, 0x2, R38 ;  /* 0x00000002000a7825 */ /* 0x048fe400078e0226 */
[----:B------:R-:W3:Y:S02]  /*431d0*/  LDL.64 R38, [R1+0x450] ;  /* 0x0004500001267983 */ /* 0x000ee40000100a00 */
[----:B------:R-:W-:-:S02]  /*431e0*/  IMAD.WIDE R8, R0, 0x2, R30 ;  /* 0x0000000200087825 */ /* 0x000fc400078e021e */
[----:B------:R-:W3:Y:S04]  /*431f0*/  LDL.64 R30, [R1+0x460] ;  /* 0x00046000011e7983 */ /* 0x000ee80000100a00 */
[----:B------:R0:W3:Y:S02]  /*43200*/  LDG.E.U16 R85, desc[UR10][R8.64] ;  /* 0x0000000a08557981 */ /* 0x0000e4000c1e1500 */
[C---:B0-----:R-:W-:Y:S02]  /*43210*/  IMAD.WIDE R8, R0.reuse, 0x2, R36 ;  /* 0x0000000200087825 */ /* 0x041fe400078e0224 */
[----:B------:R-:W3:Y:S02]  /*43220*/  LDL.64 R36, [R1+0x440] ;  /* 0x0004400001247983 */ /* 0x000ee40000100a00 */
[----:B------:R-:W-:-:S02]  /*43230*/  IMAD.WIDE R12, R0, 0x2, R42 ;  /* 0x00000002000c7825 */ /* 0x000fc400078e022a */
[----:B------:R-:W3:Y:S02]  /*43240*/  LDL.64 R42, [R1+0x448] ;  /* 0x00044800012a7983 */ /* 0x000ee40000100a00 */
[C---:B------:R-:W-:Y:S02]  /*43250*/  IMAD.WIDE R86, R0.reuse, 0x2, R16 ;  /* 0x0000000200567825 */ /* 0x040fe400078e0210 */
[----:B------:R-:W3:Y:S02]  /*43260*/  LDL.64 R16, [R1+0x438] ;  /* 0x0004380001107983 */ /* 0x000ee40000100a00 */
[C---:B------:R-:W-:Y:S02]  /*43270*/  IMAD.WIDE R6, R0.reuse, 0x2, R44 ;  /* 0x0000000200067825 */ /* 0x040fe400078e022c */
[----:B------:R4:W3:Y:S04]  /*43280*/  LDG.E.U16 R76, desc[UR10][R12.64] ;  /* 0x0000000a0c4c7981 */ /* 0x0008e8000c1e1500 */
[----:B------:R0:W3:Y:S04]  /*43290*/  LDG.E.U16 R45, desc[UR10][R10.64] ;  /* 0x0000000a0a2d7981 */ /* 0x0000e8000c1e1500 */
[----:B------:R1:W3:Y:S01]  /*432a0*/  LDG.E.U16 R109, desc[UR10][R6.64] ;  /* 0x0000000a066d7981 */ /* 0x0002e2000c1e1500 */
[----:B------:R-:W-:-:S03]  /*432b0*/  IMAD.WIDE R14, R0, 0x2, R62 ;  /* 0x00000002000e7825 */ /* 0x000fc600078e023e */
[----:B------:R-:W3:Y:S01]  /*432c0*/  LDL.64 R62, [R1+0x408] ;  /* 0x00040800013e7983 */ /* 0x000ee20000100a00 */
[----:B----4-:R-:W-:-:S03]  /*432d0*/  IMAD.WIDE R12, R0, 0x2, R40 ;  /* 0x00000002000c7825 */ /* 0x010fc600078e0228 */
[----:B------:R-:W4:Y:S01]  /*432e0*/  LDG.E.U16 R86, desc[UR10][R86.64] ;  /* 0x0000000a56567981 */ /* 0x000f22000c1e1500 */
[----:B0-----:R-:W-:-:S03]  /*432f0*/  IMAD.WIDE R10, R0, 0x2, R34 ;  /* 0x00000002000a7825 */ /* 0x001fc600078e0222 */
[----:B------:R-:W4:Y:S01]  /*43300*/  LDL.64 R34, [R1+0x418] ;  /* 0x0004180001227983 */ /* 0x000f220000100a00 */
[----:B-1----:R-:W-:-:S03]  /*43310*/  IMAD.WIDE R6, R0, 0x2, R18 ;  /* 0x0000000200067825 */ /* 0x002fc600078e0212 */
[----:B------:R2:W4:Y:S04]  /*43320*/  LDG.E.U16 R19, desc[UR10][R8.64] ;  /* 0x0000000a08137981 */ /* 0x000528000c1e1500 */
[----:B------:R3:W4:Y:S04]  /*43330*/  LDG.E.U16 R44, desc[UR10][R12.64] ;  /* 0x0000000a0c2c7981 */ /* 0x000728000c1e1500 */
[----:B------:R0:W4:Y:S04]  /*43340*/  LDG.E.U16 R108, desc[UR10][R6.64] ;  /* 0x0000000a066c7981 */ /* 0x000128000c1e1500 */
[----:B------:R-:W4:Y:S04]  /*43350*/  LDL.64 R40, [R1+0x3f8] ;  /* 0x0003f80001287983 */ /* 0x000f280000100a00 */
[----:B------:R-:W4:Y:S04]  /*43360*/  LDG.E.U16 R18, desc[UR10][R10.64] ;  /* 0x0000000a0a127981 */ /* 0x000f28000c1e1500 */
[----:B------:R-:W4:Y:S01]  /*43370*/  LDG.E.U16 R75, desc[UR10][R14.64] ;  /* 0x0000000a0e4b7981 */ /* 0x000f22000c1e1500 */
[----:B--2---:R-:W-:-:S03]  /*43380*/  IMAD.WIDE R8, R0, 0x2, R32 ;  /* 0x0000000200087825 */ /* 0x004fc600078e0220 */
[----:B------:R-:W2:Y:S04]  /*43390*/  LDL.64 R32, [R1+0x3f0] ;  /* 0x0003f00001207983 */ /* 0x000ea80000100a00 */
[----:B------:R1:W2:Y:S01]  /*433a0*/  LDG.E.U16 R87, desc[UR10][R8.64] ;  /* 0x0000000a08577981 */ /* 0x0002a2000c1e1500 */
[----:B---3--:R-:W-:-:S03]  /*433b0*/  IMAD.WIDE R12, R0, 0x2, R38 ;  /* 0x00000002000c7825 */ /* 0x008fc600078e0226 */
[----:B------:R-:W3:Y:S01]  /*433c0*/  LDL.64 R38, [R1+0x3e8] ;  /* 0x0003e80001267983 */ /* 0x000ee20000100a00 */
[----:B0-----:R-:W-:-:S03]  /*433d0*/  IMAD.WIDE R6, R0, 0x2, R30 ;  /* 0x0000000200067825 */ /* 0x001fc600078e021e */
[----:B------:R-:W3:Y:S04]  /*433e0*/  LDL.64 R30, [R1+0x400] ;  /* 0x00040000011e7983 */ /* 0x000ee80000100a00 */
[----:B------:R0:W3:Y:S01]  /*433f0*/  LDG.E.U16 R107, desc[UR10][R6.64] ;  /* 0x0000000a066b7981 */ /* 0x0000e2000c1e1500 */
[----:B-1----:R-:W-:-:S03]  /*43400*/  IMAD.WIDE R8, R0, 0x2, R36 ;  /* 0x0000000200087825 */ /* 0x002fc600078e0224 */
[----:B------:R-:W3:Y:S01]  /*43410*/  LDL.64 R36, [R1+0x3e0] ;  /* 0x0003e00001247983 */ /* 0x000ee20000100a00 */
[----:B------:R-:W-:-:S03]  /*43420*/  IMAD.WIDE R10, R0, 0x2, R42 ;  /* 0x00000002000a7825 */ /* 0x000fc600078e022a */
[----:B------:R1:W3:Y:S01]  /*43430*/  LDG.E.U16 R54, desc[UR10][R8.64] ;  /* 0x0000000a08367981 */ /* 0x0002e2000c1e1500 */
[----:B0-----:R-:W-:-:S03]  /*43440*/  IMAD.WIDE R6, R0, 0x2, R16 ;  /* 0x0000000200067825 */ /* 0x001fc600078e0210 */
[----:B------:R0:W3:Y:S04]  /*43450*/  LDG.E.U16 R43, desc[UR10][R12.64] ;  /* 0x0000000a0c2b7981 */ /* 0x0000e8000c1e1500 */
[----:B------:R0:W3:Y:S01]  /*43460*/  LDG.E.U16 R106, desc[UR10][R6.64] ;  /* 0x0000000a066a7981 */ /* 0x0000e2000c1e1500 */
[----:B-1----:R-:W-:-:S03]  /*43470*/  IMAD.WIDE R8, R0, 0x2, R64 ;  /* 0x0000000200087825 */ /* 0x002fc600078e0240 */
[----:B------:R-:W3:Y:S01]  /*43480*/  LDL.64 R64, [R1+0x3c8] ;  /* 0x0003c80001407983 */ /* 0x000ee20000100a00 */
[----:B0-----:R-:W-:-:S03]  /*43490*/  IMAD.WIDE R12, R0, 0x2, R70 ;  /* 0x00000002000c7825 */ /* 0x001fc600078e0246 */
[----:B------:R-:W3:Y:S01]  /*434a0*/  LDL.64 R70, [R1+0x3d0] ;  /* 0x0003d00001467983 */ /* 0x000ee20000100a00 */
[----:B------:R-:W-:-:S03]  /*434b0*/  IMAD.WIDE R6, R0, 0x2, R66 ;  /* 0x0000000200067825 */ /* 0x000fc600078e0242 */
[----:B------:R-:W3:Y:S01]  /*434c0*/  LDG.E.U16 R16, desc[UR10][R8.64] ;  /* 0x0000000a08107981 */ /* 0x000ee2000c1e1500 */
[----:B------:R-:W-:-:S03]  /*434d0*/  IMAD.WIDE R14, R0, 0x2, R72 ;  /* 0x00000002000e7825 */ /* 0x000fc600078e0248 */
[----:B------:R-:W3:Y:S01]  /*434e0*/  LDG.E.U16 R105, desc[UR10][R6.64] ;  /* 0x0000000a06697981 */ /* 0x000ee2000c1e1500 */
[----:B----4-:R-:W-:-:S03]  /*434f0*/  IMAD.WIDE R88, R0, 0x2, R34 ;  /* 0x0000000200587825 */ /* 0x010fc600078e0222 */
[----:B------:R-:W4:Y:S04]  /*43500*/  LDL.64 R34, [R1+0x3c0] ;  /* 0x0003c00001227983 */ /* 0x000f280000100a00 */
[----:B------:R0:W4:Y:S04]  /*43510*/  LDG.E.U16 R74, desc[UR10][R14.64] ;  /* 0x0000000a0e4a7981 */ /* 0x000128000c1e1500 */
[----:B------:R1:W4:Y:S04]  /*43520*/  LDG.E.U16 R17, desc[UR10][R10.64] ;  /* 0x0000000a0a117981 */ /* 0x000328000c1e1500 */
[----:B------:R-:W4:Y:S01]  /*43530*/  LDG.E.U16 R73, desc[UR10][R12.64] ;  /* 0x0000000a0c497981 */ /* 0x000f22000c1e1500 */
[----:B0-----:R-:W-:-:S03]  /*43540*/  IMAD.WIDE R14, R0, 0x2, R62 ;  /* 0x00000002000e7825 */ /* 0x001fc600078e023e */
[----:B------:R-:W4:Y:S01]  /*43550*/  LDL.64 R62, [R1+0x388] ;  /* 0x00038800013e7983 */ /* 0x000f220000100a00 */
[----:B-1----:R-:W-:-:S03]  /*43560*/  IMAD.WIDE R10, R0, 0x2, R68 ;  /* 0x00000002000a7825 */ /* 0x002fc600078e0244 */
[----:B------:R-:W4:Y:S04]  /*43570*/  LDL.64 R68, [R1+0x3a0] ;  /* 0x0003a00001447983 */ /* 0x000f280000100a00 */
[----:B------:R0:W4:Y:S04]  /*43580*/  LDG.E.U16 R42, desc[UR10][R10.64] ;  /* 0x0000000a0a2a7981 */ /* 0x000128000c1e1500 */
[----:B------:R-:W4:Y:S04]  /*43590*/  LDG.E.U16 R72, desc[UR10][R14.64] ;  /* 0x0000000a0e487981 */ /* 0x000f28000c1e1500 */
[----:B------:R-:W4:Y:S01]  /*435a0*/  LDG.E.U16 R88, desc[UR10][R88.64] ;  /* 0x0000000a58587981 */ /* 0x000f22000c1e1500 */
[----:B0-----:R-:W-:-:S03]  /*435b0*/  IMAD.WIDE R10, R0, 0x2, R40 ;  /* 0x00000002000a7825 */ /* 0x001fc600078e0228 */
[----:B------:R-:W4:Y:S04]  /*435c0*/  LDL.64 R66, [R1+0x390] ;  /* 0x0003900001427983 */ /* 0x000f280000100a00 */
[----:B------:R0:W4:Y:S01]  /*435d0*/  LDG.E.U16 R15, desc[UR10][R10.64] ;  /* 0x0000000a0a0f7981 */ /* 0x000122000c1e1500 */
[----:B--2---:R-:W-:-:S03]  /*435e0*/  IMAD.WIDE R8, R0, 0x2, R32 ;  /* 0x0000000200087825 */ /* 0x004fc600078e0220 */
[----:B------:R-:W2:Y:S01]  /*435f0*/  LDL.64 R32, [R1+0x3a8] ;  /* 0x0003a80001207983 */ /* 0x000ea20000100a00 */
[----:B---3--:R-:W-:-:S03]  /*43600*/  IMAD.WIDE R6, R0, 0x2, R38 ;  /* 0x0000000200067825 */ /* 0x008fc600078e0226 */
[----:B------:R-:W3:Y:S04]  /*43610*/  LDG.E.U16 R89, desc[UR10][R8.64] ;  /* 0x0000000a08597981 */ /* 0x000ee8000c1e1500 */
[----:B------:R-:W3:Y:S01]  /*43620*/  LDL.64 R38, [R1+0x398] ;  /* 0x0003980001267983 */ /* 0x000ee20000100a00 */
[----:B------:R-:W-:-:S03]  /*43630*/  IMAD.WIDE R12, R0, 0x2, R30 ;  /* 0x00000002000c7825 */ /* 0x000fc600078e021e */
[----:B------:R-:W3:Y:S04]  /*43640*/  LDL.64 R30, [R1+0x3b8] ;  /* 0x0003b800011e7983 */ /* 0x000ee80000100a00 */
[----:B------:R1:W3:Y:S01]  /*43650*/  LDG.E.U16 R41, desc[UR10][R12.64] ;  /* 0x0000000a0c297981 */ /* 0x0002e2000c1e1500 */
[----:B0-----:R-:W-:-:S03]  /*43660*/  IMAD.WIDE R10, R0, 0x2, R90 ;  /* 0x00000002000a7825 */ /* 0x001fc600078e025a */
[----:B------:R4:W3:Y:S04]  /*43670*/  LDG.E.U16 R104, desc[UR10][R6.64] ;  /* 0x0000000a06687981 */ /* 0x0008e8000c1e1500 */
[----:B------:R-:W3:Y:S01]  /*43680*/  LDG.E.U16 R40, desc[UR10][R10.64] ;  /* 0x0000000a0a287981 */ /* 0x000ee2000c1e1500 */
[----:B-1----:R-:W-:-:S03]  /*43690*/  IMAD.WIDE R12, R0, 0x2, R36 ;  /* 0x00000002000c7825 */ /* 0x002fc600078e0224 */
[----:B------:R-:W3:Y:S01]  /*436a0*/  LDL.64 R36, [R1+0x380] ;  /* 0x0003800001247983 */ /* 0x000ee20000100a00 */
[----:B------:R-:W-:-:S03]  /*436b0*/  IMAD.WIDE R90, R0, 0x2, R64 ;  /* 0x00000002005a7825 */ /* 0x000fc600078e0240 */
[----:B------:R-:W3:Y:S01]  /*436c0*/  LDL.64 R64, [R1+0x378] ;  /* 0x0003780001407983 */ /* 0x000ee20000100a00 */
[----:B------:R-:W-:-:S03]  /*436d0*/  IMAD.WIDE R8, R0, 0x2, R70 ;  /* 0x0000000200087825 */ /* 0x000fc600078e0246 */
[----:B------:R0:W3:Y:S04]  /*436e0*/  LDG.E.U16 R71, desc[UR10][R12.64] ;  /* 0x0000000a0c477981 */ /* 0x0000e8000c1e1500 */
[----:B------:R1:W3:Y:S04]  /*436f0*/  LDG.E.U16 R14, desc[UR10][R8.64] ;  /* 0x0000000a080e7981 */ /* 0x0002e8000c1e1500 */
[----:B------:R-:W3:Y:S01]  /*43700*/  LDG.E.U16 R90, desc[UR10][R90.64] ;  /* 0x0000000a5a5a7981 */ /* 0x000ee2000c1e1500 */
[----:B----4-:R-:W-:-:S03]  /*43710*/  IMAD.WIDE R6, R0, 0x2, R34 ;  /* 0x0000000200067825 */ /* 0x010fc600078e0222 */
[----:B------:R-:W4:Y:S01]  /*43720*/  LDL.64 R34, [R1+0x370] ;  /* 0x0003700001227983 */ /* 0x000f220000100a00 */
[----:B0-----:R-:W-:-:S03]  /*43730*/  IMAD.WIDE R12, R0, 0x2, R92 ;  /* 0x00000002000c7825 */ /* 0x001fc600078e025c */
[----:B------:R3:W4:Y:S01]  /*43740*/  LDG.E.U16 R103, desc[UR10][R6.64] ;  /* 0x0000000a06677981 */ /* 0x000722000c1e1500 */
[----:B-1----:R-:W-:-:S05]  /*43750*/  IMAD.WIDE R8, R0, 0x2, R68 ;  /* 0x0000000200087825 */ /* 0x002fca00078e0244 */
[----:B------:R-:W4:Y:S01]  /*43760*/  LDG.E.U16 R91, desc[UR10][R8.64] ;  /* 0x0000000a085b7981 */ /* 0x000f22000c1e1500 */
[----:B--2---:R-:W-:-:S03]  /*43770*/  IMAD.WIDE R10, R0, 0x2, R32 ;  /* 0x00000002000a7825 */ /* 0x004fc600078e0220 */
[----:B------:R-:W2:Y:S01]  /*43780*/  LDL.64 R32, [R1+0x368] ;  /* 0x0003680001207983 */ /* 0x000ea20000100a00 */
[----:B---3--:R-:W-:-:S03]  /*43790*/  IMAD.WIDE R6, R0, 0x2, R38 ;  /* 0x0000000200067825 */ /* 0x008fc600078e0226 */
[----:B------:R-:W3:Y:S01]  /*437a0*/  LDG.E.U16 R39, desc[UR10][R12.64] ;  /* 0x0000000a0c277981 */ /* 0x000ee2000c1e1500 */
[----:B------:R-:W-:-:S03]  /*437b0*/  IMAD.WIDE R30, R0, 0x2, R30 ;  /* 0x00000002001e7825 */ /* 0x000fc600078e021e */
[----:B------:R-:W2:Y:S04]  /*437c0*/  LDG.E.U16 R102, desc[UR10][R6.64] ;  /* 0x0000000a06667981 */ /* 0x000ea8000c1e1500 */
[----:B------:R-:W2:Y:S04]  /*437d0*/  LDG.E.U16 R70, desc[UR10][R30.64] ;  /* 0x0000000a1e467981 */ /* 0x000ea8000c1e1500 */
[----:B------:R0:W2:Y:S02]  /*437e0*/  LDG.E.U16 R13, desc[UR10][R10.64] ;  /* 0x0000000a0a0d7981 */ /* 0x0000a4000c1e1500 */
[----:B0-----:R-:W-:-:S02]  /*437f0*/  IMAD.WIDE R10, R0, 0x2, R62 ;  /* 0x00000002000a7825 */ /* 0x001fc400078e023e */
[----:B------:R-:W2:Y:S02]  /*43800*/  LDL.64 R62, [R1+0x350] ;  /* 0x00035000013e7983 */ /* 0x000ea40000100a00 */
[C---:B------:R-:W-:Y:S02]  /*43810*/  IMAD.WIDE R8, R0.reuse, 0x2, R36 ;  /* 0x0000000200087825 */ /* 0x040fe400078e0224 */
[----:B------:R-:W3:Y:S02]  /*43820*/  LDL.64 R36, [R1+0x348] ;  /* 0x0003480001247983 */ /* 0x000ee40000100a00 */
[C---:B------:R-:W-:Y:S02]  /*43830*/  IMAD.WIDE R30, R0.reuse, 0x2, R66 ;  /* 0x00000002001e7825 */ /* 0x040fe400078e0242 */
[----:B------:R-:W3:Y:S02]  /*43840*/  LDL.64 R66, [R1+0x328] ;  /* 0x0003280001427983 */ /* 0x000ee40000100a00 */
[----:B------:R-:W-:-:S02]  /*43850*/  IMAD.WIDE R92, R0, 0x2, R64 ;  /* 0x00000002005c7825 */ /* 0x000fc400078e0240 */
[----:B------:R-:W3:Y:S04]  /*43860*/  LDL.64 R64, [R1+0x320] ;  /* 0x0003200001407983 */ /* 0x000ee80000100a00 */
[----:B------:R-:W3:Y:S04]  /*43870*/  LDG.E.U16 R12, desc[UR10][R8.64] ;  /* 0x0000000a080c7981 */ /* 0x000ee8000c1e1500 */
[----:B------:R0:W3:Y:S01]  /*43880*/  LDG.E.U16 R69, desc[UR10][R30.64] ;  /* 0x0000000a1e457981 */ /* 0x0000e2000c1e1500 */
[----:B----4-:R-:W-:-:S03]  /*43890*/  IMAD.WIDE R6, R0, 0x2, R34 ;  /* 0x0000000200067825 */ /* 0x010fc600078e0222 */
[----:B------:R1:W4:Y:S04]  /*438a0*/  LDG.E.U16 R38, desc[UR10][R10.64] ;  /* 0x0000000a0a267981 */ /* 0x000328000c1e1500 */
[----:B------:R3:W4:Y:S01]  /*438b0*/  LDG.E.U16 R101, desc[UR10][R6.64] ;  /* 0x0000000a06657981 */ /* 0x000722000c1e1500 */
[----:B0-----:R-:W-:-:S03]  /*438c0*/  IMAD.WIDE R30, R0, 0x2, R118 ;  /* 0x00000002001e7825 */ /* 0x001fc600078e0276 */
[----:B------:R-:W4:Y:S01]  /*438d0*/  LDL.64 R34, [R1+0x340] ;  /* 0x0003400001227983 */ /* 0x000f220000100a00 */
[----:B-1----:R-:W-:-:S03]  /*438e0*/  IMAD.WIDE R10, R0, 0x2, R96 ;  /* 0x00000002000a7825 */ /* 0x002fc600078e0260 */
[----:B------:R-:W4:Y:S04]  /*438f0*/  LDL.64 R96, [R1+0x308] ;  /* 0x0003080001607983 */ /* 0x000f280000100a00 */
[----:B------:R-:W4:Y:S04]  /*43900*/  LDL.64 R118, [R1+0x2f8] ;  /* 0x0002f80001767983 */ /* 0x000f280000100a00 */
[----:B------:R-:W4:Y:S04]  /*43910*/  LDG.E.U16 R92, desc[UR10][R92.64] ;  /* 0x0000000a5c5c7981 */ /* 0x000f28000c1e1500 */
[----:B------:R-:W4:Y:S01]  /*43920*/  LDG.E.U16 R11, desc[UR10][R10.64] ;  /* 0x0000000a0a0b7981 */ /* 0x000f22000c1e1500 */
[----:B--2---:R-:W-:-:S03]  /*43930*/  IMAD.WIDE R8, R0, 0x2, R62 ;  /* 0x0000000200087825 */ /* 0x004fc600078e023e */
[----:B------:R-:W2:Y:S01]  /*43940*/  LDL.64 R62, [R1+0x310] ;  /* 0x00031000013e7983 */ /* 0x000ea20000100a00 */
[----:B---3--:R-:W-:-:S03]  /*43950*/  IMAD.WIDE R6, R0, 0x2, R36 ;  /* 0x0000000200067825 */ /* 0x008fc600078e0224 */
[----:B------:R0:W3:Y:S04]  /*43960*/  LDG.E.U16 R37, desc[UR10][R30.64] ;  /* 0x0000000a1e257981 */ /* 0x0000e8000c1e1500 */
[----:B------:R1:W3:Y:S04]  /*43970*/  LDG.E.U16 R61, desc[UR10][R8.64] ;  /* 0x0000000a083d7981 */ /* 0x0002e8000c1e1500 */
[----:B------:R1:W3:Y:S01]  /*43980*/  LDG.E.U16 R100, desc[UR10][R6.64] ;  /* 0x0000000a06647981 */ /* 0x0002e2000c1e1500 */
[----:B0-----:R-:W-:-:S03]  /*43990*/  IMAD.WIDE R30, R0, 0x2, R94 ;  /* 0x00000002001e7825 */ /* 0x001fc600078e025e */
[----:B------:R-:W3:Y:S01]  /*439a0*/  LDL.64 R94, [R1+0x300] ;  /* 0x00030000015e7983 */ /* 0x000ee20000100a00 */
[----:B-1----:R-:W-:-:S03]  /*439b0*/  IMAD.WIDE R8, R0, 0x2, R66 ;  /* 0x0000000200087825 */ /* 0x002fc600078e0242 */
[----:B------:R0:W3:Y:S01]  /*439c0*/  LDG.E.U16 R10, desc[UR10][R30.64] ;  /* 0x0000000a1e0a7981 */ /* 0x0000e2000c1e1500 */
[----:B------:R-:W-:-:S03]  /*439d0*/  IMAD.WIDE R6, R0, 0x2, R64 ;  /* 0x0000000200067825 */ /* 0x000fc600078e0240 */
[----:B------:R-:W3:Y:S04]  /*439e0*/  LDL.64 R64, [R1+0x2f0] ;  /* 0x0002f00001407983 */ /* 0x000ee80000100a00 */
[----:B------:R-:W3:Y:S01]  /*439f0*/  LDG.E.U16 R93, desc[UR10][R8.64] ;  /* 0x0000000a085d7981 */ /* 0x000ee2000c1e1500 */
[----:B------:R-:W-:-:S05]  /*43a00*/  IMAD.WIDE R32, R0, 0x2, R32 ;  /* 0x0000000200207825 */ /* 0x000fca00078e0220 */
[----:B------:R1:W3:Y:S01]  /*43a10*/  LDG.E.U16 R68, desc[UR10][R32.64] ;  /* 0x0000000a20447981 */ /* 0x0002e2000c1e1500 */
[----:B0-----:R-:W-:-:S03]  /*43a20*/  IMAD.WIDE R30, R0, 0x2, R120 ;  /* 0x00000002001e7825 */ /* 0x001fc600078e0278 */
[----:B------:R-:W3:Y:S04]  /*43a30*/  LDL.64 R120, [R1+0x2b8] ;  /* 0x0002b80001787983 */ /* 0x000ee80000100a00 */
[----:B------:R-:W3:Y:S01]  /*43a40*/  LDG.E.U16 R66, desc[UR10][R30.64] ;  /* 0x0000000a1e427981 */ /* 0x000ee2000c1e1500 */
[----:B-1----:R-:W-:-:S03]  /*43a50*/  IMAD.WIDE R32, R0, 0x2, R98 ;  /* 0x0000000200207825 */ /* 0x002fc600078e0262 */
[----:B------:R0:W3:Y:S01]  /*43a60*/  LDG.E.U16 R99, desc[UR10][R6.64] ;  /* 0x0000000a06637981 */ /* 0x0000e2000c1e1500 */
[----:B----4-:R-:W-:-:S03]  /*43a70*/  IMAD.WIDE R34, R0, 0x2, R34 ;  /* 0x0000000200227825 */ /* 0x010fc600078e0222 */
[----:B------:R-:W4:Y:S04]  /*43a80*/  LDG.E.U16 R36, desc[UR10][R32.64] ;  /* 0x0000000a20247981 */ /* 0x000f28000c1e1500 */
[----:B------:R-:W4:Y:S01]  /*43a90*/  LDG.E.U16 R67, desc[UR10][R34.64] ;  /* 0x0000000a22437981 */ /* 0x000f22000c1e1500 */
[----:B0-----:R-:W-:-:S03]  /*43aa0*/  IMAD.WIDE R6, R0, 0x2, R96 ;  /* 0x0000000200067825 */ /* 0x001fc600078e0260 */
[----:B------:R-:W4:Y:S04]  /*43ab0*/  LDL.64 R96, [R1+0x2d8] ;  /* 0x0002d80001607983 */ /* 0x000f280000100a00 */
[----:B------:R-:W4:Y:S01]  /*43ac0*/  LDL.64 R32, [R1+0x2c0] ;  /* 0x0002c00001207983 */ /* 0x000f220000100a00 */
[----:B--2---:R-:W-:-:S03]  /*43ad0*/  IMAD.WIDE R8, R0, 0x2, R62 ;  /* 0x0000000200087825 */ /* 0x004fc600078e023e */
[----:B------:R-:W2:Y:S04]  /*43ae0*/  LDL.64 R62, [R1+0x2e8] ;  /* 0x0002e800013e7983 */ /* 0x000ea80000100a00 */
[----:B------:R-:W4:Y:S01]  /*43af0*/  LDG.E.U16 R35, desc[UR10][R8.64] ;  /* 0x0000000a08237981 */ /* 0x000f22000c1e1500 */
[----:B---3--:R-:W-:-:S03]  /*43b00*/  IMAD.WIDE R30, R0, 0x2, R94 ;  /* 0x00000002001e7825 */ /* 0x008fc600078e025e */
[----:B------:R0:W3:Y:S04]  /*43b10*/  LDG.E.U16 R9, desc[UR10][R6.64] ;  /* 0x0000000a06097981 */ /* 0x0000e8000c1e1500 */
[----:B------:R-:W3:Y:S04]  /*43b20*/  LDL.64 R94, [R1+0x2d0] ;  /* 0x0002d000015e7983 */ /* 0x000ee80000100a00 */
[----:B------:R-:W3:Y:S01]  /*43b30*/  LDG.E.U16 R4, desc[UR10][R30.64] ;  /* 0x0000000a1e047981 */ /* 0x000ee2000c1e1500 */
[----:B0-----:R-:W-:-:S03]  /*43b40*/  IMAD.WIDE R6, R0, 0x2, R118 ;  /* 0x0000000200067825 */ /* 0x001fc600078e0276 */
[----:B------:R-:W3:Y:S04]  /*43b50*/  LDL.64 R118, [R1+0x2c8] ;  /* 0x0002c80001767983 */ /* 0x000ee80000100a00 */
[----:B------:R0:W3:Y:S02]  /*43b60*/  LDG.E.U16 R98, desc[UR10][R6.64] ;  /* 0x0000000a06627981 */ /* 0x0000e4000c1e1500 */
[----:B0-----:R-:W-:-:S05]  /*43b70*/  IMAD.WIDE R6, R0, 0x2, R64 ;  /* 0x0000000200067825 */ /* 0x001fca00078e0240 */
[----:B------:R2:W3:Y:S02]  /*43b80*/  LDG.E.U16 R65, desc[UR10][R6.64] ;  /* 0x0000000a06417981 */ /* 0x0004e4000c1e1500 */
[C---:B--2---:R-:W-:Y:S02]  /*43b90*/  IMAD.WIDE R6, R0.reuse, 0x2, R62 ;  /* 0x0000000200067825 */ /* 0x044fe400078e023e */
[----:B------:R-:W2:Y:S04]  /*43ba0*/  LDL.64 R62, [R1+0x2b0] ;  /* 0x0002b000013e7983 */ /* 0x000ea80000100a00 */
[----:B------:R0:W2:Y:S02]  /*43bb0*/  LDG.E.U16 R34, desc[UR10][R6.64] ;  /* 0x0000000a06227981 */ /* 0x0000a4000c1e1500 */
[----:B0-----:R-:W-:-:S02]  /*43bc0*/  IMAD.WIDE R6, R0, 0x2, R198 ;  /* 0x0000000200067825 */ /* 0x001fc400078e02c6 */
[----:B------:R-:W2:Y:S04]  /*43bd0*/  LDL.64 R198, [R1+0x2a8] ;  /* 0x0002a80001c67983 */ /* 0x000ea80000100a00 */
[----:B------:R4:W2:Y:S02]  /*43be0*/  LDG.E.U16 R8, desc[UR10][R6.64] ;  /* 0x0000000a06087981 */ /* 0x0008a4000c1e1500 */
[----:B----4-:R-:W-:-:S05]  /*43bf0*/  IMAD.WIDE R6, R0, 0x2, R96 ;  /* 0x0000000200067825 */ /* 0x010fca00078e0260 */
[----:B------:R3:W4:Y:S02]  /*43c00*/  LDG.E.U16 R31, desc[UR10][R6.64] ;  /* 0x0000000a061f7981 */ /* 0x000724000c1e1500 */
[C---:B---3--:R-:W-:Y:S02]  /*43c10*/  IMAD.WIDE R6, R0.reuse, 0x2, R94 ;  /* 0x0000000200067825 */ /* 0x048fe400078e025e */
[----:B------:R-:W3:Y:S04]  /*43c20*/  LDL.64 R94, [R1+0x298] ;  /* 0x00029800015e7983 */ /* 0x000ee80000100a00 */
[----:B------:R0:W2:Y:S02]  /*43c30*/  LDG.E.U16 R97, desc[UR10][R6.64] ;  /* 0x0000000a06617981 */ /* 0x0000a4000c1e1500 */
[----:B0-----:R-:W-:-:S02]  /*43c40*/  IMAD.WIDE R6, R0, 0x2, R118 ;  /* 0x0000000200067825 */ /* 0x001fc400078e0276 */
[----:B------:R-:W2:Y:S04]  /*43c50*/  LDL.64 R118, [R1+0x280] ;  /* 0x0002800001767983 */ /* 0x000ea80000100a00 */
[----:B------:R0:W2:Y:S02]  /*43c60*/  LDG.E.U16 R64, desc[UR10][R6.64] ;  /* 0x0000000a06407981 */ /* 0x0000a4000c1e1500 */
[----:B0-----:R-:W-:-:S05]  /*43c70*/  IMAD.WIDE R6, R0, 0x2, R32 ;  /* 0x0000000200067825 */ /* 0x001fca00078e0220 */
[----:B------:R0:W2:Y:S01]  /*43c80*/  LDG.E.U16 R33, desc[UR10][R6.64] ;  /* 0x0000000a06217981 */ /* 0x0000a2000c1e1500 */
[----:B---3--:R-:W-:-:S05]  /*43c90*/  IMAD.WIDE R94, R0, 0x2, R94 ;  /* 0x00000002005e7825 */ /* 0x008fca00078e025e */
[----:B------:R1:W3:Y:S04]  /*43ca0*/  LDG.E.U16 R32, desc[UR10][R94.64] ;  /* 0x0000000a5e207981 */ /* 0x0002e8000c1e1500 */
[----:B------:R-:W1:Y:S01]  /*43cb0*/  LDL.64 R94, [R1+0x290] ;  /* 0x00029000015e7983 */ /* 0x000e620000100a00 */
[----:B0-----:R-:W-:-:S03]  /*43cc0*/  IMAD.WIDE R6, R0, 0x2, R120 ;  /* 0x0000000200067825 */ /* 0x001fc600078e0278 */
[----:B------:R-:W2:Y:S04]  /*43cd0*/  LDL.64 R120, [R1+0x270] ;  /* 0x0002700001787983 */ /* 0x000ea80000100a00 */
[----:B------:R-:W2:Y:S01]  /*43ce0*/  LDG.E.U16 R7, desc[UR10][R6.64] ;  /* 0x0000000a06077981 */ /* 0x000ea2000c1e1500 */
[----:B-1----:R-:W-:-:S05]  /*43cf0*/  IMAD.WIDE R94, R0, 0x2, R94 ;  /* 0x00000002005e7825 */ /* 0x002fca00078e025e */
[----:B------:R-:W3:Y:S04]  /*43d00*/  LDG.E.U16 R6, desc[UR10][R94.64] ;  /* 0x0000000a5e067981 */ /* 0x000ee8000c1e1500 */
[----:B------:R-:W3:Y:S01]  /*43d10*/  LDL.64 R94, [R1+0x288] ;  /* 0x00028800015e7983 */ /* 0x000ee20000100a00 */
[----:B--2---:R-:W-:-:S05]  /*43d20*/  IMAD.WIDE R62, R0, 0x2, R62 ;  /* 0x00000002003e7825 */ /* 0x004fca00078e023e */
[----:B------:R0:W2:Y:S01]  /*43d30*/  LDG.E.U16 R30, desc[UR10][R62.64] ;  /* 0x0000000a3e1e7981 */ /* 0x0000a2000c1e1500 */
[----:B------:R-:W-:-:S04]  /*43d40*/  IMAD.WIDE R118, R0, 0x2, R118 ;  /* 0x0000000200767825 */ /* 0x000fc800078e0276 */
[C---:B0-----:R-:W-:Y:S02]  /*43d50*/  IMAD.WIDE R62, R0.reuse, 0x2, R198 ;  /* 0x00000002003e7825 */ /* 0x041fe400078e02c6 */
[----:B------:R-:W2:Y:S04]  /*43d60*/  LDL.64 R198, [R1+0x260] ;  /* 0x0002600001c67983 */ /* 0x000ea80000100a00 */
[----:B------:R0:W2:Y:S04]  /*43d70*/  LDG.E.U16 R96, desc[UR10][R62.64] ;  /* 0x0000000a3e607981 */ /* 0x0000a8000c1e1500 */
[----:B------:R-:W0:Y:S01]  /*43d80*/  LDL.64 R62, [R1+0x2a0] ;  /* 0x0002a000013e7983 */ /* 0x000e220000100a00 */
[----:B---3--:R-:W-:-:S06]  /*43d90*/  IMAD.WIDE R94, R0, 0x2, R94 ;  /* 0x00000002005e7825 */ /* 0x008fcc00078e025e */
[----:B------:R-:W3:Y:S04]  /*43da0*/  LDG.E.U16 R94, desc[UR10][R94.64] ;  /* 0x0000000a5e5e7981 */ /* 0x000ee8000c1e1500 */
[----:B------:R1:W2:Y:S04]  /*43db0*/  LDG.E.U16 R95, desc[UR10][R118.64] ;  /* 0x0000000a765f7981 */ /* 0x0002a8000c1e1500 */
[----:B------:R-:W1:Y:S01]  /*43dc0*/  LDL.64 R118, [R1+0x278] ;  /* 0x0002780001767983 */ /* 0x000e620000100a00 */
[----:B0-----:R-:W-:-:S06]  /*43dd0*/  IMAD.WIDE R62, R0, 0x2, R62 ;  /* 0x00000002003e7825 */ /* 0x001fcc00078e023e */
[----:B------:R-:W2:Y:S01]  /*43de0*/  LDG.E.U16 R63, desc[UR10][R62.64] ;  /* 0x0000000a3e3f7981 */ /* 0x000ea2000c1e1500 */
[----:B-1----:R-:W-:-:S05]  /*43df0*/  IMAD.WIDE R118, R0, 0x2, R118 ;  /* 0x0000000200767825 */ /* 0x002fca00078e0276 */
[----:B------:R0:W2:Y:S04]  /*43e00*/  LDG.E.U16 R62, desc[UR10][R118.64] ;  /* 0x0000000a763e7981 */ /* 0x0000a8000c1e1500 */
[----:B------:R-:W0:Y:S01]  /*43e10*/  LDL.64 R118, [R1+0x268] ;  /* 0x0002680001767983 */ /* 0x000e220000100a00 */
[----:B------:R-:W-:-:S06]  /*43e20*/  IMAD.WIDE R120, R0, 0x2, R120 ;  /* 0x0000000200787825 */ /* 0x000fcc00078e0278 */
[----:B------:R-:W2:Y:S01]  /*43e30*/  LDG.E.U16 R120, desc[UR10][R120.64] ;  /* 0x0000000a78787981 */ /* 0x000ea2000c1e1500 */
[----:B0-----:R-:W-:-:S05]  /*43e40*/  IMAD.WIDE R118, R0, 0x2, R118 ;  /* 0x0000000200767825 */ /* 0x001fca00078e0276 */
[----:B------:R2:W3:Y:S02]  /*43e50*/  LDG.E.U16 R121, desc[UR10][R118.64] ;  /* 0x0000000a76797981 */ /* 0x0004e4000c1e1500 */
[C---:B--2---:R-:W-:Y:S02]  /*43e60*/  IMAD.WIDE R118, R0.reuse, 0x2, R198 ;  /* 0x0000000200767825 */ /* 0x044fe400078e02c6 */
[----:B------:R-:W2:Y:S04]  /*43e70*/  LDL.64 R198, [R1+0x210] ;  /* 0x0002100001c67983 */ /* 0x000ea80000100a00 */
        /* <DEDUP_REMOVED lines=106> */
[----:B--2---:R-:W-:-:S05]  /*44520*/  IMAD.WIDE R118, R0, 0x2, R198 ;  /* 0x0000000200767825 */ /* 0x004fca00078e02c6 */
        /* <DEDUP_REMOVED lines=34> */
[----:B------:R-:W0:Y:S04]  /*44750*/  LDL.64 R118, [R1+0xac0] ;  /* 0x000ac00001767983 */ /* 0x000e280000100a00 */
[----:B------:R-:W2:Y:S04]  /*44760*/  LDL.LU R198, [R1+0xb0] ;  /* 0x0000b00001c67983 */ /* 0x000ea80000300800 */
[----:B------:R-:W2:Y:S04]  /*44770*/  LDL.LU R197, [R1+0x9c] ;  /* 0x00009c0001c57983 */ /* 0x000ea80000300800 */
[----:B------:R-:W2:Y:S04]  /*44780*/  LDL.LU R206, [R1+0x88] ;  /* 0x0000880001ce7983 */ /* 0x000ea80000300800 */
[----:B------:R-:W2:Y:S04]  /*44790*/  LDL.LU R201, [R1+0x74] ;  /* 0x0000740001c97983 */ /* 0x000ea80000300800 */
[----:B------:R-:W2:Y:S01]  /*447a0*/  LDL.LU R205, [R1+0x60] ;  /* 0x0000600001cd7983 */ /* 0x000ea20000300800 */
        /* <DEDUP_REMOVED lines=31> */
[----:B------:R0:W3:Y:S04]  /*449a0*/  LDG.E.U16 R252, desc[UR10][R118.64] ;  /* 0x0000000a76fc7981 */ /* 0x0000e8000c1e1500 */
[----:B------:R-:W0:Y:S04]  /*449b0*/  LDL.64 R118, [R1+0x158] ;  /* 0x0001580001767983 */ /* 0x000e280000100a00 */
[----:B------:R1:W-:Y:S04]  /*449c0*/  STL [R1+0x21f4], R0 ;  /* 0x0021f40001007387 */ /* 0x0003e80000100800 */
[----:B--2---:R2:W-:Y:S01]  /*449d0*/  STS.U16 [R5+UR9+0x42180], R198 ;  /* 0x042180c605007988 */ /* 0x0045e20008000409 */
[----:B0-----:R-:W-:-:S03]  /*449e0*/  IMAD.WIDE R118, R0, 0x2, R118 ;  /* 0x0000000200767825 */ /* 0x001fc600078e0276 */
[----:B-1----:R-:W3:Y:S04]  /*449f0*/  LDL.LU R0, [R1+0x38] ;  /* 0x0000380001007983 */ /* 0x002ee80000300800 */
[----:B------:R-:W4:Y:S04]  /*44a00*/  LDG.E.U16 R118, desc[UR10][R118.64] ;  /* 0x0000000a76767981 */ /* 0x000f28000c1e1500 */
[----:B------:R-:W4:Y:S04]  /*44a10*/  LDL.LU R119, [R1+0x4c] ;  /* 0x00004c0001777983 */ /* 0x000f280000300800 */
[----:B--2---:R-:W2:Y:S04]  /*44a20*/  LDL.LU R198, [R1+0x2348] ;  /* 0x0023480001c67983 */ /* 0x004ea80000300800 */
[----:B------:R0:W-:Y:S04]  /*44a30*/  STS.U16 [R5+UR9+0x42580], R197 ;  /* 0x042580c505007988 */ /* 0x0001e80008000409 */
[----:B------:R1:W-:Y:S04]  /*44a40*/  STS.U16 [R5+UR9+0x42980], R206 ;  /* 0x042980ce05007988 */ /* 0x0003e80008000409 */
[----:B------:R1:W-:Y:S04]  /*44a50*/  STS.U16 [R5+UR9+0x42d80], R201 ;  /* 0x042d80c905007988 */ /* 0x0003e80008000409 */
[----:B0-----:R-:W2:Y:S04]  /*44a60*/  LDL.LU R197, [R1+0x2344] ;  /* 0x0023440001c57983 */ /* 0x001ea80000300800 */
[----:B-1----:R-:W2:Y:S04]  /*44a70*/  LDL.LU R206, [R1+0x2340] ;  /* 0x0023400001ce7983 */ /* 0x002ea80000300800 */
[----:B------:R-:W2:Y:S04]  /*44a80*/  LDL.LU R201, [R1+0x233c] ;  /* 0x00233c0001c97983 */ /* 0x000ea80000300800 */
[----:B------:R0:W-:Y:S04]  /*44a90*/  STS.U16 [R5+UR9+0x43180], R205 ;  /* 0x043180cd05007988 */ /* 0x0001e80008000409 */
[----:B------:R-:W-:Y:S04]  /*44aa0*/  STS.U16 [R5+UR9+0x44180], R3 ;  /* 0x0441800305007988 */ /* 0x000fe80008000409 */
        /* <DEDUP_REMOVED lines=14> */
[----:B--2---:R0:W-:Y:S04]  /*44b90*/  STS.U16 [R5+UR9+0x43d80], R198 ;  /* 0x043d80c605007988 */ /* 0x0041e80008000409 */
        /* <DEDUP_REMOVED lines=9> */
[----:B------:R-:W4:Y:S04]  /*44c30*/  LDL.LU R189, [R1+0xd0] ;  /* 0x0000d00001bd7983 */ /* 0x000f280000300800 */
[----:B------:R-:W4:Y:S04]  /*44c40*/  LDL.LU R179, [R1+0xe0] ;  /* 0x0000e00001b37983 */ /* 0x000f280000300800 */
[----:B------:R-:W4:Y:S04]  /*44c50*/  LDL.LU R169, [R1+0xf0] ;  /* 0x0000f00001a97983 */ /* 0x000f280000300800 */
[----:B------:R-:W4:Y:S04]  /*44c60*/  LDL.LU R159, [R1+0x100] ;  /* 0x00010000019f7983 */ /* 0x000f280000300800 */
[----:B------:R-:W4:Y:S04]  /*44c70*/  LDL.LU R149, [R1+0x110] ;  /* 0x0001100001957983 */ /* 0x000f280000300800 */
[----:B------:R-:W4:Y:S04]  /*44c80*/  LDL.LU R139, [R1+0x120] ;  /* 0x00012000018b7983 */ /* 0x000f280000300800 */
        /* <DEDUP_REMOVED lines=36> */
[----:B0-----:R-:W4:Y:S01]  /*44ed0*/  LDL.LU R129, [R1+0x130] ;  /* 0x0001300001817983 */ /* 0x001f220000300800 */
[----:B---3--:R-:W-:-:S05]  /*44ee0*/  LOP3.LUT R29, R3, 0x40, RZ, 0x3c, !PT ;  /* 0x00000040031d7812 */ /* 0x008fca00078e3cff */
[----:B------:R0:W-:Y:S04]  /*44ef0*/  STS.U16 [R29+UR9+0x43a00], R205 ;  /* 0x043a00cd1d007988 */ /* 0x0001e80008000409 */
[----:B------:R1:W-:Y:S04]  /*44f00*/  STS.U16 [R29+UR9+0x43e00], R204 ;  /* 0x043e00cc1d007988 */ /* 0x0003e80008000409 */
[----:B------:R3:W-:Y:S04]  /*44f10*/  STS.U16 [R29+UR9+0x44200], R200 ;  /* 0x044200c81d007988 */ /* 0x0007e80008000409 */
[----:B0-----:R-:W4:Y:S04]  /*44f20*/  LDL.LU R205, [R1+0x232c] ;  /* 0x00232c0001cd7983 */ /* 0x001f280000300800 */
[----:B-1----:R-:W4:Y:S04]  /*44f30*/  LDL.LU R204, [R1+0x2328] ;  /* 0x0023280001cc7983 */ /* 0x002f280000300800 */
[----:B---3--:R-:W3:Y:S04]  /*44f40*/  LDL.LU R200, [R1+0x2324] ;  /* 0x0023240001c87983 */ /* 0x008ee80000300800 */
[----:B--2---:R-:W-:Y:S04]  /*44f50*/  STS.U16 [R29+UR9+0x41e00], R210 ;  /* 0x041e00d21d007988 */ /* 0x004fe80008000409 */
[----:B----4-:R-:W-:Y:S04]  /*44f60*/  STS.U16 [R29+UR9+0x41a00], R189 ;  /* 0x041a00bd1d007988 */ /* 0x010fe80008000409 */
[----:B------:R-:W-:Y:S04]  /*44f70*/  STS.U16 [R29+UR9+0x41600], R179 ;  /* 0x041600b31d007988 */ /* 0x000fe80008000409 */
[----:B------:R-:W-:Y:S04]  /*44f80*/  STS.U16 [R29+UR9+0x41200], R169 ;  /* 0x041200a91d007988 */ /* 0x000fe80008000409 */
[----:B------:R-:W-:Y:S04]  /*44f90*/  STS.U16 [R29+UR9+0x40e00], R159 ;  /* 0x040e009f1d007988 */ /* 0x000fe80008000409 */
[----:B------:R-:W-:Y:S04]  /*44fa0*/  STS.U16 [R29+UR9+0x40a00], R149 ;  /* 0x040a00951d007988 */ /* 0x000fe80008000409 */
[----:B------:R0:W-:Y:S04]  /*44fb0*/  STS.U16 [R29+UR9+0x40600], R139 ;  /* 0x0406008b1d007988 */ /* 0x0001e80008000409 */
[----:B------:R1:W-:Y:S04]  /*44fc0*/  STS.U16 [R29+UR9+0x42200], R220 ;  /* 0x042200dc1d007988 */ /* 0x0003e80008000409 */
[----:B0-----:R-:W2:Y:S04]  /*44fd0*/  LDL.LU R139, [R1+0x12c] ;  /* 0x00012c00018b7983 */ /* 0x001ea80000300800 */
[----:B------:R-:W4:Y:S04]  /*44fe0*/  LDL.LU R149, [R1+0x11c] ;  /* 0x00011c0001957983 */ /* 0x000f280000300800 */
[----:B------:R-:W2:Y:S04]  /*44ff0*/  LDL.LU R159, [R1+0x10c] ;  /* 0x00010c00019f7983 */ /* 0x000ea80000300800 */
[----:B------:R-:W3:Y:S04]  /*45000*/  LDL.LU R169, [R1+0xfc] ;  /* 0x0000fc0001a97983 */ /* 0x000ee80000300800 */
[----:B------:R-:W4:Y:S04]  /*45010*/  LDL.LU R179, [R1+0xec] ;  /* 0x0000ec0001b37983 */ /* 0x000f280000300800 */
[----:B------:R-:W4:Y:S04]  /*45020*/  LDL.LU R189, [R1+0xdc] ;  /* 0x0000dc0001bd7983 */ /* 0x000f280000300800 */
[----:B------:R-:W4:Y:S04]  /*45030*/  LDL.LU R210, [R1+0xcc] ;  /* 0x0000cc0001d27983 */ /* 0x000f280000300800 */
[----:B------:R0:W-:Y:S04]  /*45040*/  STS.U16 [R29+UR9+0x42600], R230 ;  /* 0x042600e61d007988 */ /* 0x0001e80008000409 */
[----:B-1----:R-:W4:Y:S04]  /*45050*/  LDL.LU R220, [R1+0xbc] ;  /* 0x0000bc0001dc7983 */ /* 0x002f280000300800 */
[----:B------:R1:W-:Y:S04]  /*45060*/  STS.U16 [R29+UR9+0x42a00], R240 ;  /* 0x042a00f01d007988 */ /* 0x0003e80008000409 */
[----:B0-----:R-:W4:Y:S04]  /*45070*/  LDL.LU R230, [R1+0xa8] ;  /* 0x0000a80001e67983 */ /* 0x001f280000300800 */
[----:B-1----:R-:W4:Y:S04]  /*45080*/  LDL.LU R240, [R1+0x94] ;  /* 0x0000940001f07983 */ /* 0x002f280000300800 */
[----:B------:R0:W-:Y:S04]  /*45090*/  STS.U16 [R29+UR9+0x42e00], R251 ;  /* 0x042e00fb1d007988 */ /* 0x0001e80008000409 */
[----:B------:R1:W-:Y:S04]  /*450a0*/  STS.U16 [R29+UR9+0x43200], R119 ;  /* 0x043200771d007988 */ /* 0x0003e80008000409 */
[----:B------:R1:W-:Y:S04]  /*450b0*/  STS.U16 [R29+UR9+0x43600], R0 ;  /* 0x043600001d007988 */ /* 0x0003e80008000409 */
[----:B0-----:R-:W4:Y:S04]  /*450c0*/  LDL.LU R251, [R1+0x80] ;  /* 0x0000800001fb7983 */ /* 0x001f280000300800 */
[----:B-1----:R-:W4:Y:S04]  /*450d0*/  LDL.LU R119, [R1+0x6c] ;  /* 0x00006c0001777983 */ /* 0x002f280000300800 */
        /* <DEDUP_REMOVED lines=74> */
[----:B------:R0:W-:Y:S04]  /*45580*/  STS.U16 [R4+UR9+0x42a80], R251 ;  /* 0x042a80fb04007988 */ /* 0x0001e80008000409 */
[----:B------:R1:W-:Y:S04]  /*45590*/  STS.U16 [R4+UR9+0x42e80], R119 ;  /* 0x042e807704007988 */ /* 0x0003e80008000409 */
[----:B------:R1:W-:Y:S04]  /*455a0*/  STS.U16 [R4+UR9+0x43280], R0 ;  /* 0x0432800004007988 */ /* 0x0003e80008000409 */
[----:B0-----:R-:W2:Y:S04]  /*455b0*/  LDL.LU R251, [R1+0xa4] ;  /* 0x0000a40001fb7983 */ /* 0x001ea80000300800 */
[----:B-1----:R-:W2:Y:S04]  /*455c0*/  LDL.LU R119, [R1+0x90] ;  /* 0x0000900001777983 */ /* 0x002ea80000300800 */
[----:B------:R-:W2:Y:S01]  /*455d0*/  LDL.LU R0, [R1+0x7c] ;  /* 0x00007c0001007983 */ /* 0x000ea20000300800 */
        /* <DEDUP_REMOVED lines=71> */
[----:B------:R-:W3:Y:S04]  /*45a50*/  LDL.LU R240, [R1+0x124] ;  /* 0x0001240001f07983 */ /* 0x000ee80000300800 */
[----:B------:R1:W-:Y:S04]  /*45a60*/  STS.U16 [R5+UR9+0x42700], R119 ;  /* 0x0427007705007988 */ /* 0x0003e80008000409 */
[----:B0-----:R-:W3:Y:S04]  /*45a70*/  LDL.LU R251, [R1+0x114] ;  /* 0x0001140001fb7983 */ /* 0x001ee80000300800 */
[----:B------:R0:W-:Y:S04]  /*45a80*/  STS.U16 [R5+UR9+0x42b00], R0 ;  /* 0x042b000005007988 */ /* 0x0001e80008000409 */
[----:B-1----:R-:W3:Y:S04]  /*45a90*/  LDL.LU R119, [R1+0x104] ;  /* 0x0001040001777983 */ /* 0x002ee80000300800 */
[----:B0-----:R-:W3:Y:S01]  /*45aa0*/  LDL.LU R0, [R1+0xf4] ;  /* 0x0000f40001007983 */ /* 0x001ee20000300800 */
        /* <DEDUP_REMOVED lines=50> */
[----:B---3--:R0:W-:Y:S04]  /*45dd0*/  STS.U16 [R68+UR9+0x40f80], R0 ;  /* 0x040f800044007988 */ /* 0x0081e80008000409 */
[----:B0-----:R-:W2:Y:S04]  /*45de0*/  LDL.LU R0, [R1+0x138] ;  /* 0x0001380001007983 */ /* 0x001ea80000300800 */
        /* <DEDUP_REMOVED lines=61> */
[----:B------:R3:W-:Y:S01]  /*461c0*/  STS.U16 [R68+UR9+0x57f80], R118 ;  /* 0x057f807644007988 */ /* 0x0007e20008000409 */
[----:B------:R-:W4:Y:S02]  /*461d0*/  FENCE.VIEW.ASYNC.T ;  /* 0x00000000000073c6 */ /* 0x000f240000000200 */
[----:B----4-:R-:W-:Y:S06]  /*461e0*/  BAR.SYNC.DEFER_BLOCKING 0x0 ;  /* 0x0000000000007b1d */ /* 0x010fec0000010000 */
[----:B0-----:R-:W-:Y:S01]  /*461f0*/  LDTM.x64 R4, tmem[UR7] ;  /* 0x00000007000479ee */ /* 0x001fe20008340000 */
[----:B-1----:R-:W0:Y:S01]  /*46200*/  LDTM.x64 R132, tmem[UR7+0x40] ;  /* 0x00004007008479ee */ /* 0x002e220008340000 */
[----:B------:R-:W4:Y:S04]  /*46210*/  LDL.LU R209, [R1+0x13c] ;  /* 0x00013c0001d17983 */ /* 0x000f280000300800 */
[----:B------:R-:W4:Y:S04]  /*46220*/  LDL.LU R208, [R1+0x134] ;  /* 0x0001340001d07983 */ /* 0x000f280000300800 */
[----:B------:R-:W4:Y:S01]  /*46230*/  LDL R199, [R1+0x140] ;  /* 0x0001400001c77983 */ /* 0x000f220000100800 */
[----:B---3--:R-:W-:Y:S03]  /*46240*/  LDTM.x64 R68, tmem[UR7+0x80] ;  /* 0x00008007004479ee */ /* 0x008fe60008340000 */
[----:B0-----:R-:W-:Y:S04]  /*46250*/  STL.64 [R1+0x22f0], R194 ;  /* 0x0022f0c201007387 */ /* 0x001fe80000100a00 */
        /* <DEDUP_REMOVED lines=31> */
[----:B0-----:R-:W0:Y:S01]  /*46450*/  LDTM.x64 R132, tmem[UR7+0xc0] ;  /* 0x0000c007008479ee */ /* 0x001e220008340000 */
[----:B--2---:R-:W-:Y:S01]  /*46460*/  FADD R3, -R244, R0 ;  /* 0x00000000f4037221 */ /* 0x004fe20000000100 */
[----:B------:R-:W-:-:S03]  /*46470*/  NOP ;  /* 0x0000000000007918 */ /* 0x000fc60000000000 */
[----:B------:R-:W-:Y:S01]  /*46480*/  FMUL R3, R3, 1.4426950216293334961 ;  /* 0x3fb8aa3b03037820 */ /* 0x000fe20000400000 */
[----:B0-----:R-:W-:Y:S01]  /*46490*/  STL.64 [R1], R132 ;  /* 0x0000008401007387 */ /* 0x001fe20000100a00 */
[----:B------:R-:W-:-:S03]  /*464a0*/  MOV R211, R194 ;  /* 0x000000c200d37202 */ /* 0x000fc60000000f00 */
[----:B------:R-:W-:Y:S01]  /*464b0*/  STL.64 [R1+0x8], R134 ;  /* 0x0000088601007387 */ /* 0x000fe20000100a00 */
[----:B------:R-:W-:-:S03]  /*464c0*/  MOV R210, R195 ;  /* 0x000000c300d27202 */ /* 0x000fc60000000f00 */
[----:B------:R-:W-:Y:S01]  /*464d0*/  STL.64 [R1+0x10], R136 ;  /* 0x0000108801007387 */ /* 0x000fe20000100a00 */
[----:B------:R-:W-:Y:S01]  /*464e0*/  MOV R213, R192 ;  /* 0x000000c000d57202 */ /* 0x000fe20000000f00 */
[----:B------:R-:W-:Y:S02]  /*464f0*/  IMAD.MOV.U32 R212, RZ, RZ, R193 ;  /* 0x000000ffffd47224 */ /* 0x000fe400078e00c1 */
[----:B------:R-:W-:Y:S01]  /*46500*/  STL.64 [R1+0x18], R138 ;  /* 0x0000188a01007387 */ /* 0x000fe20000100a00 */
[----:B------:R-:W-:-:S03]  /*46510*/  MOV R215, R190 ;  /* 0x000000be00d77202 */ /* 0x000fc60000000f00 */
[----:B------:R0:W-:Y:S01]  /*46520*/  STL [R1+0x20], R140 ;  /* 0x0000208c01007387 */ /* 0x0001e20000100800 */
[----:B------:R-:W-:Y:S01]  /*46530*/  MOV R214, R191 ;  /* 0x000000bf00d67202 */ /* 0x000fe20000000f00 */
[----:B------:R-:W-:Y:S02]  /*46540*/  IMAD.MOV.U32 R216, RZ, RZ, R189 ;  /* 0x000000ffffd87224 */ /* 0x000fe400078e00bd */
[----:B------:R-:W2:Y:S01]  /*46550*/  LDL.LU.64 R194, [R1+0x22f0] ;  /* 0x0022f00001c27983 */ /* 0x000ea20000300a00 */
[----:B------:R-:W-:-:S03]  /*46560*/  MOV R217, R188 ;  /* 0x000000bc00d97202 */ /* 0x000fc60000000f00 */
[----:B------:R-:W3:Y:S01]  /*46570*/  LDL.LU.64 R192, [R1+0x22e8] ;  /* 0x0022e80001c07983 */ /* 0x000ee20000300a00 */
[----:B------:R-:W-:Y:S01]  /*46580*/  MOV R219, R186 ;  /* 0x000000ba00db7202 */ /* 0x000fe20000000f00 */
[----:B------:R-:W-:Y:S01]  /*46590*/  IMAD.MOV.U32 R220, RZ, RZ, R185 ;  /* 0x000000ffffdc7224 */ /* 0x000fe200078e00b9 */
[----:B------:R-:W-:Y:S01]  /*465a0*/  MOV R218, R187 ;  /* 0x000000bb00da7202 */ /* 0x000fe20000000f00 */
[----:B------:R-:W2:Y:S01]  /*465b0*/  LDL.LU.64 R190, [R1+0x22e0] ;  /* 0x0022e00001be7983 */ /* 0x000ea20000300a00 */
[----:B------:R-:W-:-:S03]  /*465c0*/  MOV R221, R184 ;  /* 0x000000b800dd7202 */ /* 0x000fc60000000f00 */
[----:B------:R-:W2:Y:S01]  /*465d0*/  LDL.LU.64 R188, [R1+0x22d8] ;  /* 0x0022d80001bc7983 */ /* 0x000ea20000300a00 */
        /* <DEDUP_REMOVED lines=10> */
[----:B------:R-:W-:Y:S01]  /*46680*/  MOV R229, R176 ;  /* 0x000000b000e57202 */ /* 0x000fe20000000f00 */
[----:B------:R-:W1:Y:S02]  /*46690*/  MUFU.EX2 R3, R3 ;  /* 0x0000000300037308 */ /* 0x000e640000000800 */
        /* <DEDUP_REMOVED lines=30> */
[----:B------:R-:W3:Y:S01]  /*46880*/  LDL.LU.64 R160, [R1+0x2268] ;  /* 0x0022680001a07983 */ /* 0x000ee20000300a00 */
[----:B------:R-:W-:Y:S01]  /*46890*/  MOV R252, R154 ;  /* 0x0000009a00fc7202 */ /* 0x000fe20000000f00 */
[----:B------:R-:W-:Y:S01]  /*468a0*/  IMAD.MOV.U32 R2, RZ, RZ, R153 ;  /* 0x000000ffff027224 */ /* 0x000fe200078e0099 */
[----:B------:R-:W-:Y:S01]  /*468b0*/  MOV R251, R155 ;  /* 0x0000009b00fb7202 */ /* 0x000fe20000000f00 */
[----:B------:R-:W4:Y:S01]  /*468c0*/  LDL.LU.64 R158, [R1+0x2260] ;  /* 0x00226000019e7983 */ /* 0x000f220000300a00 */
[----:B------:R-:W-:-:S03]  /*468d0*/  MOV R200, R152 ;  /* 0x0000009800c87202 */ /* 0x000fc60000000f00 */
[----:B------:R-:W4:Y:S01]  /*468e0*/  LDL.LU.64 R156, [R1+0x2258] ;  /* 0x00225800019c7983 */ /* 0x000f220000300a00 */
        /* <DEDUP_REMOVED lines=13> */
[C---:B-1----:R-:W-:Y:S01]  /*469c0*/  FMUL R59, R3.reuse, R59 ;  /* 0x0000003b033b7220 */ /* 0x042fe20000400000 */
[----:B------:R-:W-:Y:S01]  /*469d0*/  MOV R196, R143 ;  /* 0x0000008f00c47202 */ /* 0x000fe20000000f00 */
[----:B------:R-:W4:Y:S01]  /*469e0*/  LDL.LU.64 R146, [R1+0x2230] ;  /* 0x0022300001927983 */ /* 0x000f220000300a00 */
[----:B------:R-:W-:Y:S02]  /*469f0*/  IMAD.MOV.U32 R0, RZ, RZ, R141 ;  /* 0x000000ffff007224 */ /* 0x000fe400078e008d */
[C---:B------:R-:W-:Y:S01]  /*46a00*/  FMUL R4, R3.reuse, R4 ;  /* 0x0000000403047220 */ /* 0x040fe20000400000 */
[----:B------:R-:W4:Y:S01]  /*46a10*/  LDL.LU.64 R144, [R1+0x2228] ;  /* 0x0022280001907983 */ /* 0x000f220000300a00 */
[C---:B------:R-:W-:Y:S01]  /*46a20*/  FMUL R5, R3.reuse, R5 ;  /* 0x0000000503057220 */ /* 0x040fe20000400000 */
[C---:B------:R-:W-:Y:S01]  /*46a30*/  FMUL R6, R3.reuse, R6 ;  /* 0x0000000603067220 */ /* 0x040fe20000400000 */
[C---:B------:R-:W-:Y:S01]  /*46a40*/  FMUL R7, R3.reuse, R7 ;  /* 0x0000000703077220 */ /* 0x040fe20000400000 */
[----:B------:R-:W4:Y:S01]  /*46a50*/  LDL.LU.64 R142, [R1+0x2220] ;  /* 0x00222000018e7983 */ /* 0x000f220000300a00 */
        /* <DEDUP_REMOVED lines=59> */
[----:B0-----:R-:W4:Y:S04]  /*46e10*/  LDL.LU.64 R140, [R1+0x2218] ;  /* 0x00221800018c7983 */ /* 0x001f280000300a00 */
[----:B------:R-:W4:Y:S04]  /*46e20*/  LDL.LU.64 R138, [R1+0x2210] ;  /* 0x00221000018a7983 */ /* 0x000f280000300a00 */
[----:B------:R-:W4:Y:S04]  /*46e30*/  LDL.LU.64 R136, [R1+0x2208] ;  /* 0x0022080001887983 */ /* 0x000f280000300a00 */
[----:B------:R-:W4:Y:S04]  /*46e40*/  LDL.LU.64 R134, [R1+0x2200] ;  /* 0x0022000001867983 */ /* 0x000f280000300a00 */
[----:B------:R-:W4:Y:S01]  /*46e50*/  LDL.LU.64 R132, [R1+0x21f8] ;  /* 0x0021f80001847983 */ /* 0x000f220000300a00 */
[----:B------:R0:W-:Y:S03]  /*46e60*/  STTM.x64 tmem[UR7], R4 ;  /* 0x00000004000079ed */ /* 0x0001e60008340007 */
[----:B0-----:R-:W4:Y:S04]  /*46e70*/  LDL.LU R59, [R1] ;  /* 0x00000000013b7983 */ /* 0x001f280000300800 */
        /* <DEDUP_REMOVED lines=8> */
[C---:B------:R-:W-:Y:S01]  /*46f00*/  FMUL R13, R3.reuse, R0 ;  /* 0x00000000030d7220 */ /* 0x040fe20000400000 */
[C---:B------:R-:W-:Y:S01]  /*46f10*/  FMUL R14, R3.reuse, R198 ;  /* 0x000000c6030e7220 */ /* 0x040fe20000400000 */
[C---:B------:R-:W-:Y:S01]  /*46f20*/  FMUL R15, R3.reuse, R196 ;  /* 0x000000c4030f7220 */ /* 0x040fe20000400000 */
[----:B------:R0:W5:Y:S01]  /*46f30*/  LDL.LU R0, [R1+0x21f4] ;  /* 0x0021f40001007983 */ /* 0x0001620000300800 */
[C---:B------:R-:W-:Y:S01]  /*46f40*/  FMUL R16, R3.reuse, R197 ;  /* 0x000000c503107220 */ /* 0x040fe20000400000 */
[----:B------:R-:W-:-:S02]  /*46f50*/  FMUL R17, R3, R207 ;  /* 0x000000cf03117220 */ /* 0x000fc40000400000 */
[----:B------:R0:W5:Y:S01]  /*46f60*/  LDL.LU R198, [R1+0x21f0] ;  /* 0x0021f00001c67983 */ /* 0x0001620000300800 */
[----:B------:R-:W-:-:S03]  /*46f70*/  FMUL R18, R3, R206 ;  /* 0x000000ce03127220 */ /* 0x000fc60000400000 */
[----:B------:R0:W5:Y:S01]  /*46f80*/  LDL.LU R196, [R1+0x21ec] ;  /* 0x0021ec0001c47983 */ /* 0x0001620000300800 */
[----:B------:R-:W-:-:S03]  /*46f90*/  FMUL R19, R3, R205 ;  /* 0x000000cd03137220 */ /* 0x000fc60000400000 */
[----:B------:R0:W5:Y:S01]  /*46fa0*/  LDL.LU R197, [R1+0x21e8] ;  /* 0x0021e80001c57983 */ /* 0x0001620000300800 */
[C---:B--2---:R-:W-:Y:S01]  /*46fb0*/  FMUL R162, R3.reuse, R162 ;  /* 0x000000a203a27220 */ /* 0x044fe20000400000 */
[C---:B---3--:R-:W-:Y:S02]  /*46fc0*/  FMUL R160, R3.reuse, R160 ;  /* 0x000000a003a07220 */ /* 0x048fe40000400000 */
[----:B------:R0:W5:Y:S01]  /*46fd0*/  LDL.LU R207, [R1+0x21e4] ;  /* 0x0021e40001cf7983 */ /* 0x0001620000300800 */
[C---:B------:R-:W-:Y:S01]  /*46fe0*/  FMUL R161, R3.reuse, R161 ;  /* 0x000000a103a17220 */ /* 0x040fe20000400000 */
[C---:B----4-:R-:W-:Y:S01]  /*46ff0*/  FMUL R158, R3.reuse, R158 ;  /* 0x0000009e039e7220 */ /* 0x050fe20000400000 */
[C---:B------:R-:W-:Y:S01]  /*47000*/  FMUL R159, R3.reuse, R159 ;  /* 0x0000009f039f7220 */ /* 0x040fe20000400000 */
[----:B------:R0:W5:Y:S01]  /*47010*/  LDL.LU R206, [R1+0x21e0] ;  /* 0x0021e00001ce7983 */ /* 0x0001620000300800 */
        /* <DEDUP_REMOVED lines=165> */
[----:B------:R0:W5:Y:S04]  /*47a70*/  LDL.LU R202, [R1+0x21d0] ;  /* 0x0021d00001ca7983 */ /* 0x0001680000300800 */
[----:B------:R0:W5:Y:S01]  /*47a80*/  LDL.LU R201, [R1+0x21cc] ;  /* 0x0021cc0001c97983 */ /* 0x0001620000300800 */
[----:B------:R-:W-:Y:S03]  /*47a90*/  STTM.x64 tmem[UR7+0x40], R132 ;  /* 0x00004084000079ed */ /* 0x000fe60008340007 */
[----:B------:R0:W5:Y:S01]  /*47aa0*/  LDL.LU R200, [R1+0x21c8] ;  /* 0x0021c80001c87983 */ /* 0x0001620000300800 */
[----:B------:R-:W-:Y:S03]  /*47ab0*/  STTM.x64 tmem[UR7+0x80], R68 ;  /* 0x00008044000079ed */ /* 0x000fe60008340007 */
        /* <DEDUP_REMOVED lines=18> */
[----:B------:R-:W-:-:S04]  /*47be0*/  FMUL R67, R3, R210 ;  /* 0x000000d203437220 */ /* 0x000fc80000400000 */
[----:B------:R1:W-:Y:S01]  /*47bf0*/  STTM.x64 tmem[UR7+0xc0], R4 ;  /* 0x0000c004000079ed */ /* 0x0003e20008340007 */
[----:B------:R-:W2:Y:S02]  /*47c00*/  FENCE.VIEW.ASYNC.T ;  /* 0x00000000000073c6 */ /* 0x000ea40000000200 */
[----:B--2---:R-:W-:Y:S06]  /*47c10*/  BAR.SYNC.DEFER_BLOCKING 0x0 ;  /* 0x0000000000007b1d */ /* 0x004fec0000010000 */
[----:B------:R2:W-:Y:S06]  /*47c20*/  MEMBAR.ALL.CTA ;  /* 0x0000000000007992 */ /* 0x0005ec0000008000 */
[----:B--2---:R-:W2:Y:S04]  /*47c30*/  FENCE.VIEW.ASYNC.S ;  /* 0x00000000000073c6 */ /* 0x004ea80000000000 */
[----:B-1----:R0:W5:Y:S01]  /*47c40*/  LDL.LU R6, [R1+0x14c] ;  /* 0x00014c0001067983 */ /* 0x0021620000300800 */
[----:B------:R-:W-:-:S04]  /*47c50*/  LEA R4, R199, UR9, 0x3 ;  /* 0x00000009c7047c11 */ /* 0x000fc8000f8e18ff */
[----:B------:R-:W-:Y:S01]  /*47c60*/  IADD3 R4, PT, PT, R4, 0x70000, RZ ;  /* 0x0007000004047810 */ /* 0x000fe20007ffe0ff */
[----:B------:R-:W-:-:S03]  /*47c70*/  FADD R7, R208, R209 ;  /* 0x000000d1d0077221 */ /* 0x000fc60000000000 */
[----:B------:R-:W-:Y:S01]  /*47c80*/  R2UR UR6, R4 ;  /* 0x00000000040672ca */ /* 0x000fe200000e0000 */
[----:B--2---:R-:W-:Y:S06]  /*47c90*/  BAR.SYNC.DEFER_BLOCKING 0x0 ;  /* 0x0000000000007b1d */ /* 0x004fec0000010000 */
[----:B0-----:R-:W-:Y:S08]  /*47ca0*/  @P5 BRA `(.L_x_17) ;  /* 0x0000000400785947 */ /* 0x001ff00003800000 */
[----:B------:R-:W2:Y:S01]  /*47cb0*/  LDL R208, [R1+0x1254] ;  /* 0x0012540001d07983 */ /* 0x000ea20000100800 */
[----:B------:R-:W-:Y:S02]  /*47cc0*/  ELECT P1, URZ, PT ;  /* 0x0000000000ff782f */ /* 0x000fe40003820000 */
[----:B------:R-:W-:Y:S01]  /*47cd0*/  MOV.SPILL R8, UR13 ;  /* 0x0000000d00087c02 */ /* 0x000fe20009000f00 */
[----:B------:R-:W-:Y:S01]  /*47ce0*/  UMOV UR72, 0x0 ;  /* 0x0000000000487882 */ /* 0x000fe20000000000 */
[----:B------:R-:W-:Y:S01]  /*47cf0*/  UMOV UR73, 0x4400490 ;  /* 0x0440049000497882 */ /* 0x000fe20000000000 */
[----:B------:R-:W-:Y:S01]  /*47d00*/  MOV.SPILL R9, UR12 ;  /* 0x0000000c00097c02 */ /* 0x000fe20009000f00 */
[----:B------:R-:W-:Y:S01]  /*47d10*/  UIADD3.64 UR12, UPT, UPT, UR68, 0x2, URZ ;  /* 0x00000002440c7897 */ /* 0x000fe2000fffe0ff */
[----:B------:R-:W-:Y:S02]  /*47d20*/  MOV.SPILL R10, UR11 ;  /* 0x0000000b000a7c02 */ /* 0x000fe40009000f00 */
[----:B------:R-:W-:Y:S01]  /*47d30*/  MOV.SPILL R11, UR10 ;  /* 0x0000000a000b7c02 */ /* 0x000fe20009000f00 */
[----:B------:R-:W-:-:S03]  /*47d40*/  UIADD3.64 UR10, UPT, UPT, UR68, 0x4, URZ ;  /* 0x00000004440a7897 */ /* 0x000fc6000fffe0ff */
[----:B------:R-:W-:-:S04]  /*47d50*/  @P1 MOV R5, 0x40004040 ;  /* 0x4000404000051802 */ /* 0x000fc80000000f00 */
[----:B------:R-:W-:Y:S01]  /*47d60*/  @P1 R2UR UR71, R5 ;  /* 0x00000000054712ca */ /* 0x000fe200000e0000 */
[----:B------:R-:W-:Y:S01]  /*47d70*/  HFMA2 R5, -RZ, RZ, 0, 0 ;  /* 0x00000000ff057431 */ /* 0x000fe200000001ff */
[----:B--2---:R-:W-:-:S13]  /*47d80*/  R2UR UR70, R208 ;  /* 0x00000000d04672ca */ /* 0x004fda00000e0000 */
[----:B------:R-:W-:-:S05]  /*47d90*/  IMAD.U32 R4, RZ, RZ, UR70 ;  /* 0x00000046ff047e24 */ /* 0x000fca000f8e00ff */
[----:B------:R-:W-:Y:S02]  /*47da0*/  @P1 R2UR UR70, R4 ;  /* 0x00000000044612ca */ /* 0x000fe400000e0000 */
[----:B------:R-:W-:-:S04]  /*47db0*/  MOV R4, UR6 ;  /* 0x0000000600047c02 */ /* 0x000fc80008000f00 */
[----:B------:R-:W-:-:S07]  /*47dc0*/  @P1 MOV R4, R4 ;  /* 0x0000000400041202 */ /* 0x000fce0000000f00 */
[----:B------:R0:W-:Y:S02]  /*47dd0*/  UTCHMMA tmem[UR4], gdesc[UR70], tmem[UR8], tmem[UR72], idesc[UR73], UPT ;  /* 0x00ff4846040079ea */ /* 0x0001e4000b800008 */
[----:B0-----:R-:W-:Y:S02]  /*47de0*/  UIADD3 UR72, UPT, UPT, UR8, 0x188, URZ ;  /* 0x0000018808487890 */ /* 0x001fe4000fffe0ff */
[----:B------:R-:W-:Y:S01]  /*47df0*/  UIADD3 UR73, UPT, UPT, UR8, 0x190, URZ ;  /* 0x0000019008497890 */ /* 0x000fe2000fffe0ff */
[----:B------:R-:W-:Y:S01]  /*47e00*/  UMOV UR70, 0x0 ;  /* 0x0000000000467882 */ /* 0x000fe20000000000 */
[----:B------:R-:W-:-:S05]  /*47e10*/  UMOV UR71, 0x4400490 ;  /* 0x0440049000477882 */ /* 0x000fca0000000000 */
[----:B------:R0:W-:Y:S02]  /*47e20*/  UTCHMMA tmem[UR72], gdesc[UR68], tmem[UR8], tmem[UR70], idesc[UR71], UPT ;  /* 0x00ff4644480079ea */ /* 0x0001e4000b800008 */
[----:B------:R1:W-:Y:S01]  /*47e30*/  UTCHMMA tmem[UR73], gdesc[UR12], tmem[UR8], tmem[UR70], idesc[UR71], UPT ;  /* 0x00ff460c490079ea */ /* 0x0003e2000b800008 */
[----:B0-----:R-:W-:Y:S01]  /*47e40*/  UMOV UR72, 0x0 ;  /* 0x0000000000487882 */ /* 0x001fe20000000000 */
[----:B-1----:R-:W-:Y:S02]  /*47e50*/  UIADD3 UR70, UPT, UPT, UR8, 0x198, URZ ;  /* 0x0000019808467890 */ /* 0x002fe4000fffe0ff */
[----:B------:R-:W-:Y:S02]  /*47e60*/  UIADD3.64 UR12, UPT, UPT, UR68, 0x7fe, URZ ;  /* 0x000007fe440c7897 */ /* 0x000fe4000fffe0ff */
[----:B------:R-:W-:Y:S01]  /*47e70*/  UIADD3 UR71, UPT, UPT, UR8, 0x1a0, URZ ;  /* 0x000001a008477890 */ /* 0x000fe2000fffe0ff */
[----:B------:R-:W-:-:S04]  /*47e80*/  UMOV UR73, 0x4400490 ;  /* 0x0440049000497882 */ /* 0x000fc80000000000 */
[----:B------:R0:W-:Y:S04]  /*47e90*/  UTCHMMA tmem[UR70], gdesc[UR10], tmem[UR8], tmem[UR72], idesc[UR73], UPT ;  /* 0x00ff480a460079ea */ /* 0x0001e8000b800008 */
[----:B------:R1:W-:Y:S01]  /*47ea0*/  UTCHMMA tmem[UR71], gdesc[UR12], tmem[UR8], tmem[UR72], idesc[UR73], UPT ;  /* 0x00ff480c470079ea */ /* 0x0003e2000b800008 */
[----:B0-----:R-:W-:Y:S01]  /*47eb0*/  UIADD3.64 UR10, UPT, UPT, UR68, 0x800, URZ ;  /* 0x00000800440a7897 */ /* 0x001fe2000fffe0ff */
[----:B------:R-:W-:Y:S01]  /*47ec0*/  UMOV UR70, 0x0 ;  /* 0x0000000000467882 */ /* 0x000fe20000000000 */
[----:B-1----:R-:W-:Y:S02]  /*47ed0*/  UIADD3 UR71, UPT, UPT, UR8, 0x1a8, URZ ;  /* 0x000001a808477890 */ /* 0x002fe4000fffe0ff */
[----:B------:R-:W-:-:S07]  /*47ee0*/  UIADD3.64 UR12, UPT, UPT, UR68, 0x802, URZ ;  /* 0x00000802440c7897 */ /* 0x000fce000fffe0ff */
[----:B------:R0:W-:Y:S02]  /*47ef0*/  UTCHMMA tmem[UR71], gdesc[UR10], tmem[UR8], tmem[UR72], idesc[UR73], UPT ;  /* 0x00ff480a470079ea */ /* 0x0001e4000b800008 */
[----:B0-----:R-:W-:Y:S01]  /*47f00*/  UIADD3 UR72, UPT, UPT, UR8, 0x1b0, URZ ;  /* 0x000001b008487890 */ /* 0x001fe2000fffe0ff */
[----:B------:R-:W-:Y:S01]  /*47f10*/  UMOV UR71, 0x4400490 ;  /* 0x0440049000477882 */ /* 0x000fe20000000000 */
[----:B------:R-:W-:Y:S02]  /*47f20*/  UIADD3 UR73, UPT, UPT, UR8, 0x1b8, URZ ;  /* 0x000001b808497890 */ /* 0x000fe4000fffe0ff */
[----:B------:R-:W-:-:S05]  /*47f30*/  UIADD3.64 UR10, UPT, UPT, UR68, 0xffe, URZ ;  /* 0x00000ffe440a7897 */ /* 0x000fca000fffe0ff */
[----:B------:R0:W-:Y:S02]  /*47f40*/  UTCHMMA tmem[UR72], gdesc[UR12], tmem[UR8], tmem[UR70], idesc[UR71], UPT ;  /* 0x00ff460c480079ea */ /* 0x0001e4000b800008 */
[----:B0-----:R-:W-:Y:S01]  /*47f50*/  UIADD3.64 UR12, UPT, UPT, UR68, 0x804, URZ ;  /* 0x00000804440c7897 */ /* 0x001fe2000fffe0ff */
[----:B------:R-:W-:-:S08]  /*47f60*/  UMOV UR72, 0x0 ;  /* 0x0000000000487882 */ /* 0x000fd00000000000 */
[----:B------:R0:W-:Y:S02]  /*47f70*/  UTCHMMA tmem[UR73], gdesc[UR12], tmem[UR8], tmem[UR70], idesc[UR71], UPT ;  /* 0x00ff460c490079ea */ /* 0x0001e4000b800008 */
[----:B0-----:R-:W-:Y:S01]  /*47f80*/  UIADD3 UR70, UPT, UPT, UR8, 0x100000, URZ ;  /* 0x0010000008467890 */ /* 0x001fe2000fffe0ff */
[----:B------:R-:W-:Y:S01]  /*47f90*/  R2UR.FILL UR13, R8 ;  /* 0x00000000080d72ca */ /* 0x000fe200004e0000 */
[----:B------:R-:W-:Y:S01]  /*47fa0*/  UMOV UR73, 0x4400490 ;  /* 0x0440049000497882 */ /* 0x000fe20000000000 */
[----:B------:R-:W-:Y:S01]  /*47fb0*/  UIADD3 UR71, UPT, UPT, UR8, 0x188, URZ ;  /* 0x0000018808477890 */ /* 0x000fe2000fffe0ff */
[----:B------:R-:W-:-:S05]  /*47fc0*/  R2UR.FILL UR12, R9 ;  /* 0x00000000090c72ca */ /* 0x000fca00004e0000 */
[----:B------:R0:W-:Y:S02]  /*47fd0*/  UTCHMMA tmem[UR4], gdesc[UR10], tmem[UR70], tmem[UR72], idesc[UR73], UPT ;  /* 0x00ff480a040079ea */ /* 0x0001e4000b800046 */
[----:B0-----:R-:W-:-:S09]  /*47fe0*/  UIADD3.64 UR10, UPT, UPT, UR68, 0x1000, URZ ;  /* 0x00001000440a7897 */ /* 0x001fd2000fffe0ff */
[----:B------:R0:W-:Y:S02]  /*47ff0*/  UTCHMMA tmem[UR71], gdesc[UR10], tmem[UR70], tmem[UR72], idesc[UR73], UPT ;  /* 0x00ff480a470079ea */ /* 0x0001e4000b800046 */
[----:B0-----:R-:W-:Y:S02]  /*48000*/  UIADD3.64 UR10, UPT, UPT, UR68, 0x1002, URZ ;  /* 0x00001002440a7897 */ /* 0x001fe4000fffe0ff */
[----:B------:R-:W-:Y:S02]  /*48010*/  UIADD3 UR72, UPT, UPT, UR8, 0x100000, URZ ;  /* 0x0010000008487890 */ /* 0x000fe4000fffe0ff */
[----:B------:R-:W-:Y:S01]  /*48020*/  UIADD3 UR73, UPT, UPT, UR8, 0x190, URZ ;  /* 0x0000019008497890 */ /* 0x000fe2000fffe0ff */
[----:B------:R-:W-:Y:S01]  /*48030*/  UMOV UR70, 0x0 ;  /* 0x0000000000467882 */ /* 0x000fe20000000000 */
[----:B------:R-:W-:-:S07]  /*48040*/  UMOV UR71, 0x4400490 ;  /* 0x0440049000477882 */ /* 0x000fce0000000000 */
        /* <DEDUP_REMOVED lines=31> */
[----:B0-----:R-:W-:Y:S02]  /*48240*/  @P1 R2UR UR70, R4 ;  /* 0x00000000044612ca */ /* 0x001fe400000e0000 */
[----:B------:R-:W-:Y:S02]  /*48250*/  R2UR.FILL UR11, R10 ;  /* 0x000000000a0b72ca */ /* 0x000fe400004e0000 */
[----:B------:R-:W-:-:S09]  /*48260*/  R2UR.FILL UR10, R11 ;  /* 0x000000000b0a72ca */ /* 0x000fd200004e0000 */
[----:B------:R0:W-:Y:S01]  /*48270*/  UTCBAR [UR70], URZ ;  /* 0x000000ff460073e9 */ /* 0x0001e200080000ff */
[----:B------:R-:W-:-:S05]  /*48280*/  NOP ;  /* 0x0000000000007918 */ /* 0x000fca0000000000 */
.L_x_17:
[----:B------:R-:W2:Y:S01]  /*48290*/  LDL.LU R10, [R1+0x148] ;  /* 0x00014800010a7983 */ /* 0x000ea20000300800 */
[----:B------:R-:W1:Y:S03]  /*482a0*/  LDC R4, c[0x0][0x3d4] ;  /* 0x0000f500ff047b82 */ /* 0x000e660000000800 */
[----:B------:R-:W3:Y:S05]  /*482b0*/  LDL.LU R9, [R1+0x144] ;  /* 0x0001440001097983 */ /* 0x000eea0000300800 */
[----:B------:R-:W4:Y:S08]  /*482c0*/  LDC R5, c[0x0][0x3f0] ;  /* 0x0000fc00ff057b82 */ /* 0x000f300000000800 */
[----:B------:R-:W0:Y:S01]  /*482d0*/  LDC R8, c[0x0][0x3c4] ;  /* 0x0000f100ff087b82 */ /* 0x000e220000000800 */
[----:B-1----:R-:W-:-:S04]  /*482e0*/  SHF.L.U32 R4, R4, 0x7, RZ ;  /* 0x0000000704047819 */ /* 0x002fc800000006ff */
[----:B-----5:R-:W-:Y:S01]  /*482f0*/  IADD3 R0, PT, PT, R4, R0, RZ ;  /* 0x0000000004007210 */ /* 0x020fe20007ffe0ff */
[----:B------:R-:W-:-:S05]  /*48300*/  VIADD R4, R199, 0x1 ;  /* 0x00000001c7047836 */ /* 0x000fca0000000000 */
[----:B------:R-:W-:-:S04]  /*48310*/  ISETP.GT.AND P1, PT, R4, 0x1, PT ;  /* 0x000000010400780c */ /* 0x000fc80003f24270 */
[----:B------:R-:W-:Y:S01]  /*48320*/  SEL R4, R4, RZ, !P1 ;  /* 0x000000ff04047207 */ /* 0x000fe20004800000 */
[----:B--2---:R-:W-:Y:S01]  /*48330*/  FFMA R10, R3, R10, R7 ;  /* 0x0000000a030a7223 */ /* 0x004fe20000000007 */
[----:B----4-:R-:W-:Y:S01]  /*48340*/  IADD3 R3, PT, PT, R5, -0x80, RZ ;  /* 0xffffff8005037810 */ /* 0x010fe20007ffe0ff */
[----:B---3--:R-:W-:-:S03]  /*48350*/  VIADD R9, R9, 0x80 ;  /* 0x0000008009097836 */ /* 0x008fc60000000000 */
[----:B------:R3:W-:Y:S02]  /*48360*/  STL [R1+0x148], R10 ;  /* 0x0001480a01007387 */ /* 0x0007e40000100800 */
[----:B------:R-:W-:Y:S02]  /*48370*/  ISETP.GE.AND P2, PT, R9, R3, PT ;  /* 0x000000030900720c */ /* 0x000fe40003f46270 */
[----:B------:R3:W-:Y:S01]  /*48380*/  STL [R1+0x144], R9 ;  /* 0x0001440901007387 */ /* 0x0007e20000100800 */
[----:B0-----:R-:W-:-:S03]  /*48390*/  SHF.L.U32 R3, R8, 0x7, RZ ;  /* 0x0000000708037819 */ /* 0x001fc600000006ff */
[----:B------:R3:W-:Y:S01]  /*483a0*/  STL [R1+0x140], R4 ;  /* 0x0001400401007387 */ /* 0x0007e20000100800 */
[----:B------:R-:W-:Y:S02]  /*483b0*/  IADD3 R2, PT, PT, R3, R2, RZ ;  /* 0x0000000203027210 */ /* 0x000fe40007ffe0ff */
[----:B------:R-:W-:Y:S01]  /*483c0*/  SEL R3, RZ, 0x1, !P1 ;  /* 0x00000001ff037807 */ /* 0x000fe20004800000 */
[----:B------:R3:W-:Y:S03]  /*483d0*/  STL [R1+0x130], R6 ;  /* 0x0001300601007387 */ /* 0x0007e60000100800 */
[----:B------:R-:W-:-:S05]  /*483e0*/  LOP3.LUT R3, R6, R3, RZ, 0x3c, !PT ;  /* 0x0000000306037212 */ /* 0x000fca00078e3cff */
[----:B------:R3:W-:Y:S04]  /*483f0*/  STL [R1+0x14c], R3 ;  /* 0x00014c0301007387 */ /* 0x0007e80000100800 */
[----:B------:R3:W-:Y:S01]  /*48400*/  STL [R1+0x138], R244 ;  /* 0x000138f401007387 */ /* 0x0007e20000100800 */
[----:B------:R-:W-:Y:S05]  /*48410*/  @!P2 BRA `(.L_x_18) ;  /* 0xfffffe9c0090a947 */ /* 0x000fea000383ffff */
.L_x_13:
[----:B---3--:R-:W3:Y:S01]  /*48420*/  LDL.LU R3, [R1+0x148] ;  /* 0x0001480001037983 */ /* 0x008ee20000300800 */
[----:B--2---:R-:W2:Y:S02]  /*48430*/  LDC R0, c[0x0][0x3f0] ;  /* 0x0000fc00ff007b82 */ /* 0x004ea40000000800 */
[----:B--2---:R-:W-:Y:S02]  /*48440*/  ISETP.GE.AND P2, PT, R0, 0x1, PT ;  /* 0x000000010000780c */ /* 0x004fe40003f46270 */
[----:B---3--:R-:W-:-:S04]  /*48450*/  MOV R4, R3 ;  /* 0x0000000300047202 */ /* 0x008fc80000000f00 */
[----:B------:R-:W-:-:S07]  /*48460*/  FSETP.GT.AND P1, PT, |R4|, 8.50705917302346158658e+37, PT ;  /* 0x7e8000000400780b */ /* 0x000fce0003f24200 */
[----:B------:R-:W-:Y:S06]  /*48470*/  @!P2 BRA `(.L_x_19) ;  /* 0x00000000000ca947 */ /* 0x000fec0003800000 */
[----:B------:R-:W-:-:S04]  /*48480*/  IMAD.U32 R6, R6, -0x80000000, RZ ;  /* 0x8000000006067824 */ /* 0x000fc800078e00ff */
[----:B------:R-:W2:Y:S02]  /*48490*/  SYNCS.PHASECHK.TRANS64.TRYWAIT P2, [UR6], R6 ;  /* 0x00000006ff0075a7 */ /* 0x000ea40008041106 */
[----:B--2---:R-:W-:Y:S05]  /*484a0*/  @!P2 BRA `(.L_x_20) ;  /* 0x0000009000dca947 */ /* 0x004fea0003800000 */
.L_x_19:
[----:B------:R-:W-:Y:S01]  /*484b0*/  BAR.SYNC.DEFER_BLOCKING 0x0 ;  /* 0x0000000000007b1d */ /* 0x000fe20000010000 */
[C---:B------:R-:W-:Y:S01]  /*484c0*/  FSETP.GEU.AND P3, PT, |R4|.reuse, 1.175494350822287508e-38, PT ;  /* 0x008000000400780b */ /* 0x040fe20003f6e200 */
[C---:B------:R-:W-:Y:S01]  /*484d0*/  FMUL R245, R4.reuse, 8388608 ;  /* 0x4b00000004f57820 */ /* 0x040fe20000400000 */
[----:B------:R-:W-:-:S04]  /*484e0*/  FSETP.GEU.AND P2, PT, R4, 1.175494350822287508e-38, PT ;  /* 0x008000000400780b */ /* 0x000fc80003f4e000 */
[----:B------:R-:W-:Y:S01]  /*484f0*/  FSEL R245, R245, R4, !P2 ;  /* 0x00000004f5f57208 */ /* 0x000fe20005000000 */
[----:B------:R-:W2:Y:S01]  /*48500*/  S2R R252, SR_TID.X ;  /* 0x0000000000fc7919 */ /* 0x000ea20000002100 */
[----:B------:R-:W-:-:S05]  /*48510*/  @P1 FMUL R4, R4, 0.25 ;  /* 0x3e80000004041820 */ /* 0x000fca0000400000 */
[----:B------:R-:W-:Y:S01]  /*48520*/  @!P3 FMUL R4, R4, 16777216 ;  /* 0x4b8000000404b820 */ /* 0x000fe20000400000 */
[----:B------:R-:W3:Y:S02]  /*48530*/  @!P0 SYNCS.CCTL.IV [UR9+0x70000] ;  /* 0x07000000ff0089b1 */ /* 0x000ee40008000009 */
[----:B---3--:R-:W-:Y:S06]  /*48540*/  BAR.SYNC.DEFER_BLOCKING 0x0 ;  /* 0x0000000000007b1d */ /* 0x008fec0000010000 */
[----:B-----5:R-:W3:Y:S01]  /*48550*/  LDTM.x64 R180, tmem[UR7] ;  /* 0x0000000700b479ee */ /* 0x020ee20008340000 */
[----:B--2---:R-:W-:-:S02]  /*48560*/  SHF.L.U32 R0, R252, 0x7, RZ ;  /* 0x00000007fc007819 */ /* 0x004fc400000006ff */
[----:B------:R-:W-:Y:S02]  /*48570*/  SHF.L.U32 R246, R252, 0x4, RZ ;  /* 0x00000004fcf67819 */ /* 0x000fe400000006ff */
[----:B------:R-:W-:Y:S02]  /*48580*/  LOP3.LUT R5, R0, 0x800, RZ, 0xc0, !PT ;  /* 0x0000080000057812 */ /* 0x000fe400078ec0ff */
[----:B------:R-:W2:Y:S01]  /*48590*/  MUFU.RCP R0, R4 ;  /* 0x0000000400007308 */ /* 0x000ea20000001000 */
[----:B------:R-:W-:Y:S02]  /*485a0*/  LOP3.LUT R2, R246, 0xf0, RZ, 0xc0, !PT ;  /* 0x000000f0f6027812 */ /* 0x000fe400078ec0ff */
[----:B------:R-:W-:Y:S01]  /*485b0*/  SHF.L.U32 R3, R252, 0x3, RZ ;  /* 0x00000003fc037819 */ /* 0x000fe200000006ff */
[----:B------:R-:W4:Y:S01]  /*485c0*/  @!P0 SYNCS.CCTL.IV [UR9+0x70008] ;  /* 0x07000800ff0089b1 */ /* 0x000f220008000009 */
[----:B------:R-:W-:Y:S02]  /*485d0*/  IADD3 R7, PT, PT, R2, UR9, R5 ;  /* 0x0000000902077c10 */ /* 0x000fe4000fffe005 */
[----:B------:R-:W-:Y:S01]  /*485e0*/  LOP3.LUT R2, R3, 0x300, RZ, 0xc0, !PT ;  /* 0x0000030003027812 */ /* 0x000fe200078ec0ff */
[----:B---3--:R-:W-:Y:S01]  /*485f0*/  @P1 FMUL R180, R180, 0.25 ;  /* 0x3e800000b4b41820 */ /* 0x008fe20000400000 */
[----:B------:R-:W-:Y:S01]  /*48600*/  @P1 FMUL R182, R182, 0.25 ;  /* 0x3e800000b6b61820 */ /* 0x000fe20000400000 */
[----:B------:R-:W-:Y:S01]  /*48610*/  @P1 FMUL R184, R184, 0.25 ;  /* 0x3e800000b8b81820 */ /* 0x000fe20000400000 */
[----:B------:R-:W-:Y:S01]  /*48620*/  @P1 FMUL R186, R186, 0.25 ;  /* 0x3e800000baba1820 */ /* 0x000fe20000400000 */
[----:B------:R-:W-:Y:S01]  /*48630*/  @!P3 FMUL R180, R180, 16777216 ;  /* 0x4b800000b4b4b820 */ /* 0x000fe20000400000 */
[----:B------:R-:W-:Y:S01]  /*48640*/  @!P3 FMUL R182, R182, 16777216 ;  /* 0x4b800000b6b6b820 */ /* 0x000fe20000400000 */
[----:B------:R-:W-:Y:S01]  /*48650*/  @!P3 FMUL R184, R184, 16777216 ;  /* 0x4b800000b8b8b820 */ /* 0x000fe20000400000 */
[----:B------:R-:W-:Y:S01]  /*48660*/  @!P3 FMUL R186, R186, 16777216 ;  /* 0x4b800000babab820 */ /* 0x000fe20000400000 */
[----:B------:R-:W-:Y:S01]  /*48670*/  @P1 FMUL R181, R181, 0.25 ;  /* 0x3e800000b5b51820 */ /* 0x000fe20000400000 */
        /* <DEDUP_REMOVED lines=11> */
[C---:B--2---:R-:W-:Y:S01]  /*48730*/  FMUL R180, R0.reuse, R180 ;  /* 0x000000b400b47220 */ /* 0x044fe20000400000 */
[C---:B------:R-:W-:Y:S01]  /*48740*/  FMUL R3, R0.reuse, R182 ;  /* 0x000000b600037220 */ /* 0x040fe20000400000 */
[C---:B------:R-:W-:Y:S01]  /*48750*/  FMUL R184, R0.reuse, R184 ;  /* 0x000000b800b87220 */ /* 0x040fe20000400000 */
[----:B------:R-:W-:Y:S01]  /*48760*/  FMUL R5, R0, R186 ;  /* 0x000000ba00057220 */ /* 0x000fe20000400000 */
[----:B------:R-:W-:Y:S01]  /*48770*/  @!P3 FMUL R181, R181, 16777216 ;  /* 0x4b800000b5b5b820 */ /* 0x000fe20000400000 */
        /* <DEDUP_REMOVED lines=22> */
[----:B------:R-:W-:Y:S01]  /*488e0*/  FMUL R6, R0, R195 ;  /* 0x000000c300067220 */ /* 0x000fe20000400000 */
[----:B------:R-:W-:Y:S01]  /*488f0*/  IMAD.IADD R2, R2, 0x1, R7 ;  /* 0x0000000102027824 */ /* 0x000fe200078e0207 */
[----:B------:R-:W-:Y:S01]  /*48900*/  F2FP.BF16.F32.PACK_AB R248, R183, R248 ;  /* 0x000000f8b7f8723e */ /* 0x000fe200000010ff */
[----:B------:R-:W-:Y:S01]  /*48910*/  @P1 FMUL R196, R196, 0.25 ;  /* 0x3e800000c4c41820 */ /* 0x000fe20000400000 */
[----:B------:R-:W-:Y:S01]  /*48920*/  F2FP.BF16.F32.PACK_AB R249, R4, R249 ;  /* 0x000000f904f9723e */ /* 0x000fe200000010ff */
[----:B------:R-:W-:Y:S01]  /*48930*/  @P1 FMUL R198, R198, 0.25 ;  /* 0x3e800000c6c61820 */ /* 0x000fe20000400000 */
[----:B--2---:R-:W-:Y:S01]  /*48940*/  F2FP.BF16.F32.PACK_AB R240, R3, R180 ;  /* 0x000000b403f0723e */ /* 0x004fe200000010ff */
[C---:B------:R-:W-:Y:S01]  /*48950*/  FMUL R3, R0.reuse, R190 ;  /* 0x000000be00037220 */ /* 0x040fe20000400000 */
[----:B------:R-:W-:Y:S01]  /*48960*/  F2FP.BF16.F32.PACK_AB R241, R5, R184 ;  /* 0x000000b805f1723e */ /* 0x000fe200000010ff */
[----:B------:R-:W-:Y:S01]  /*48970*/  FMUL R5, R0, R194 ;  /* 0x000000c200057220 */ /* 0x000fe20000400000 */
[----:B------:R-:W-:Y:S01]  /*48980*/  F2FP.BF16.F32.PACK_AB R250, R191, R250 ;  /* 0x000000fabffa723e */ /* 0x000fe200000010ff */
[----:B------:R-:W-:Y:S01]  /*48990*/  @!P3 FMUL R196, R196, 16777216 ;  /* 0x4b800000c4c4b820 */ /* 0x000fe20000400000 */
[----:B------:R-:W-:Y:S01]  /*489a0*/  F2FP.BF16.F32.PACK_AB R242, R3, R188 ;  /* 0x000000bc03f2723e */ /* 0x000fe200000010ff */
[----:B------:R-:W-:Y:S01]  /*489b0*/  @!P3 FMUL R198, R198, 16777216 ;  /* 0x4b800000c6c6b820 */ /* 0x000fe20000400000 */
[----:B------:R-:W-:Y:S01]  /*489c0*/  F2FP.BF16.F32.PACK_AB R243, R5, R192 ;  /* 0x000000c005f3723e */ /* 0x000fe200000010ff */
[----:B------:R-:W-:Y:S01]  /*489d0*/  @P1 FMUL R204, R204, 0.25 ;  /* 0x3e800000cccc1820 */ /* 0x000fe20000400000 */
[----:B------:R-:W-:Y:S01]  /*489e0*/  F2FP.BF16.F32.PACK_AB R251, R6, R251 ;  /* 0x000000fb06fb723e */ /* 0x000fe200000010ff */
[----:B------:R-:W-:Y:S01]  /*489f0*/  LDTM.x64 R132, tmem[UR7+0x40] ;  /* 0x00004007008479ee */ /* 0x000fe20008340000 */
[----:B0-----:R-:W-:Y:S01]  /*48a00*/  LDTM.x64 R68, tmem[UR7+0x80] ;  /* 0x00008007004479ee */ /* 0x001fe20008340000 */
[----:B-1----:R-:W0:Y:S01]  /*48a10*/  LDTM.x64 R4, tmem[UR7+0xc0] ;  /* 0x0000c007000479ee */ /* 0x002e220008340000 */
[----:B------:R-:W-:Y:S01]  /*48a20*/  NOP ;  /* 0x0000000000007918 */ /* 0x000fe20000000000 */
[----:B----4-:R-:W-:Y:S01]  /*48a30*/  STS.128 [R2], R240 ;  /* 0x000000f002007388 */ /* 0x010fe20000000c00 */
[----:B------:R-:W-:Y:S01]  /*48a40*/  @P1 FMUL R206, R206, 0.25 ;  /* 0x3e800000cece1820 */ /* 0x000fe20000400000 */
[C---:B------:R-:W-:Y:S01]  /*48a50*/  FMUL R196, R0.reuse, R196 ;  /* 0x000000c400c47220 */ /* 0x040fe20000400000 */
[----:B------:R-:W-:Y:S01]  /*48a60*/  FMUL R3, R0, R198 ;  /* 0x000000c600037220 */ /* 0x000fe20000400000 */
[----:B------:R1:W-:Y:S01]  /*48a70*/  STS.128 [R2+0x400], R248 ;  /* 0x000400f802007388 */ /* 0x0003e20000000c00 */
[----:B------:R-:W-:Y:S01]  /*48a80*/  @!P3 FMUL R204, R204, 16777216 ;  /* 0x4b800000ccccb820 */ /* 0x000fe20000400000 */
[----:B------:R-:W-:Y:S01]  /*48a90*/  @!P3 FMUL R206, R206, 16777216 ;  /* 0x4b800000ceceb820 */ /* 0x000fe20000400000 */
[----:B------:R-:W-:Y:S01]  /*48aa0*/  @P1 FMUL R197, R197, 0.25 ;  /* 0x3e800000c5c51820 */ /* 0x000fe20000400000 */
        /* <DEDUP_REMOVED lines=12> */
[----:B-1----:R-:W-:Y:S01]  /*48b70*/  F2FP.BF16.F32.PACK_AB R248, R3, R196 ;  /* 0x000000c403f8723e */ /* 0x002fe200000010ff */
[C---:B------:R-:W-:Y:S01]  /*48b80*/  FMUL R250, R0.reuse, R204 ;  /* 0x000000cc00fa7220 */ /* 0x040fe20000400000 */
[C---:B------:R-:W-:Y:S01]  /*48b90*/  FMUL R3, R0.reuse, R206 ;  /* 0x000000ce00037220 */ /* 0x040fe20000400000 */
[----:B------:R-:W-:Y:S01]  /*48ba0*/  @P1 FMUL R207, R207, 0.25 ;  /* 0x3e800000cfcf1820 */ /* 0x000fe20000400000 */
[----:B------:R-:W-:Y:S01]  /*48bb0*/  @P1 FMUL R209, R209, 0.25 ;  /* 0x3e800000d1d11820 */ /* 0x000fe20000400000 */
[----:B------:R-:W-:Y:S01]  /*48bc0*/  @P1 FMUL R211, R211, 0.25 ;  /* 0x3e800000d3d31820 */ /* 0x000fe20000400000 */
[C---:B------:R-:W-:Y:S01]  /*48bd0*/  FMUL R197, R0.reuse, R197 ;  /* 0x000000c500c57220 */ /* 0x040fe20000400000 */
[----:B------:R-:W-:Y:S01]  /*48be0*/  F2FP.BF16.F32.PACK_AB R250, R3, R250 ;  /* 0x000000fa03fa723e */ /* 0x000fe200000010ff */
[----:B------:R-:W-:Y:S01]  /*48bf0*/  FMUL R198, R0, R199 ;  /* 0x000000c700c67220 */ /* 0x000fe20000400000 */
[----:B------:R-:W-:Y:S01]  /*48c00*/  LOP3.LUT R3, R252, 0x7f, RZ, 0xc0, !PT ;  /* 0x0000007ffc037812 */ /* 0x000fe200078ec0ff */
[C---:B------:R-:W-:Y:S01]  /*48c10*/  FMUL R249, R0.reuse, R200 ;  /* 0x000000c800f97220 */ /* 0x040fe20000400000 */
[----:B------:R-:W-:Y:S01]  /*48c20*/  FMUL R202, R0, R202 ;  /* 0x000000ca00ca7220 */ /* 0x000fe20000400000 */
[----:B------:R-:W-:Y:S01]  /*48c30*/  @!P3 FMUL R208, R208, 16777216 ;  /* 0x4b800000d0d0b820 */ /* 0x000fe20000400000 */
[----:B------:R-:W-:Y:S01]  /*48c40*/  LEA R204, R3, UR9, 0x4 ;  /* 0x0000000903cc7c11 */ /* 0x000fe2000f8e20ff */
[----:B0-----:R-:W-:Y:S01]  /*48c50*/  BAR.SYNC.DEFER_BLOCKING 0x0 ;  /* 0x0000000000007b1d */ /* 0x001fe20000010000 */
[----:B------:R-:W-:Y:S01]  /*48c60*/  @!P3 FMUL R210, R210, 16777216 ;  /* 0x4b800000d2d2b820 */ /* 0x000fe20000400000 */
[----:B------:R-:W-:Y:S01]  /*48c70*/  @!P3 FMUL R201, R201, 16777216 ;  /* 0x4b800000c9c9b820 */ /* 0x000fe20000400000 */
[----:B------:R-:W-:Y:S01]  /*48c80*/  @!P3 FMUL R203, R203, 16777216 ;  /* 0x4b800000cbcbb820 */ /* 0x000fe20000400000 */
[----:B------:R-:W-:Y:S01]  /*48c90*/  @!P3 FMUL R205, R205, 16777216 ;  /* 0x4b800000cdcdb820 */ /* 0x000fe20000400000 */
[----:B------:R-:W-:Y:S01]  /*48ca0*/  @!P3 FMUL R207, R207, 16777216 ;  /* 0x4b800000cfcfb820 */ /* 0x000fe20000400000 */
[----:B------:R-:W-:Y:S01]  /*48cb0*/  @!P3 FMUL R209, R209, 16777216 ;  /* 0x4b800000d1d1b820 */ /* 0x000fe20000400000 */
[----:B------:R-:W-:Y:S01]  /*48cc0*/  @!P3 FMUL R211, R211, 16777216 ;  /* 0x4b800000d3d3b820 */ /* 0x000fe20000400000 */
[----:B------:R-:W-:Y:S01]  /*48cd0*/  STL [R1+0xa0], R204 ;  /* 0x0000a0cc01007387 */ /* 0x000fe20000100800 */
[----:B------:R-:W-:Y:S01]  /*48ce0*/  F2FP.BF16.F32.PACK_AB R196, R198, R197 ;  /* 0x000000c5c6c4723e */ /* 0x000fe200000010ff */
[----:B------:R-:W-:Y:S01]  /*48cf0*/  FMUL R251, R0, R208 ;  /* 0x000000d000fb7220 */ /* 0x000fe20000400000 */
[----:B------:R-:W-:Y:S01]  /*48d00*/  F2FP.BF16.F32.PACK_AB R249, R202, R249 ;  /* 0x000000f9caf9723e */ /* 0x000fe200000010ff */
[C---:B------:R-:W-:Y:S01]  /*48d10*/  FMUL R210, R0.reuse, R210 ;  /* 0x000000d200d27220 */ /* 0x040fe20000400000 */
[----:B------:R-:W0:Y:S01]  /*48d20*/  LDS.128 R240, [R204] ;  /* 0x00000000ccf07984 */ /* 0x000e220000000c00 */
[C---:B------:R-:W-:Y:S01]  /*48d30*/  FMUL R197, R0.reuse, R201 ;  /* 0x000000c900c57220 */ /* 0x040fe20000400000 */
[C---:B------:R-:W-:Y:S01]  /*48d40*/  FMUL R200, R0.reuse, R203 ;  /* 0x000000cb00c87220 */ /* 0x040fe20000400000 */
[C---:B------:R-:W-:Y:S01]  /*48d50*/  FMUL R198, R0.reuse, R205 ;  /* 0x000000cd00c67220 */ /* 0x040fe20000400000 */
[C---:B------:R-:W-:Y:S01]  /*48d60*/  FMUL R207, R0.reuse, R207 ;  /* 0x000000cf00cf7220 */ /* 0x040fe20000400000 */
[C---:B------:R-:W-:Y:S01]  /*48d70*/  FMUL R199, R0.reuse, R209 ;  /* 0x000000d100c77220 */ /* 0x040fe20000400000 */
[----:B------:R-:W-:Y:S01]  /*48d80*/  FMUL R202, R0, R211 ;  /* 0x000000d300ca7220 */ /* 0x000fe20000400000 */
[----:B------:R-:W-:-:S02]  /*48d90*/  F2FP.BF16.F32.PACK_AB R251, R210, R251 ;  /* 0x000000fbd2fb723e */ /* 0x000fc400000010ff */
[----:B------:R-:W-:Y:S02]  /*48da0*/  F2FP.BF16.F32.PACK_AB R197, R200, R197 ;  /* 0x000000c5c8c5723e */ /* 0x000fe400000010ff */
[----:B------:R-:W-:Y:S02]  /*48db0*/  F2FP.BF16.F32.PACK_AB R198, R207, R198 ;  /* 0x000000c6cfc6723e */ /* 0x000fe400000010ff */
[----:B------:R-:W-:Y:S01]  /*48dc0*/  F2FP.BF16.F32.PACK_AB R199, R202, R199 ;  /* 0x000000c7cac7723e */ /* 0x000fe200000010ff */
[----:B0-----:R-:W-:Y:S01]  /*48dd0*/  STL [R1+0x14], R241 ;  /* 0x000014f101007387 */ /* 0x001fe20000100800 */
[----:B------:R-:W-:-:S03]  /*48de0*/  MOV R247, R240 ;  /* 0x000000f000f77202 */ /* 0x000fc60000000f00 */
[----:B------:R-:W-:Y:S04]  /*48df0*/  STL.64 [R1+0x18], R242 ;  /* 0x000018f201007387 */ /* 0x000fe80000100a00 */
[----:B------:R-:W0:Y:S01]  /*48e00*/  LDS.128 R240, [R204+0x800] ;  /* 0x00080000ccf07984 */ /* 0x000e220000000c00 */
[----:B------:R-:W-:Y:S01]  /*48e10*/  BAR.SYNC.DEFER_BLOCKING 0x0 ;  /* 0x0000000000007b1d */ /* 0x000fe20000010000 */
[----:B------:R-:W-:Y:S01]  /*48e20*/  @P1 FMUL R212, R212, 0.25 ;  /* 0x3e800000d4d41820 */ /* 0x000fe20000400000 */
[----:B------:R-:W-:Y:S01]  /*48e30*/  @P1 FMUL R214, R214, 0.25 ;  /* 0x3e800000d6d61820 */ /* 0x000fe20000400000 */
[----:B------:R-:W-:Y:S01]  /*48e40*/  @P1 FMUL R220, R220, 0.25 ;  /* 0x3e800000dcdc1820 */ /* 0x000fe20000400000 */
[----:B------:R-:W-:Y:S01]  /*48e50*/  @P1 FMUL R222, R222, 0.25 ;  /* 0x3e800000dede1820 */ /* 0x000fe20000400000 */
[----:B------:R-:W-:Y:S01]  /*48e60*/  @!P3 FMUL R212, R212, 16777216 ;  /* 0x4b800000d4d4b820 */ /* 0x000fe20000400000 */
[----:B------:R-:W-:Y:S01]  /*48e70*/  @!P3 FMUL R214, R214, 16777216 ;  /* 0x4b800000d6d6b820 */ /* 0x000fe20000400000 */
[----:B------:R-:W-:Y:S01]  /*48e80*/  @P1 FMUL R224, R224, 0.25 ;  /* 0x3e800000e0e01820 */ /* 0x000fe20000400000 */
[----:B------:R-:W-:Y:S01]  /*48e90*/  @P1 FMUL R226, R226, 0.25 ;  /* 0x3e800000e2e21820 */ /* 0x000fe20000400000 */
[C---:B------:R-:W-:Y:S01]  /*48ea0*/  FMUL R212, R0.reuse, R212 ;  /* 0x000000d400d47220 */ /* 0x040fe20000400000 */
[----:B------:R-:W-:Y:S01]  /*48eb0*/  FMUL R201, R0, R214 ;  /* 0x000000d600c97220 */ /* 0x000fe20000400000 */
[----:B------:R-:W-:Y:S04]  /*48ec0*/  STS.128 [R2], R248 ;  /* 0x000000f802007388 */ /* 0x000fe80000000c00 */
[----:B------:R1:W-:Y:S01]  /*48ed0*/  STS.128 [R2+0x400], R196 ;  /* 0x000400c402007388 */ /* 0x0003e20000000c00 */
[----:B------:R-:W-:Y:S01]  /*48ee0*/  @!P3 FMUL R220, R220, 16777216 ;  /* 0x4b800000dcdcb820 */ /* 0x000fe20000400000 */
[----:B------:R-:W-:Y:S01]  /*48ef0*/  @!P3 FMUL R222, R222, 16777216 ;  /* 0x4b800000dedeb820 */ /* 0x000fe20000400000 */
[----:B------:R-:W-:Y:S01]  /*48f00*/  @!P3 FMUL R224, R224, 16777216 ;  /* 0x4b800000e0e0b820 */ /* 0x000fe20000400000 */
[----:B------:R-:W-:-:S03]  /*48f10*/  @!P3 FMUL R226, R226, 16777216 ;  /* 0x4b800000e2e2b820 */ /* 0x000fc60000400000 */
[----:B------:R-:W-:Y:S01]  /*48f20*/  FMUL R224, R0, R224 ;  /* 0x000000e000e07220 */ /* 0x000fe20000400000 */
        /* <DEDUP_REMOVED lines=11> */
[----:B------:R-:W-:Y:S01]  /*48fe0*/  FMUL R201, R0, R226 ;  /* 0x000000e200c97220 */ /* 0x000fe20000400000 */
[----:B------:R-:W-:Y:S01]  /*48ff0*/  @P1 FMUL R225, R225, 0.25 ;  /* 0x3e800000e1e11820 */ /* 0x000fe20000400000 */
[----:B------:R-:W-:Y:S01]  /*49000*/  @P1 FMUL R227, R227, 0.25 ;  /* 0x3e800000e3e31820 */ /* 0x000fe20000400000 */
[----:B------:R-:W-:Y:S01]  /*49010*/  @P1 FMUL R232, R232, 0.25 ;  /* 0x3e800000e8e81820 */ /* 0x000fe20000400000 */
[----:B------:R-:W-:Y:S01]  /*49020*/  F2FP.BF16.F32.PACK_AB R198, R199, R198 ;  /* 0x000000c6c7c6723e */ /* 0x000fe200000010ff */
[----:B------:R-:W-:Y:S01]  /*49030*/  @P1 FMUL R234, R234, 0.25 ;  /* 0x3e800000eaea1820 */ /* 0x000fe20000400000 */
[----:B------:R-:W-:Y:S01]  /*49040*/  F2FP.BF16.F32.PACK_AB R199, R201, R224 ;  /* 0x000000e0c9c7723e */ /* 0x000fe200000010ff */
[----:B------:R-:W-:Y:S01]  /*49050*/  BAR.SYNC.DEFER_BLOCKING 0x0 ;  /* 0x0000000000007b1d */ /* 0x000fe20000010000 */
[----:B------:R-:W-:Y:S01]  /*49060*/  @!P3 FMUL R216, R216, 16777216 ;  /* 0x4b800000d8d8b820 */ /* 0x000fe20000400000 */
[----:B------:R-:W-:Y:S01]  /*49070*/  @!P3 FMUL R218, R218, 16777216 ;  /* 0x4b800000dadab820 */ /* 0x000fe20000400000 */
[----:B------:R-:W-:-:S02]  /*49080*/  @!P3 FMUL R213, R213, 16777216 ;  /* 0x4b800000d5d5b820 */ /* 0x000fc40000400000 */
[C---:B------:R-:W-:Y:S01]  /*49090*/  FMUL R197, R0.reuse, R216 ;  /* 0x000000d800c57220 */ /* 0x040fe20000400000 */
[----:B------:R-:W-:Y:S01]  /*490a0*/  FMUL R218, R0, R218 ;  /* 0x000000da00da7220 */ /* 0x000fe20000400000 */
[----:B------:R-:W-:Y:S01]  /*490b0*/  @P1 FMUL R137, R137, 0.25 ;  /* 0x3e80000089891820 */ /* 0x000fe20000400000 */
[----:B------:R-:W-:Y:S01]  /*490c0*/  @P1 FMUL R109, R109, 0.25 ;  /* 0x3e8000006d6d1820 */ /* 0x000fe20000400000 */
[----:B------:R-:W-:Y:S01]  /*490d0*/  LOP3.LUT R246, R246, 0x30, RZ, 0xc0, !PT ;  /* 0x00000030f6f67812 */ /* 0x000fe200078ec0ff */
[----:B------:R-:W-:Y:S01]  /*490e0*/  @P1 FMUL R5, R5, 0.25 ;  /* 0x3e80000005051820 */ /* 0x000fe20000400000 */
[----:B0-----:R-:W-:Y:S04]  /*490f0*/  STL.64 [R1], R240 ;  /* 0x000000f001007387 */ /* 0x001fe80000100a00 */
[----:B------:R-:W0:Y:S04]  /*49100*/  LDS.128 R200, [R204] ;  /* 0x00000000ccc87984 */ /* 0x000e280000000c00 */
[----:B------:R-:W-:Y:S01]  /*49110*/  LDS.128 R204, [R204+0x800] ;  /* 0x00080000cccc7984 */ /* 0x000fe20000000c00 */
[----:B------:R-:W-:Y:S01]  /*49120*/  @!P3 FMUL R215, R215, 16777216 ;  /* 0x4b800000d7d7b820 */ /* 0x000fe20000400000 */
[----:B------:R-:W-:Y:S01]  /*49130*/  F2FP.BF16.F32.PACK_AB R197, R218, R197 ;  /* 0x000000c5dac5723e */ /* 0x000fe200000010ff */
[----:B------:R-:W-:Y:S01]  /*49140*/  BAR.SYNC.DEFER_BLOCKING 0x0 ;  /* 0x0000000000007b1d */ /* 0x000fe20000010000 */
[C---:B------:R-:W-:Y:S01]  /*49150*/  FMUL R213, R0.reuse, R213 ;  /* 0x000000d500d57220 */ /* 0x040fe20000400000 */
[C---:B------:R-:W-:Y:S01]  /*49160*/  FMUL R208, R0.reuse, R215 ;  /* 0x000000d700d07220 */ /* 0x040fe20000400000 */
[----:B------:R-:W-:Y:S01]  /*49170*/  @!P3 FMUL R217, R217, 16777216 ;  /* 0x4b800000d9d9b820 */ /* 0x000fe20000400000 */
[----:B------:R-:W-:Y:S01]  /*49180*/  @!P3 FMUL R219, R219, 16777216 ;  /* 0x4b800000dbdbb820 */ /* 0x000fe20000400000 */
[----:B------:R-:W-:Y:S01]  /*49190*/  @!P3 FMUL R221, R221, 16777216 ;  /* 0x4b800000ddddb820 */ /* 0x000fe20000400000 */
[----:B------:R-:W-:Y:S01]  /*491a0*/  @!P3 FMUL R223, R223, 16777216 ;  /* 0x4b800000dfdfb820 */ /* 0x000fe20000400000 */
[----:B------:R-:W-:Y:S01]  /*491b0*/  @!P3 FMUL R225, R225, 16777216 ;  /* 0x4b800000e1e1b820 */ /* 0x000fe20000400000 */
[----:B------:R-:W-:Y:S01]  /*491c0*/  @!P3 FMUL R227, R227, 16777216 ;  /* 0x4b800000e3e3b820 */ /* 0x000fe20000400000 */
[----:B------:R-:W-:Y:S01]  /*491d0*/  FMUL R221, R0, R221 ;  /* 0x000000dd00dd7220 */ /* 0x000fe20000400000 */
[----:B------:R-:W-:Y:S01]  /*491e0*/  @!P3 FMUL R232, R232, 16777216 ;  /* 0x4b800000e8e8b820 */ /* 0x000fe20000400000 */
[----:B------:R-:W-:Y:S01]  /*491f0*/  @!P3 FMUL R234, R234, 16777216 ;  /* 0x4b800000eaeab820 */ /* 0x000fe20000400000 */
[----:B------:R-:W-:Y:S01]  /*49200*/  @!P3 FMUL R137, R137, 16777216 ;  /* 0x4b8000008989b820 */ /* 0x000fe20000400000 */
[----:B------:R-:W-:Y:S01]  /*49210*/  @!P3 FMUL R109, R109, 16777216 ;  /* 0x4b8000006d6db820 */ /* 0x000fe20000400000 */
[----:B------:R-:W-:Y:S01]  /*49220*/  @!P3 FMUL R5, R5, 16777216 ;  /* 0x4b8000000505b820 */ /* 0x000fe20000400000 */
[----:B------:R1:W-:Y:S04]  /*49230*/  STL.64 [R1+0x8], R242 ;  /* 0x000008f201007387 */ /* 0x0003e80000100a00 */
[----:B------:R2:W-:Y:S01]  /*49240*/  STS.128 [R2], R196 ;  /* 0x000000c402007388 */ /* 0x0005e20000000c00 */
[C---:B------:R-:W-:Y:S01]  /*49250*/  FMUL R210, R0.reuse, R227 ;  /* 0x000000e300d27220 */ /* 0x040fe20000400000 */
[C---:B------:R-:W-:Y:S01]  /*49260*/  FMUL R249, R0.reuse, R232 ;  /* 0x000000e800f97220 */ /* 0x040fe20000400000 */
[C---:B------:R-:W-:Y:S01]  /*49270*/  FMUL R234, R0.reuse, R234 ;  /* 0x000000ea00ea7220 */ /* 0x040fe20000400000 */
[----:B------:R-:W-:Y:S01]  /*49280*/  FMUL R215, R0, R137 ;  /* 0x0000008900d77220 */ /* 0x000fe20000400000 */
[----:B-1----:R-:W3:Y:S01]  /*49290*/  LDL.LU.64 R242, [R1+0x21d0] ;  /* 0x0021d00001f27983 */ /* 0x002ee20000300a00 */
[----:B--2---:R-:W-:Y:S01]  /*492a0*/  F2FP.BF16.F32.PACK_AB R196, R208, R213 ;  /* 0x000000d5d0c4723e */ /* 0x004fe200000010ff */
[C---:B------:R-:W-:Y:S01]  /*492b0*/  FMUL R197, R0.reuse, R217 ;  /* 0x000000d900c57220 */ /* 0x040fe20000400000 */
[C---:B------:R-:W-:Y:S01]  /*492c0*/  FMUL R198, R0.reuse, R219 ;  /* 0x000000db00c67220 */ /* 0x040fe20000400000 */
[C---:B------:R-:W-:Y:S01]  /*492d0*/  FMUL R208, R0.reuse, R223 ;  /* 0x000000df00d07220 */ /* 0x040fe20000400000 */
[C---:B------:R-:W-:Y:S01]  /*492e0*/  FMUL R199, R0.reuse, R225 ;  /* 0x000000e100c77220 */ /* 0x040fe20000400000 */
[----:B------:R-:W-:Y:S01]  /*492f0*/  FMUL R137, R0, R109 ;  /* 0x0000006d00897220 */ /* 0x000fe20000400000 */
[----:B------:R-:W2:Y:S01]  /*49300*/  LDL.LU.64 R240, [R1+0x21c8] ;  /* 0x0021c80001f07983 */ /* 0x000ea20000300a00 */
[----:B------:R-:W-:Y:S01]  /*49310*/  F2FP.BF16.F32.PACK_AB R197, R198, R197 ;  /* 0x000000c5c6c5723e */ /* 0x000fe200000010ff */
[----:B------:R-:W-:Y:S01]  /*49320*/  FMUL R109, R0, R5 ;  /* 0x00000005006d7220 */ /* 0x000fe20000400000 */
[----:B------:R-:W-:Y:S01]  /*49330*/  F2FP.BF16.F32.PACK_AB R198, R208, R221 ;  /* 0x000000ddd0c6723e */ /* 0x000fe200000010ff */
[----:B------:R-:W-:Y:S01]  /*49340*/  @P1 FMUL R133, R133, 0.25 ;  /* 0x3e80000085851820 */ /* 0x000fe20000400000 */
[----:B------:R-:W-:Y:S01]  /*49350*/  IADD3 R208, PT, PT, R245, -0x3f3504f3, RZ ;  /* 0xc0cafb0df5d07810 */ /* 0x000fe20007ffe0ff */
[----:B------:R-:W-:Y:S01]  /*49360*/  @P1 FMUL R166, R166, 0.25 ;  /* 0x3e800000a6a61820 */ /* 0x000fe20000400000 */
[----:B------:R-:W-:Y:S01]  /*49370*/  F2FP.BF16.F32.PACK_AB R199, R210, R199 ;  /* 0x000000c7d2c7723e */ /* 0x000fe200000010ff */
[----:B------:R-:W-:Y:S01]  /*49380*/  IMAD.MOV.U32 R210, RZ, RZ, 0x3dc6b27f ;  /* 0x3dc6b27fffd27424 */ /* 0x000fe200078e00ff */
[----:B------:R-:W-:Y:S01]  /*49390*/  LOP3.LUT R208, R208, 0xff800000, RZ, 0xc0, !PT ;  /* 0xff800000d0d07812 */ /* 0x000fe200078ec0ff */
[----:B------:R-:W-:Y:S01]  /*493a0*/  @P1 FMUL R141, R141, 0.25 ;  /* 0x3e8000008d8d1820 */ /* 0x000fe20000400000 */
[----:B------:R-:W-:Y:S01]  /*493b0*/  F2FP.BF16.F32.PACK_AB R5, R234, R249 ;  /* 0x000000f9ea05723e */ /* 0x000fe200000010ff */
[----:B------:R1:W-:Y:S01]  /*493c0*/  STS.128 [R2+0x400], R196 ;  /* 0x000400c402007388 */ /* 0x0003e20000000c00 */
[C---:B------:R-:W-:Y:S01]  /*493d0*/  IADD3 R209, PT, PT, R245.reuse, -R208, RZ ;  /* 0x800000d0f5d17210 */ /* 0x040fe20007ffe0ff */
[----:B------:R-:W-:Y:S01]  /*493e0*/  @P1 FMUL R148, R148, 0.25 ;  /* 0x3e80000094941820 */ /* 0x000fe20000400000 */
[----:B------:R-:W-:Y:S01]  /*493f0*/  ISETP.GE.U32.AND P0, PT, R245, 0x7f800000, PT ;  /* 0x7f800000f500780c */ /* 0x000fe20003f06070 */
[----:B------:R-:W-:Y:S01]  /*49400*/  @P1 FMUL R164, R164, 0.25 ;  /* 0x3e800000a4a41820 */ /* 0x000fe20000400000 */
[----:B------:R-:W-:Y:S01]  /*49410*/  @P1 FMUL R165, R165, 0.25 ;  /* 0x3e800000a5a51820 */ /* 0x000fe20000400000 */
[----:B------:R-:W-:Y:S01]  /*49420*/  FADD R209, R209, -1 ;  /* 0xbf800000d1d17421 */ /* 0x000fe20000000000 */
[----:B------:R-:W-:Y:S01]  /*49430*/  @!P3 FMUL R133, R133, 16777216 ;  /* 0x4b8000008585b820 */ /* 0x000fe20000400000 */
[----:B------:R-:W-:Y:S01]  /*49440*/  @P1 FMUL R77, R77, 0.25 ;  /* 0x3e8000004d4d1820 */ /* 0x000fe20000400000 */
[----:B------:R-:W-:Y:S01]  /*49450*/  @P1 FMUL R228, R228, 0.25 ;  /* 0x3e800000e4e41820 */ /* 0x000fe20000400000 */
[----:B------:R-:W-:Y:S01]  /*49460*/  FFMA.FTZ R210, R209, R210, -0.16845393180847167969 ;  /* 0xbe2c7f30d1d27423 */ /* 0x000fe200000100d2 */
[----:B------:R-:W-:Y:S01]  /*49470*/  @!P3 FMUL R166, R166, 16777216 ;  /* 0x4b800000a6a6b820 */ /* 0x000fe20000400000 */
[----:B------:R-:W-:Y:S01]  /*49480*/  @P1 FMUL R229, R229, 0.25 ;  /* 0x3e800000e5e51820 */ /* 0x000fe20000400000 */
[----:B------:R-:W-:Y:S01]  /*49490*/  @P1 FMUL R169, R169, 0.25 ;  /* 0x3e800000a9a91820 */ /* 0x000fe20000400000 */
[----:B------:R-:W-:Y:S01]  /*494a0*/  FFMA.FTZ R210, R209, R210, 0.1716887056827545166 ;  /* 0x3e2fcf2ad1d27423 */ /* 0x000fe200000100d2 */
[----:B------:R-:W-:Y:S01]  /*494b0*/  @P1 FMUL R79, R79, 0.25 ;  /* 0x3e8000004f4f1820 */ /* 0x000fe20000400000 */
[----:B-1----:R-:W-:Y:S01]  /*494c0*/  I2FP.F32.S32 R197, R208 ;  /* 0x000000d000c57245 */ /* 0x002fe20000201400 */
[----:B------:R-:W-:Y:S01]  /*494d0*/  @!P3 FMUL R141, R141, 16777216 ;  /* 0x4b8000008d8db820 */ /* 0x000fe20000400000 */
[C---:B------:R-:W-:Y:S01]  /*494e0*/  FFMA.FTZ R210, R209.reuse, R210, -0.17900948226451873779 ;  /* 0xbe374e43d1d27423 */ /* 0x040fe200000100d2 */
[----:B------:R-:W-:Y:S01]  /*494f0*/  FSEL R196, RZ, -23, P2 ;  /* 0xc1b80000ffc47808 */ /* 0x000fe20001000000 */
[----:B------:R-:W-:Y:S01]  /*49500*/  @!P3 FMUL R148, R148, 16777216 ;  /* 0x4b8000009494b820 */ /* 0x000fe20000400000 */
[----:B------:R-:W-:Y:S01]  /*49510*/  @!P3 FMUL R164, R164, 16777216 ;  /* 0x4b800000a4a4b820 */ /* 0x000fe20000400000 */
[----:B------:R-:W-:Y:S01]  /*49520*/  FFMA.FTZ R210, R209, R210, 0.20512372255325317383 ;  /* 0x3e520bf4d1d27423 */ /* 0x000fe200000100d2 */
[----:B------:R-:W-:Y:S01]  /*49530*/  @!P3 FMUL R165, R165, 16777216 ;  /* 0x4b800000a5a5b820 */ /* 0x000fe20000400000 */
[----:B------:R-:W-:Y:S01]  /*49540*/  FFMA.FTZ R196, R197, 1.1920928955078125e-07, R196 ;  /* 0x34000000c5c47823 */ /* 0x000fe200000100c4 */
[----:B------:R-:W-:Y:S01]  /*49550*/  @P1 FMUL R72, R72, 0.25 ;  /* 0x3e80000048481820 */ /* 0x000fe20000400000 */
[----:B------:R-:W-:Y:S01]  /*49560*/  FFMA.FTZ R210, R209, R210, -0.24046532809734344482 ;  /* 0xbe763c8bd1d27423 */ /* 0x000fe200000100d2 */
[----:B------:R-:W-:Y:S01]  /*49570*/  @P1 FMUL R76, R76, 0.25 ;  /* 0x3e8000004c4c1820 */ /* 0x000fe20000400000 */
[----:B------:R-:W-:Y:S01]  /*49580*/  @P1 FMUL R85, R85, 0.25 ;  /* 0x3e80000055551820 */ /* 0x000fe20000400000 */
[----:B------:R-:W-:Y:S01]  /*49590*/  @P1 FMUL R106, R106, 0.25 ;  /* 0x3e8000006a6a1820 */ /* 0x000fe20000400000 */
[----:B------:R-:W-:Y:S01]  /*495a0*/  FFMA.FTZ R210, R209, R210, 0.28857114911079406738 ;  /* 0x3e93bf99d1d27423 */ /* 0x000fe200000100d2 */
[----:B------:R-:W-:Y:S01]  /*495b0*/  @P1 FMUL R116, R116, 0.25 ;  /* 0x3e80000074741820 */ /* 0x000fe20000400000 */
[----:B------:R-:W-:Y:S01]  /*495c0*/  @!P3 FMUL R77, R77, 16777216 ;  /* 0x4b8000004d4db820 */ /* 0x000fe20000400000 */
[----:B------:R-:W-:Y:S01]  /*495d0*/  @!P3 FMUL R228, R228, 16777216 ;  /* 0x4b800000e4e4b820 */ /* 0x000fe20000400000 */
[----:B------:R-:W-:Y:S01]  /*495e0*/  FFMA.FTZ R210, R209, R210, -0.36067417263984680176 ;  /* 0xbeb8aa49d1d27423 */ /* 0x000fe200000100d2 */
[----:B------:R-:W-:Y:S01]  /*495f0*/  @P1 FMUL R156, R156, 0.25 ;  /* 0x3e8000009c9c1820 */ /* 0x000fe20000400000 */
[----:B------:R-:W-:Y:S01]  /*49600*/  @P1 FMUL R170, R170, 0.25 ;  /* 0x3e800000aaaa1820 */ /* 0x000fe20000400000 */
[----:B------:R-:W-:Y:S01]  /*49610*/  @P1 FMUL R91, R91, 0.25 ;  /* 0x3e8000005b5b1820 */ /* 0x000fe20000400000 */
[----:B------:R-:W-:Y:S01]  /*49620*/  FFMA.FTZ R210, R209, R210, 0.48089820146560668945 ;  /* 0x3ef6384ad1d27423 */ /* 0x000fe200000100d2 */
[----:B------:R-:W-:Y:S01]  /*49630*/  @P1 FMUL R92, R92, 0.25 ;  /* 0x3e8000005c5c1820 */ /* 0x000fe20000400000 */
[----:B------:R-:W-:Y:S01]  /*49640*/  @P1 FMUL R119, R119, 0.25 ;  /* 0x3e80000077771820 */ /* 0x000fe20000400000 */
[----:B------:R-:W-:Y:S01]  /*49650*/  @P1 FMUL R120, R120, 0.25 ;  /* 0x3e80000078781820 */ /* 0x000fe20000400000 */
[----:B------:R-:W-:Y:S01]  /*49660*/  FFMA.FTZ R210, R209, R210, -0.72134751081466674805 ;  /* 0xbf38aa3bd1d27423 */ /* 0x000fe200000100d2 */
[----:B------:R-:W-:Y:S01]  /*49670*/  @!P3 FMUL R229, R229, 16777216 ;  /* 0x4b800000e5e5b820 */ /* 0x000fe20000400000 */
[----:B------:R-:W-:Y:S01]  /*49680*/  @P1 FMUL R152, R152, 0.25 ;  /* 0x3e80000098981820 */ /* 0x000fe20000400000 */
[----:B------:R-:W-:Y:S01]  /*49690*/  @P1 FMUL R153, R153, 0.25 ;  /* 0x3e80000099991820 */ /* 0x000fe20000400000 */
[----:B------:R-:W-:Y:S01]  /*496a0*/  FMUL R210, R209, R210 ;  /* 0x000000d2d1d27220 */ /* 0x000fe20000400000 */
[----:B------:R-:W-:Y:S01]  /*496b0*/  @!P3 FMUL R169, R169, 16777216 ;  /* 0x4b800000a9a9b820 */ /* 0x000fe20000400000 */
[----:B------:R-:W-:Y:S01]  /*496c0*/  @P1 FMUL R105, R105, 0.25 ;  /* 0x3e80000069691820 */ /* 0x000fe20000400000 */
[----:B------:R-:W-:Y:S01]  /*496d0*/  @P1 FMUL R107, R107, 0.25 ;  /* 0x3e8000006b6b1820 */ /* 0x000fe20000400000 */
[----:B------:R-:W-:Y:S01]  /*496e0*/  FMUL R210, R209, R210 ;  /* 0x000000d2d1d27220 */ /* 0x000fe20000400000 */
[----:B------:R-:W-:Y:S01]  /*496f0*/  @P1 FMUL R122, R122, 0.25 ;  /* 0x3e8000007a7a1820 */ /* 0x000fe20000400000 */
[----:B------:R-:W-:Y:S01]  /*49700*/  @P1 FMUL R126, R126, 0.25 ;  /* 0x3e8000007e7e1820 */ /* 0x000fe20000400000 */
[----:B------:R-:W-:Y:S01]  /*49710*/  @!P3 FMUL R79, R79, 16777216 ;  /* 0x4b8000004f4fb820 */ /* 0x000fe20000400000 */
[----:B------:R-:W-:Y:S01]  /*49720*/  FFMA.FTZ R209, R209, 1.4426950216293334961, R210 ;  /* 0x3fb8aa3bd1d17823 */ /* 0x000fe200000100d2 */
[----:B------:R-:W-:Y:S01]  /*49730*/  @P1 FMUL R12, R12, 0.25 ;  /* 0x3e8000000c0c1820 */ /* 0x000fe20000400000 */
[----:B------:R-:W-:Y:S01]  /*49740*/  @P1 FMUL R13, R13, 0.25 ;  /* 0x3e8000000d0d1820 */ /* 0x000fe20000400000 */
[----:B------:R-:W-:Y:S01]  /*49750*/  @P1 FMUL R14, R14, 0.25 ;  /* 0x3e8000000e0e1820 */ /* 0x000fe20000400000 */
[----:B------:R-:W-:Y:S01]  /*49760*/  FADD R209, R196, R209 ;  /* 0x000000d1c4d17221 */ /* 0x000fe20000000000 */
[--C-:B------:R-:W-:Y:S01]  /*49770*/  SHF.R.U32.HI R196, RZ, 0x2, R252.reuse ;  /* 0x00000002ffc47819 */ /* 0x100fe200000116fc */
[----:B------:R-:W-:Y:S01]  /*49780*/  @P1 FMUL R15, R15, 0.25 ;  /* 0x3e8000000f0f1820 */ /* 0x000fe20000400000 */
[----:B------:R-:W-:Y:S01]  /*49790*/  @P1 FMUL R20, R20, 0.25 ;  /* 0x3e80000014141820 */ /* 0x000fe20000400000 */
[----:B------:R-:W-:Y:S01]  /*497a0*/  @P1 FMUL R21, R21, 0.25 ;  /* 0x3e80000015151820 */ /* 0x000fe20000400000 */
[----:B------:R-:W-:Y:S01]  /*497b0*/  LOP3.LUT R196, R196, 0x18, RZ, 0xc0, !PT ;  /* 0x00000018c4c47812 */ /* 0x000fe200078ec0ff */
[----:B------:R-:W-:Y:S01]  /*497c0*/  @P1 FMUL R22, R22, 0.25 ;  /* 0x3e80000016161820 */ /* 0x000fe20000400000 */
[----:B------:R-:W-:Y:S01]  /*497d0*/  @P1 FMUL R23, R23, 0.25 ;  /* 0x3e80000017171820 */ /* 0x000fe20000400000 */
[----:B------:R-:W-:Y:S01]  /*497e0*/  @P0 MOV R198, 0x7f800000 ;  /* 0x7f80000000c60802 */ /* 0x000fe20000000f00 */
[----:B------:R-:W-:Y:S01]  /*497f0*/  FMUL R223, R0, R148 ;  /* 0x0000009400df7220 */ /* 0x000fe20000400000 */
[----:B------:R-:W-:Y:S01]  /*49800*/  LOP3.LUT R196, R196, 0x1f, R252, 0xf8, !PT ;  /* 0x0000001fc4c47812 */ /* 0x000fe200078ef8fc */
[C---:B------:R-:W-:Y:S01]  /*49810*/  FMUL R252, R0.reuse, R133 ;  /* 0x0000008500fc7220 */ /* 0x040fe20000400000 */
[C---:B------:R-:W-:Y:S01]  /*49820*/  FMUL R133, R0.reuse, R166 ;  /* 0x000000a600857220 */ /* 0x040fe20000400000 */
[----:B------:R-:W-:Y:S01]  /*49830*/  FMUL R164, R0, R164 ;  /* 0x000000a400a47220 */ /* 0x000fe20000400000 */
[----:B------:R-:W-:Y:S01]  /*49840*/  SHF.L.U32 R197, R196, 0x3, RZ ;  /* 0x00000003c4c57819 */ /* 0x000fe200000006ff */
[----:B------:R-:W-:Y:S01]  /*49850*/  FMUL R165, R0, R165 ;  /* 0x000000a500a57220 */ /* 0x000fe20000400000 */
[----:B------:R-:W-:Y:S01]  /*49860*/  @!P3 FMUL R72, R72, 16777216 ;  /* 0x4b8000004848b820 */ /* 0x000fe20000400000 */
[----:B------:R-:W-:Y:S01]  /*49870*/  @!P3 FMUL R76, R76, 16777216 ;  /* 0x4b8000004c4cb820 */ /* 0x000fe20000400000 */
[----:B------:R-:W-:Y:S01]  /*49880*/  LOP3.LUT R197, R197, 0xc0, RZ, 0xc0, !PT ;  /* 0x000000c0c5c57812 */ /* 0x000fe200078ec0ff */
[----:B------:R-:W-:Y:S01]  /*49890*/  @!P3 FMUL R85, R85, 16777216 ;  /* 0x4b8000005555b820 */ /* 0x000fe20000400000 */
[----:B------:R-:W-:Y:S01]  /*498a0*/  @!P3 FMUL R106, R106, 16777216 ;  /* 0x4b8000006a6ab820 */ /* 0x000fe20000400000 */
[----:B------:R-:W-:Y:S01]  /*498b0*/  @!P3 FMUL R116, R116, 16777216 ;  /* 0x4b8000007474b820 */ /* 0x000fe20000400000 */
[----:B------:R-:W-:Y:S01]  /*498c0*/  IADD3 R197, PT, PT, R197, UR9, R246 ;  /* 0x00000009c5c57c10 */ /* 0x000fe2000fffe0f6 */
[----:B------:R-:W-:Y:S01]  /*498d0*/  FMUL R217, R0, R228 ;  /* 0x000000e400d97220 */ /* 0x000fe20000400000 */
[----:B------:R-:W-:Y:S01]  /*498e0*/  @!P3 FMUL R156, R156, 16777216 ;  /* 0x4b8000009c9cb820 */ /* 0x000fe20000400000 */
[----:B------:R-:W-:Y:S01]  /*498f0*/  @!P3 FMUL R170, R170, 16777216 ;  /* 0x4b800000aaaab820 */ /* 0x000fe20000400000 */
[----:B------:R-:W-:Y:S01]  /*49900*/  @!P3 FMUL R91, R91, 16777216 ;  /* 0x4b8000005b5bb820 */ /* 0x000fe20000400000 */
[----:B------:R1:W-:Y:S01]  /*49910*/  STL [R1+0x9c], R197 ;  /* 0x00009cc501007387 */ /* 0x0003e20000100800 */
[----:B------:R-:W-:Y:S01]  /*49920*/  @!P3 FMUL R92, R92, 16777216 ;  /* 0x4b8000005c5cb820 */ /* 0x000fe20000400000 */
[----:B------:R-:W-:Y:S01]  /*49930*/  @!P3 FMUL R119, R119, 16777216 ;  /* 0x4b8000007777b820 */ /* 0x000fe20000400000 */
[----:B------:R-:W-:Y:S01]  /*49940*/  @!P3 FMUL R120, R120, 16777216 ;  /* 0x4b8000007878b820 */ /* 0x000fe20000400000 */
[----:B------:R-:W4:Y:S01]  /*49950*/  LDL.LU R234, [R1+0xa0] ;  /* 0x0000a00001ea7983 */ /* 0x000f220000300800 */
[----:B------:R-:W-:Y:S01]  /*49960*/  FMUL R218, R0, R229 ;  /* 0x000000e500da7220 */ /* 0x000fe20000400000 */
[----:B------:R-:W-:Y:S01]  /*49970*/  @!P3 FMUL R152, R152, 16777216 ;  /* 0x4b8000009898b820 */ /* 0x000fe20000400000 */
[----:B------:R-:W-:Y:S01]  /*49980*/  @!P3 FMUL R153, R153, 16777216 ;  /* 0x4b8000009999b820 */ /* 0x000fe20000400000 */
[C---:B------:R-:W-:Y:S01]  /*49990*/  FMUL R211, R0.reuse, R169 ;  /* 0x000000a900d37220 */ /* 0x040fe20000400000 */
[----:B------:R-:W-:Y:S01]  /*499a0*/  @!P3 FMUL R105, R105, 16777216 ;  /* 0x4b8000006969b820 */ /* 0x000fe20000400000 */
[C---:B-1----:R-:W-:Y:S01]  /*499b0*/  FMUL R197, R0.reuse, R141 ;  /* 0x0000008d00c57220 */ /* 0x042fe20000400000 */
[----:B------:R-:W-:Y:S01]  /*499c0*/  FMUL R141, R0, R77 ;  /* 0x0000004d008d7220 */ /* 0x000fe20000400000 */
[----:B------:R-:W-:-:S02]  /*499d0*/  IMAD.MOV.U32 R77, RZ, RZ, R133 ;  /* 0x000000ffff4d7224 */ /* 0x000fc400078e0085 */
        /* <DEDUP_REMOVED lines=12> */
[C---:B------:R-:W-:Y:S01]  /*49aa0*/  FMUL R228, R0.reuse, R72 ;  /* 0x0000004800e47220 */ /* 0x040fe20000400000 */
[C---:B------:R-:W-:Y:S01]  /*49ab0*/  FMUL R166, R0.reuse, R76 ;  /* 0x0000004c00a67220 */ /* 0x040fe20000400000 */
[C---:B------:R-:W-:Y:S01]  /*49ac0*/  FMUL R79, R0.reuse, R85 ;  /* 0x00000055004f7220 */ /* 0x040fe20000400000 */
[C---:B------:R-:W-:Y:S01]  /*49ad0*/  FMUL R169, R0.reuse, R106 ;  /* 0x0000006a00a97220 */ /* 0x040fe20000400000 */
[C---:B------:R-:W-:Y:S01]  /*49ae0*/  @P0 FFMA.FTZ R209, R245.reuse, R198, +INF ;  /* 0x7f800000f5d10423 */ /* 0x040fe200000100c6 */
[----:B------:R-:W-:Y:S01]  /*49af0*/  MOV R72, R164 ;  /* 0x000000a400487202 */ /* 0x000fe20000000f00 */
[C---:B------:R-:W-:Y:S01]  /*49b00*/  FMUL R106, R0.reuse, R116 ;  /* 0x00000074006a7220 */ /* 0x040fe20000400000 */
[----:B------:R-:W-:Y:S01]  /*49b10*/  MOV R76, R165 ;  /* 0x000000a5004c7202 */ /* 0x000fe20000000f00 */
[C---:B------:R-:W-:Y:S01]  /*49b20*/  FMUL R198, R0.reuse, R156 ;  /* 0x0000009c00c67220 */ /* 0x040fe20000400000 */
[----:B------:R-:W-:Y:S01]  /*49b30*/  MOV R85, R223 ;  /* 0x000000df00557202 */ /* 0x000fe20000000f00 */
[C---:B------:R-:W-:Y:S01]  /*49b40*/  FMUL R210, R0.reuse, R170 ;  /* 0x000000aa00d27220 */ /* 0x040fe20000400000 */
[----:B------:R-:W-:Y:S01]  /*49b50*/  FSETP.NEU.AND P0, PT, R245, RZ, PT ;  /* 0x000000fff500720b */ /* 0x000fe20003f0d000 */
[C---:B------:R-:W-:Y:S01]  /*49b60*/  FMUL R165, R0.reuse, R91 ;  /* 0x0000005b00a57220 */ /* 0x040fe20000400000 */
[C---:B------:R-:W-:Y:S01]  /*49b70*/  FMUL R164, R0.reuse, R92 ;  /* 0x0000005c00a47220 */ /* 0x040fe20000400000 */
[C---:B------:R-:W-:Y:S01]  /*49b80*/  FMUL R116, R0.reuse, R119 ;  /* 0x0000007700747220 */ /* 0x040fe20000400000 */
[C---:B------:R-:W-:Y:S01]  /*49b90*/  FMUL R223, R0.reuse, R120 ;  /* 0x0000007800df7220 */ /* 0x040fe20000400000 */
[C---:B------:R-:W-:Y:S01]  /*49ba0*/  FMUL R245, R0.reuse, R152 ;  /* 0x0000009800f57220 */ /* 0x040fe20000400000 */
[C---:B------:R-:W-:Y:S01]  /*49bb0*/  FMUL R213, R0.reuse, R153 ;  /* 0x0000009900d57220 */ /* 0x040fe20000400000 */
[----:B------:R-:W-:Y:S01]  /*49bc0*/  IMAD.MOV.U32 R91, RZ, RZ, R218 ;  /* 0x000000ffff5b7224 */ /* 0x000fe200078e00da */
[----:B------:R-:W-:Y:S01]  /*49bd0*/  MOV R92, R217 ;  /* 0x000000d9005c7202 */ /* 0x000fe20000000f00 */
        /* <DEDUP_REMOVED lines=8> */
[----:B------:R-:W-:Y:S01]  /*49c60*/  BAR.SYNC.DEFER_BLOCKING 0x0 ;  /* 0x0000000000007b1d */ /* 0x000fe20000010000 */
[C---:B------:R-:W-:Y:S01]  /*49c70*/  FMUL R107, R0.reuse, R20 ;  /* 0x00000014006b7220 */ /* 0x040fe20000400000 */
[C---:B------:R-:W-:Y:S01]  /*49c80*/  FMUL R105, R0.reuse, R21 ;  /* 0x0000001500697220 */ /* 0x040fe20000400000 */
[C---:B------:R-:W-:Y:S01]  /*49c90*/  FMUL R218, R0.reuse, R22 ;  /* 0x0000001600da7220 */ /* 0x040fe20000400000 */
        /* <DEDUP_REMOVED lines=8> */
[----:B------:R-:W-:Y:S01]  /*49d20*/  @!P3 FMUL R132, R132, 16777216 ;  /* 0x4b8000008484b820 */ /* 0x000fe20000400000 */
[----:B------:R-:W-:Y:S01]  /*49d30*/  @P1 FMUL R75, R75, 0.25 ;  /* 0x3e8000004b4b1820 */ /* 0x000fe20000400000 */
[----:B------:R-:W-:Y:S01]  /*49d40*/  FSEL R209, R209, -INF , P0 ;  /* 0xff800000d1d17808 */ /* 0x000fe20000000000 */
[----:B------:R-:W-:Y:S01]  /*49d50*/  @P1 FMUL R149, R149, 0.25 ;  /* 0x3e80000095951820 */ /* 0x000fe20000400000 */
        /* <DEDUP_REMOVED lines=10> */
[----:B------:R-:W-:Y:S01]  /*49e00*/  @P1 FMUL R135, R135, 0.25 ;  /* 0x3e80000087871820 */ /* 0x000fe20000400000 */
[----:B------:R-:W-:Y:S01]  /*49e10*/  @!P3 FMUL R167, R167, 16777216 ;  /* 0x4b800000a7a7b820 */ /* 0x000fe20000400000 */
[----:B------:R-:W-:Y:S01]  /*49e20*/  @P1 FMUL R168, R168, 0.25 ;  /* 0x3e800000a8a81820 */ /* 0x000fe20000400000 */
[----:B------:R-:W-:Y:S01]  /*49e30*/  @!P3 FMUL R180, R180, 16777216 ;  /* 0x4b800000b4b4b820 */ /* 0x000fe20000400000 */
[----:B------:R-:W-:Y:S01]  /*49e40*/  @!P3 FMUL R182, R182, 16777216 ;  /* 0x4b800000b6b6b820 */ /* 0x000fe20000400000 */
[----:B------:R-:W-:Y:S01]  /*49e50*/  @!P3 FMUL R181, R181, 16777216 ;  /* 0x4b800000b5b5b820 */ /* 0x000fe20000400000 */
[----:B------:R-:W-:Y:S01]  /*49e60*/  FMUL R251, R0, R132 ;  /* 0x0000008400fb7220 */ /* 0x000fe20000400000 */
[----:B------:R-:W-:Y:S01]  /*49e70*/  @P1 FMUL R70, R70, 0.25 ;  /* 0x3e80000046461820 */ /* 0x000fe20000400000 */
[----:B------:R-:W-:Y:S01]  /*49e80*/  @P1 FMUL R69, R69, 0.25 ;  /* 0x3e80000045451820 */ /* 0x000fe20000400000 */
[----:B------:R-:W-:Y:S01]  /*49e90*/  @P1 FMUL R71, R71, 0.25 ;  /* 0x3e80000047471820 */ /* 0x000fe20000400000 */
[----:B------:R-:W-:Y:S01]  /*49ea0*/  @P1 FMUL R110, R110, 0.25 ;  /* 0x3e8000006e6e1820 */ /* 0x000fe20000400000 */
[----:B------:R-:W-:Y:S01]  /*49eb0*/  @!P3 FMUL R75, R75, 16777216 ;  /* 0x4b8000004b4bb820 */ /* 0x000fe20000400000 */
[----:B------:R-:W-:Y:S01]  /*49ec0*/  @P1 FMUL R154, R154, 0.25 ;  /* 0x3e8000009a9a1820 */ /* 0x000fe20000400000 */
[----:B------:R-:W-:Y:S01]  /*49ed0*/  @!P3 FMUL R149, R149, 16777216 ;  /* 0x4b8000009595b820 */ /* 0x000fe20000400000 */
[----:B------:R-:W-:Y:S01]  /*49ee0*/  @P1 FMUL R111, R111, 0.25 ;  /* 0x3e8000006f6f1820 */ /* 0x000fe20000400000 */
[----:B------:R-:W-:Y:S01]  /*49ef0*/  @P1 FMUL R121, R121, 0.25 ;  /* 0x3e80000079791820 */ /* 0x000fe20000400000 */
[----:B------:R-:W-:Y:S01]  /*49f00*/  FMUL R132, R0, R68 ;  /* 0x0000004400847220 */ /* 0x000fe20000400000 */
[----:B------:R-:W-:Y:S01]  /*49f10*/  FFMA R3, R209, 0.69314718246459960938, R244 ;  /* 0x3f317218d1037823 */ /* 0x000fe200000000f4 */
[----:B------:R-:W-:Y:S01]  /*49f20*/  @!P3 FMUL R231, R231, 16777216 ;  /* 0x4b800000e7e7b820 */ /* 0x000fe20000400000 */
        /* <DEDUP_REMOVED lines=16> */
[----:B------:R-:W-:Y:S01]  /*4a030*/  FMUL R244, R0, R167 ;  /* 0x000000a700f47220 */ /* 0x000fe20000400000 */
[----:B------:R-:W-:Y:S01]  /*4a040*/  @!P3 FMUL R168, R168, 16777216 ;  /* 0x4b800000a8a8b820 */ /* 0x000fe20000400000 */
[C---:B------:R-:W-:Y:S01]  /*4a050*/  FMUL R220, R0.reuse, R180 ;  /* 0x000000b400dc7220 */ /* 0x040fe20000400000 */
[C---:B------:R-:W-:Y:S01]  /*4a060*/  FMUL R219, R0.reuse, R182 ;  /* 0x000000b600db7220 */ /* 0x040fe20000400000 */
[----:B------:R-:W-:Y:S01]  /*4a070*/  FMUL R221, R0, R181 ;  /* 0x000000b500dd7220 */ /* 0x000fe20000400000 */
[----:B------:R-:W-:Y:S01]  /*4a080*/  @!P3 FMUL R70, R70, 16777216 ;  /* 0x4b8000004646b820 */ /* 0x000fe20000400000 */
[----:B------:R-:W-:Y:S01]  /*4a090*/  @!P3 FMUL R69, R69, 16777216 ;  /* 0x4b8000004545b820 */ /* 0x000fe20000400000 */
[----:B------:R-:W-:Y:S01]  /*4a0a0*/  @!P3 FMUL R71, R71, 16777216 ;  /* 0x4b8000004747b820 */ /* 0x000fe20000400000 */
[----:B------:R-:W-:Y:S01]  /*4a0b0*/  @!P3 FMUL R110, R110, 16777216 ;  /* 0x4b8000006e6eb820 */ /* 0x000fe20000400000 */
[----:B------:R-:W-:Y:S01]  /*4a0c0*/  FMUL R167, R0, R75 ;  /* 0x0000004b00a77220 */ /* 0x000fe20000400000 */
[----:B------:R-:W-:Y:S01]  /*4a0d0*/  @!P3 FMUL R154, R154, 16777216 ;  /* 0x4b8000009a9ab820 */ /* 0x000fe20000400000 */
[----:B------:R-:W-:Y:S01]  /*4a0e0*/  FMUL R222, R0, R149 ;  /* 0x0000009500de7220 */ /* 0x000fe20000400000 */
[----:B------:R-:W-:Y:S01]  /*4a0f0*/  @!P3 FMUL R111, R111, 16777216 ;  /* 0x4b8000006f6fb820 */ /* 0x000fe20000400000 */
[----:B------:R-:W-:Y:S01]  /*4a100*/  @!P3 FMUL R121, R121, 16777216 ;  /* 0x4b8000007979b820 */ /* 0x000fe20000400000 */
[----:B------:R-:W-:-:S02]  /*4a110*/  IMAD.MOV.U32 R75, RZ, RZ, R132 ;  /* 0x000000ffff4b7224 */ /* 0x000fc400078e0084 */
        /* <DEDUP_REMOVED lines=16> */
[----:B------:R-:W-:Y:S01]  /*4a220*/  MOV R95, R216 ;  /* 0x000000d8005f7202 */ /* 0x000fe20000000f00 */
        /* <DEDUP_REMOVED lines=9> */
[----:B------:R-:W-:Y:S01]  /*4a2c0*/  MOV R69, R220 ;  /* 0x000000dc00457202 */ /* 0x000fe20000000f00 */
        /* <DEDUP_REMOVED lines=8> */
[----:B------:R-:W-:Y:S01]  /*4a350*/  FMUL R121, R0, R11 ;  /* 0x0000000b00797220 */ /* 0x000fe20000400000 */
[----:B------:R-:W-:Y:S01]  /*4a360*/  F2FP.BF16.F32.PACK_AB R4, R95, R92 ;  /* 0x0000005c5f04723e */ /* 0x000fe200000010ff */
[----:B------:R-:W-:Y:S01]  /*4a370*/  @P1 FMUL R134, R134, 0.25 ;  /* 0x3e80000086861820 */ /* 0x000fe20000400000 */
        /* <DEDUP_REMOVED lines=19> */
[----:B---3--:R-:W-:Y:S01]  /*4a4b0*/  @P1 FMUL R242, R242, 0.25 ;  /* 0x3e800000f2f21820 */ /* 0x008fe20000400000 */
[----:B------:R-:W-:Y:S01]  /*4a4c0*/  @P1 FMUL R243, R243, 0.25 ;  /* 0x3e800000f3f31820 */ /* 0x000fe20000400000 */
[----:B------:R-:W-:Y:S01]  /*4a4d0*/  @P1 FMUL R118, R118, 0.25 ;  /* 0x3e80000076761820 */ /* 0x000fe20000400000 */
[----:B------:R-:W-:Y:S01]  /*4a4e0*/  @P1 FMUL R117, R117, 0.25 ;  /* 0x3e80000075751820 */ /* 0x000fe20000400000 */
[----:B------:R-:W-:Y:S01]  /*4a4f0*/  @!P3 FMUL R242, R242, 16777216 ;  /* 0x4b800000f2f2b820 */ /* 0x000fe20000400000 */
[----:B------:R-:W-:Y:S01]  /*4a500*/  @!P3 FMUL R243, R243, 16777216 ;  /* 0x4b800000f3f3b820 */ /* 0x000fe20000400000 */
[----:B------:R-:W-:Y:S01]  /*4a510*/  @!P3 FMUL R74, R74, 16777216 ;  /* 0x4b8000004a4ab820 */ /* 0x000fe20000400000 */
[----:B------:R-:W-:Y:S01]  /*4a520*/  @P1 FMUL R123, R123, 0.25 ;  /* 0x3e8000007b7b1820 */ /* 0x000fe20000400000 */
[C---:B------:R-:W-:Y:S01]  /*4a530*/  FMUL R242, R0.reuse, R242 ;  /* 0x000000f200f27220 */ /* 0x040fe20000400000 */
[----:B------:R-:W-:Y:S01]  /*4a540*/  FMUL R243, R0, R243 ;  /* 0x000000f300f37220 */ /* 0x000fe20000400000 */
[----:B------:R-:W-:Y:S01]  /*4a550*/  @P1 FMUL R127, R127, 0.25 ;  /* 0x3e8000007f7f1820 */ /* 0x000fe20000400000 */
[----:B------:R-:W-:Y:S01]  /*4a560*/  @P1 FMUL R150, R150, 0.25 ;  /* 0x3e80000096961820 */ /* 0x000fe20000400000 */
[----:B------:R-:W-:Y:S01]  /*4a570*/  @P1 FMUL R151, R151, 0.25 ;  /* 0x3e80000097971820 */ /* 0x000fe20000400000 */
[----:B------:R-:W-:Y:S01]  /*4a580*/  @P1 FMUL R184, R184, 0.25 ;  /* 0x3e800000b8b81820 */ /* 0x000fe20000400000 */
[----:B------:R-:W-:Y:S01]  /*4a590*/  @!P3 FMUL R88, R88, 16777216 ;  /* 0x4b8000005858b820 */ /* 0x000fe20000400000 */
[----:B------:R-:W-:Y:S01]  /*4a5a0*/  @!P3 FMUL R90, R90, 16777216 ;  /* 0x4b8000005a5ab820 */ /* 0x000fe20000400000 */
[----:B------:R-:W-:Y:S01]  /*4a5b0*/  @P1 FMUL R16, R16, 0.25 ;  /* 0x3e80000010101820 */ /* 0x000fe20000400000 */
[----:B--2---:R-:W-:Y:S01]  /*4a5c0*/  @P1 FMUL R240, R240, 0.25 ;  /* 0x3e800000f0f01820 */ /* 0x004fe20000400000 */
[----:B------:R-:W-:Y:S01]  /*4a5d0*/  @P1 FMUL R241, R241, 0.25 ;  /* 0x3e800000f1f11820 */ /* 0x000fe20000400000 */
[----:B------:R-:W-:Y:S01]  /*4a5e0*/  @P1 FMUL R17, R17, 0.25 ;  /* 0x3e80000011111820 */ /* 0x000fe20000400000 */
[----:B------:R-:W-:Y:S01]  /*4a5f0*/  @P1 FMUL R28, R28, 0.25 ;  /* 0x3e8000001c1c1820 */ /* 0x000fe20000400000 */
[----:B------:R-:W-:Y:S01]  /*4a600*/  @!P3 FMUL R240, R240, 16777216 ;  /* 0x4b800000f0f0b820 */ /* 0x000fe20000400000 */
[----:B------:R-:W-:Y:S01]  /*4a610*/  @!P3 FMUL R241, R241, 16777216 ;  /* 0x4b800000f1f1b820 */ /* 0x000fe20000400000 */
[----:B------:R-:W-:Y:S01]  /*4a620*/  @P1 FMUL R29, R29, 0.25 ;  /* 0x3e8000001d1d1820 */ /* 0x000fe20000400000 */
[----:B------:R-:W-:Y:S01]  /*4a630*/  @!P3 FMUL R136, R136, 16777216 ;  /* 0x4b8000008888b820 */ /* 0x000fe20000400000 */
[C---:B------:R-:W-:Y:S01]  /*4a640*/  FMUL R240, R0.reuse, R240 ;  /* 0x000000f000f07220 */ /* 0x040fe20000400000 */
[----:B------:R-:W-:Y:S01]  /*4a650*/  FMUL R241, R0, R241 ;  /* 0x000000f100f17220 */ /* 0x000fe20000400000 */
[----:B------:R-:W-:Y:S01]  /*4a660*/  @!P3 FMUL R138, R138, 16777216 ;  /* 0x4b8000008a8ab820 */ /* 0x000fe20000400000 */
[----:B------:R-:W-:Y:S01]  /*4a670*/  @!P3 FMUL R139, R139, 16777216 ;  /* 0x4b8000008b8bb820 */ /* 0x000fe20000400000 */
[----:B------:R-:W-:Y:S01]  /*4a680*/  @!P3 FMUL R140, R140, 16777216 ;  /* 0x4b8000008c8cb820 */ /* 0x000fe20000400000 */
[----:B------:R-:W-:Y:S01]  /*4a690*/  F2FP.BF16.F32.PACK_AB R7, R242, R240 ;  /* 0x000000f0f207723e */ /* 0x000fe200000010ff */
[----:B------:R-:W-:Y:S01]  /*4a6a0*/  @!P3 FMUL R142, R142, 16777216 ;  /* 0x4b8000008e8eb820 */ /* 0x000fe20000400000 */
[----:B------:R-:W-:Y:S01]  /*4a6b0*/  F2FP.BF16.F32.PACK_AB R11, R243, R241 ;  /* 0x000000f1f30b723e */ /* 0x000fe200000010ff */
        /* <DEDUP_REMOVED lines=16> */
[----:B------:R-:W-:Y:S01]  /*4a7c0*/  @!P3 FMUL R117, R117, 16777216 ;  /* 0x4b8000007575b820 */ /* 0x000fe20000400000 */
[----:B------:R-:W-:Y:S01]  /*4a7d0*/  FMUL R182, R0, R74 ;  /* 0x0000004a00b67220 */ /* 0x000fe20000400000 */
[----:B------:R-:W-:Y:S01]  /*4a7e0*/  @!P3 FMUL R123, R123, 16777216 ;  /* 0x4b8000007b7bb820 */ /* 0x000fe20000400000 */
[----:B------:R-:W-:Y:S01]  /*4a7f0*/  @!P3 FMUL R127, R127, 16777216 ;  /* 0x4b8000007f7fb820 */ /* 0x000fe20000400000 */
[----:B------:R-:W-:Y:S01]  /*4a800*/  MOV R74, R226 ;  /* 0x000000e2004a7202 */ /* 0x000fe20000000f00 */
[----:B------:R-:W-:Y:S01]  /*4a810*/  @!P3 FMUL R150, R150, 16777216 ;  /* 0x4b8000009696b820 */ /* 0x000fe20000400000 */
[----:B------:R-:W-:Y:S01]  /*4a820*/  @!P3 FMUL R151, R151, 16777216 ;  /* 0x4b8000009797b820 */ /* 0x000fe20000400000 */
[----:B------:R-:W-:Y:S01]  /*4a830*/  @!P3 FMUL R184, R184, 16777216 ;  /* 0x4b800000b8b8b820 */ /* 0x000fe20000400000 */
[----:B------:R-:W-:Y:S01]  /*4a840*/  MOV R134, R247 ;  /* 0x000000f700867202 */ /* 0x000fe20000000f00 */
[C---:B------:R-:W-:Y:S01]  /*4a850*/  FMUL R226, R0.reuse, R88 ;  /* 0x0000005800e27220 */ /* 0x040fe20000400000 */
[----:B------:R-:W-:Y:S01]  /*4a860*/  FMUL R180, R0, R90 ;  /* 0x0000005a00b47220 */ /* 0x000fe20000400000 */
        /* <DEDUP_REMOVED lines=14> */
[----:B------:R-:W-:Y:S01]  /*4a950*/  MOV R88, R252 ;  /* 0x000000fc00587202 */ /* 0x000fe20000000f00 */
[----:B------:R-:W-:-:S02]  /*4a960*/  IMAD.MOV.U32 R90, RZ, RZ, R251 ;  /* 0x000000ffff5a7224 */ /* 0x000fc400078e00fb */
        /* <DEDUP_REMOVED lines=42> */
[----:B----4-:R-:W1:Y:S01]  /*4ac10*/  LDS.128 R20, [R234] ;  /* 0x00000000ea147984 */ /* 0x010e620000000c00 */
[----:B------:R-:W-:Y:S01]  /*4ac20*/  @P1 FMUL R30, R30, 0.25 ;  /* 0x3e8000001e1e1820 */ /* 0x000fe20000400000 */
[----:B------:R-:W-:Y:S01]  /*4ac30*/  @P1 FMUL R93, R93, 0.25 ;  /* 0x3e8000005d5d1820 */ /* 0x000fe20000400000 */
[----:B------:R-:W-:Y:S01]  /*4ac40*/  @P1 FMUL R64, R64, 0.25 ;  /* 0x3e80000040401820 */ /* 0x000fe20000400000 */
[----:B------:R-:W-:Y:S01]  /*4ac50*/  LDS.128 R12, [R234+0x800] ;  /* 0x00080000ea0c7984 */ /* 0x000fe20000000c00 */
[----:B------:R-:W-:Y:S01]  /*4ac60*/  F2FP.BF16.F32.PACK_AB R24, R89, R90 ;  /* 0x0000005a5918723e */ /* 0x000fe200000010ff */
[----:B------:R-:W-:Y:S01]  /*4ac70*/  @!P3 FMUL R183, R183, 16777216 ;  /* 0x4b800000b7b7b820 */ /* 0x000fe20000400000 */
[----:B------:R-:W-:Y:S01]  /*4ac80*/  F2FP.BF16.F32.PACK_AB R60, R248, R88 ;  /* 0x00000058f83c723e */ /* 0x000fe200000010ff */
[----:B------:R-:W-:Y:S01]  /*4ac90*/  BAR.SYNC.DEFER_BLOCKING 0x0 ;  /* 0x0000000000007b1d */ /* 0x000fe20000010000 */
[----:B------:R-:W-:Y:S01]  /*4aca0*/  F2FP.BF16.F32.PACK_AB R25, R214, R247 ;  /* 0x000000f7d619723e */ /* 0x000fe200000010ff */
[----:B------:R-:W-:Y:S01]  /*4acb0*/  @!P3 FMUL R73, R73, 16777216 ;  /* 0x4b8000004949b820 */ /* 0x000fe20000400000 */
[----:B------:R-:W-:Y:S01]  /*4acc0*/  F2FP.BF16.F32.PACK_AB R61, R209, R215 ;  /* 0x000000d7d13d723e */ /* 0x000fe200000010ff */
[----:B------:R-:W-:Y:S01]  /*4acd0*/  @!P3 FMUL R87, R87, 16777216 ;  /* 0x4b8000005757b820 */ /* 0x000fe20000400000 */
[----:B------:R-:W-:Y:S01]  /*4ace0*/  F2FP.BF16.F32.PACK_AB R26, R142, R208 ;  /* 0x000000d08e1a723e */ /* 0x000fe200000010ff */
[----:B------:R-:W-:Y:S01]  /*4acf0*/  FMUL R231, R0, R183 ;  /* 0x000000b700e77220 */ /* 0x000fe20000400000 */
[----:B------:R-:W-:Y:S01]  /*4ad00*/  F2FP.BF16.F32.PACK_AB R62, R143, R197 ;  /* 0x000000c58f3e723e */ /* 0x000fe200000010ff */
[----:B------:R-:W-:Y:S01]  /*4ad10*/  @P1 FMUL R94, R94, 0.25 ;  /* 0x3e8000005e5e1820 */ /* 0x000fe20000400000 */
[----:B------:R-:W-:Y:S01]  /*4ad20*/  F2FP.BF16.F32.PACK_AB R27, R146, R144 ;  /* 0x00000090921b723e */ /* 0x000fe200000010ff */
[----:B------:R-:W-:Y:S01]  /*4ad30*/  @!P3 FMUL R78, R78, 16777216 ;  /* 0x4b8000004e4eb820 */ /* 0x000fe20000400000 */
[----:B------:R-:W-:Y:S01]  /*4ad40*/  F2FP.BF16.F32.PACK_AB R63, R147, R145 ;  /* 0x00000091933f723e */ /* 0x000fe200000010ff */
        /* <DEDUP_REMOVED lines=12> */
[----:B------:R-:W-:Y:S01]  /*4ae10*/  STS.128 [R2], R4 ;  /* 0x0000000402007388 */ /* 0x000fe20000000c00 */
[----:B------:R-:W-:Y:S01]  /*4ae20*/  @P1 FMUL R185, R185, 0.25 ;  /* 0x3e800000b9b91820 */ /* 0x000fe20000400000 */
[----:B------:R-:W-:Y:S01]  /*4ae30*/  @P1 FMUL R187, R187, 0.25 ;  /* 0x3e800000bbbb1820 */ /* 0x000fe20000400000 */
[----:B------:R-:W-:Y:S01]  /*4ae40*/  @P1 FMUL R188, R188, 0.25 ;  /* 0x3e800000bcbc1820 */ /* 0x000fe20000400000 */
[----:B------:R-:W-:Y:S01]  /*4ae50*/  STS.128 [R2+0x400], R8 ;  /* 0x0004000802007388 */ /* 0x000fe20000000c00 */
[----:B------:R-:W-:Y:S01]  /*4ae60*/  @P1 FMUL R190, R190, 0.25 ;  /* 0x3e800000bebe1820 */ /* 0x000fe20000400000 */
[----:B------:R-:W-:Y:S01]  /*4ae70*/  @P1 FMUL R189, R189, 0.25 ;  /* 0x3e800000bdbd1820 */ /* 0x000fe20000400000 */
[----:B------:R-:W-:Y:S01]  /*4ae80*/  @P1 FMUL R191, R191, 0.25 ;  /* 0x3e800000bfbf1820 */ /* 0x000fe20000400000 */
[----:B------:R-:W-:Y:S01]  /*4ae90*/  BAR.SYNC.DEFER_BLOCKING 0x0 ;  /* 0x0000000000007b1d */ /* 0x000fe20000010000 */
        /* <DEDUP_REMOVED lines=23> */
[----:B------:R-:W2:Y:S01]  /*4b010*/  LDS.128 R8, [R234] ;  /* 0x00000000ea087984 */ /* 0x000ea20000000c00 */
[----:B------:R-:W-:Y:S01]  /*4b020*/  @P1 FMUL R124, R124, 0.25 ;  /* 0x3e8000007c7c1820 */ /* 0x000fe20000400000 */
[----:B------:R-:W-:Y:S01]  /*4b030*/  @P1 FMUL R125, R125, 0.25 ;  /* 0x3e8000007d7d1820 */ /* 0x000fe20000400000 */
[----:B------:R-:W-:Y:S01]  /*4b040*/  @P1 FMUL R128, R128, 0.25 ;  /* 0x3e80000080801820 */ /* 0x000fe20000400000 */
[----:B------:R-:W-:Y:S01]  /*4b050*/  LDS.128 R4, [R234+0x800] ;  /* 0x00080000ea047984 */ /* 0x000fe20000000c00 */
[----:B------:R-:W-:Y:S01]  /*4b060*/  @P1 FMUL R130, R130, 0.25 ;  /* 0x3e80000082821820 */ /* 0x000fe20000400000 */
[----:B------:R-:W-:Y:S01]  /*4b070*/  @P1 FMUL R129, R129, 0.25 ;  /* 0x3e80000081811820 */ /* 0x000fe20000400000 */
[----:B------:R-:W-:Y:S01]  /*4b080*/  @P1 FMUL R131, R131, 0.25 ;  /* 0x3e80000083831820 */ /* 0x000fe20000400000 */
[----:B------:R-:W-:Y:S01]  /*4b090*/  BAR.SYNC.DEFER_BLOCKING 0x0 ;  /* 0x0000000000007b1d */ /* 0x000fe20000010000 */
        /* <DEDUP_REMOVED lines=45> */
[----:B------:R-:W-:Y:S01]  /*4b370*/  @P1 FMUL R67, R67, 0.25 ;  /* 0x3e80000043431820 */ /* 0x000fe20000400000 */
[----:B------:R-:W-:Y:S01]  /*4b380*/  @!P3 FMUL R30, R30, 16777216 ;  /* 0x4b8000001e1eb820 */ /* 0x000fe20000400000 */
[----:B------:R-:W-:Y:S01]  /*4b390*/  @!P3 FMUL R93, R93, 16777216 ;  /* 0x4b8000005d5db820 */ /* 0x000fe20000400000 */
[----:B------:R-:W-:Y:S01]  /*4b3a0*/  FMUL R227, R0, R87 ;  /* 0x0000005700e37220 */ /* 0x000fe20000400000 */
[----:B------:R-:W-:Y:S01]  /*4b3b0*/  @!P3 FMUL R64, R64, 16777216 ;  /* 0x4b8000004040b820 */ /* 0x000fe20000400000 */
[----:B------:R-:W-:Y:S01]  /*4b3c0*/  @!P3 FMUL R94, R94, 16777216 ;  /* 0x4b8000005e5eb820 */ /* 0x000fe20000400000 */
[C---:B------:R-:W-:Y:S01]  /*4b3d0*/  FMUL R140, R0.reuse, R78 ;  /* 0x0000004e008c7220 */ /* 0x040fe20000400000 */
[----:B------:R-:W-:Y:S01]  /*4b3e0*/  FMUL R84, R0, R84 ;  /* 0x0000005400547220 */ /* 0x000fe20000400000 */
[----:B------:R-:W-:Y:S01]  /*4b3f0*/  MOV R87, R224 ;  /* 0x000000e000577202 */ /* 0x000fe20000000f00 */
[----:B------:R-:W-:Y:S01]  /*4b400*/  @!P3 FMUL R36, R36, 16777216 ;  /* 0x4b8000002424b820 */ /* 0x000fe20000400000 */
[----:B------:R-:W3:Y:S01]  /*4b410*/  LDS.128 R60, [R234] ;  /* 0x00000000ea3c7984 */ /* 0x000ee20000000c00 */
[----:B------:R-:W-:Y:S01]  /*4b420*/  @!P3 FMUL R171, R171, 16777216 ;  /* 0x4b800000ababb820 */ /* 0x000fe20000400000 */
[----:B------:R-:W-:Y:S01]  /*4b430*/  @!P3 FMUL R172, R172, 16777216 ;  /* 0x4b800000acacb820 */ /* 0x000fe20000400000 */
[----:B------:R-:W-:Y:S01]  /*4b440*/  @!P3 FMUL R174, R174, 16777216 ;  /* 0x4b800000aeaeb820 */ /* 0x000fe20000400000 */
[----:B------:R-:W-:Y:S01]  /*4b450*/  LDS.128 R24, [R234+0x800] ;  /* 0x00080000ea187984 */ /* 0x000fe20000000c00 */
        /* <DEDUP_REMOVED lines=83> */
[----:B------:R-:W-:Y:S01]  /*4b990*/  @!P3 FMUL R67, R67, 16777216 ;  /* 0x4b8000004343b820 */ /* 0x000fe20000400000 */
[C---:B------:R-:W-:Y:S01]  /*4b9a0*/  FMUL R134, R0.reuse, R30 ;  /* 0x0000001e00867220 */ /* 0x040fe20000400000 */
[C---:B------:R-:W-:Y:S01]  /*4b9b0*/  FMUL R139, R0.reuse, R93 ;  /* 0x0000005d008b7220 */ /* 0x040fe20000400000 */
[C---:B------:R-:W-:Y:S01]  /*4b9c0*/  FMUL R30, R0.reuse, R64 ;  /* 0x00000040001e7220 */ /* 0x040fe20000400000 */
[C---:B------:R-:W-:Y:S01]  /*4b9d0*/  FMUL R138, R0.reuse, R94 ;  /* 0x0000005e008a7220 */ /* 0x040fe20000400000 */
[C---:B------:R-:W-:Y:S01]  /*4b9e0*/  FMUL R93, R0.reuse, R36 ;  /* 0x00000024005d7220 */ /* 0x040fe20000400000 */
[----:B------:R-:W-:Y:S01]  /*4b9f0*/  F2FP.BF16.F32.PACK_AB R64, R87, R85 ;  /* 0x000000555740723e */ /* 0x000fe200000010ff */
        /* <DEDUP_REMOVED lines=77> */
[----:B------:R-:W-:Y:S01]  /*4bed0*/  MOV R85, R84 ;  /* 0x0000005400557202 */ /* 0x000fe20000000f00 */
[----:B------:R-:W-:Y:S01]  /*4bee0*/  FMUL R0, R0, R67 ;  /* 0x0000004300007220 */ /* 0x000fe20000400000 */
[----:B------:R-:W-:-:S02]  /*4bef0*/  MOV R88, R71 ;  /* 0x0000004700587202 */ /* 0x000fc40000000f00 */
[----:B------:R-:W-:Y:S02]  /*4bf00*/  MOV R84, R69 ;  /* 0x0000004500547202 */ /* 0x000fe40000000f00 */
[----:B------:R-:W-:Y:S02]  /*4bf10*/  MOV R90, R70 ;  /* 0x00000046005a7202 */ /* 0x000fe40000000f00 */
[----:B------:R-:W-:Y:S02]  /*4bf20*/  F2FP.BF16.F32.PACK_AB R68, R246, R68 ;  /* 0x00000044f644723e */ /* 0x000fe400000010ff */
[----:B------:R-:W-:Y:S02]  /*4bf30*/  F2FP.BF16.F32.PACK_AB R65, R212, R245 ;  /* 0x000000f5d441723e */ /* 0x000fe400000010ff */
[----:B------:R-:W-:Y:S02]  /*4bf40*/  F2FP.BF16.F32.PACK_AB R69, R199, R213 ;  /* 0x000000d5c745723e */ /* 0x000fe400000010ff */
[----:B------:R-:W-:-:S02]  /*4bf50*/  F2FP.BF16.F32.PACK_AB R66, R158, R198 ;  /* 0x000000c69e42723e */ /* 0x000fc400000010ff */
[----:B------:R-:W-:Y:S02]  /*4bf60*/  F2FP.BF16.F32.PACK_AB R70, R159, R157 ;  /* 0x0000009d9f46723e */ /* 0x000fe400000010ff */
[----:B------:R-:W-:Y:S01]  /*4bf70*/  F2FP.BF16.F32.PACK_AB R67, R162, R160 ;  /* 0x000000a0a243723e */ /* 0x000fe200000010ff */
[----:B------:R-:W-:Y:S01]  /*4bf80*/  BAR.SYNC.DEFER_BLOCKING 0x0 ;  /* 0x0000000000007b1d */ /* 0x000fe20000010000 */
[----:B------:R-:W-:-:S05]  /*4bf90*/  F2FP.BF16.F32.PACK_AB R71, R163, R161 ;  /* 0x000000a1a347723e */ /* 0x000fca00000010ff */
[----:B------:R-:W-:Y:S04]  /*4bfa0*/  STS.128 [R2], R64 ;  /* 0x0000004002007388 */ /* 0x000fe80000000c00 */
[----:B------:R-:W-:Y:S01]  /*4bfb0*/  STS.128 [R2+0x400], R68 ;  /* 0x0004004402007388 */ /* 0x000fe20000000c00 */
[----:B------:R-:W-:Y:S01]  /*4bfc0*/  BAR.SYNC.DEFER_BLOCKING 0x0 ;  /* 0x0000000000007b1d */ /* 0x000fe20000010000 */
[----:B------:R-:W-:Y:S01]  /*4bfd0*/  IMAD.MOV.U32 R87, RZ, RZ, R79 ;  /* 0x000000ffff577224 */ /* 0x000fe200078e004f */
[----:B------:R-:W-:Y:S01]  /*4bfe0*/  F2FP.BF16.F32.PACK_AB R72, R77, R72 ;  /* 0x000000484d48723e */ /* 0x000fe200000010ff */
[----:B------:R-:W-:Y:S01]  /*4bff0*/  IMAD.MOV.U32 R95, RZ, RZ, R78 ;  /* 0x000000ffff5f7224 */ /* 0x000fe200078e004e */
[----:B------:R-:W-:Y:S02]  /*4c000*/  MOV R92, R75 ;  /* 0x0000004b005c7202 */ /* 0x000fe40000000f00 */
[----:B------:R-:W4:Y:S04]  /*4c010*/  LDS.128 R68, [R234] ;  /* 0x00000000ea447984 */ /* 0x000f280000000c00 */
[----:B------:R-:W-:Y:S01]  /*4c020*/  LDS.128 R64, [R234+0x800] ;  /* 0x00080000ea407984 */ /* 0x000fe20000000c00 */
[----:B------:R-:W-:-:S02]  /*4c030*/  MOV R103, R73 ;  /* 0x0000004900677202 */ /* 0x000fc40000000f00 */
[----:B------:R-:W-:Y:S02]  /*4c040*/  MOV R100, R74 ;  /* 0x0000004a00647202 */ /* 0x000fe40000000f00 */
[----:B------:R-:W-:Y:S02]  /*4c050*/  F2FP.BF16.F32.PACK_AB R76, R244, R76 ;  /* 0x0000004cf44c723e */ /* 0x000fe400000010ff */
[----:B------:R-:W-:Y:S02]  /*4c060*/  F2FP.BF16.F32.PACK_AB R73, R210, R232 ;  /* 0x000000e8d249723e */ /* 0x000fe400000010ff */
[----:B------:R-:W-:Y:S02]  /*4c070*/  F2FP.BF16.F32.PACK_AB R77, R171, R211 ;  /* 0x000000d3ab4d723e */ /* 0x000fe400000010ff */
[----:B------:R-:W-:Y:S02]  /*4c080*/  F2FP.BF16.F32.PACK_AB R74, R174, R172 ;  /* 0x000000acae4a723e */ /* 0x000fe400000010ff */
[----:B------:R-:W-:-:S02]  /*4c090*/  F2FP.BF16.F32.PACK_AB R78, R175, R173 ;  /* 0x000000adaf4e723e */ /* 0x000fc400000010ff */
[----:B------:R-:W-:Y:S01]  /*4c0a0*/  F2FP.BF16.F32.PACK_AB R75, R178, R176 ;  /* 0x000000b0b24b723e */ /* 0x000fe200000010ff */
[----:B------:R-:W-:Y:S01]  /*4c0b0*/  BAR.SYNC.DEFER_BLOCKING 0x0 ;  /* 0x0000000000007b1d */ /* 0x000fe20000010000 */
[----:B------:R-:W-:-:S05]  /*4c0c0*/  F2FP.BF16.F32.PACK_AB R79, R179, R177 ;  /* 0x000000b1b34f723e */ /* 0x000fca00000010ff */
[----:B------:R-:W-:Y:S04]  /*4c0d0*/  STS.128 [R2], R72 ;  /* 0x0000004802007388 */ /* 0x000fe80000000c00 */
[----:B------:R-:W-:Y:S01]  /*4c0e0*/  STS.128 [R2+0x400], R76 ;  /* 0x0004004c02007388 */ /* 0x000fe20000000c00 */
[----:B------:R-:W-:Y:S01]  /*4c0f0*/  BAR.SYNC.DEFER_BLOCKING 0x0 ;  /* 0x0000000000007b1d */ /* 0x000fe20000010000 */
[----:B------:R-:W-:Y:S01]  /*4c100*/  F2FP.BF16.F32.PACK_AB R84, R90, R84 ;  /* 0x000000545a54723e */ /* 0x000fe200000010ff */
[----:B------:R-:W-:Y:S01]  /*4c110*/  IMAD.MOV.U32 R104, RZ, RZ, R87 ;  /* 0x000000ffff687224 */ /* 0x000fe200078e0057 */
[----:B------:R-:W-:Y:S02]  /*4c120*/  MOV R235, R85 ;  /* 0x0000005500eb7202 */ /* 0x000fe40000000f00 */
[----:B------:R-:W-:Y:S01]  /*4c130*/  MOV R238, R86 ;  /* 0x0000005600ee7202 */ /* 0x000fe20000000f00 */
[----:B------:R-:W0:Y:S04]  /*4c140*/  LDS.128 R76, [R234] ;  /* 0x00000000ea4c7984 */ /* 0x000e280000000c00 */
[----:B------:R-:W-:Y:S01]  /*4c150*/  LDS.128 R72, [R234+0x800] ;  /* 0x00080000ea487984 */ /* 0x000fe20000000c00 */
[----:B------:R-:W-:-:S02]  /*4c160*/  F2FP.BF16.F32.PACK_AB R88, R231, R88 ;  /* 0x00000058e758723e */ /* 0x000fc400000010ff */
[----:B------:R-:W-:Y:S02]  /*4c170*/  F2FP.BF16.F32.PACK_AB R85, R186, R230 ;  /* 0x000000e6ba55723e */ /* 0x000fe400000010ff */
[----:B------:R-:W-:Y:S02]  /*4c180*/  F2FP.BF16.F32.PACK_AB R89, R187, R185 ;  /* 0x000000b9bb59723e */ /* 0x000fe400000010ff */
[----:B------:R-:W-:Y:S02]  /*4c190*/  F2FP.BF16.F32.PACK_AB R86, R190, R188 ;  /* 0x000000bcbe56723e */ /* 0x000fe400000010ff */
[----:B------:R-:W-:Y:S02]  /*4c1a0*/  F2FP.BF16.F32.PACK_AB R90, R191, R189 ;  /* 0x000000bdbf5a723e */ /* 0x000fe400000010ff */
[----:B------:R-:W-:Y:S01]  /*4c1b0*/  F2FP.BF16.F32.PACK_AB R87, R194, R192 ;  /* 0x000000c0c257723e */ /* 0x000fe200000010ff */
[----:B------:R-:W-:Y:S01]  /*4c1c0*/  BAR.SYNC.DEFER_BLOCKING 0x0 ;  /* 0x0000000000007b1d */ /* 0x000fe20000010000 */
[----:B------:R-:W-:-:S05]  /*4c1d0*/  F2FP.BF16.F32.PACK_AB R91, R195, R193 ;  /* 0x000000c1c35b723e */ /* 0x000fca00000010ff */
[----:B------:R-:W-:Y:S04]  /*4c1e0*/  STS.128 [R2], R84 ;  /* 0x0000005402007388 */ /* 0x000fe80000000c00 */
[----:B------:R0:W-:Y:S01]  /*4c1f0*/  STS.128 [R2+0x400], R88 ;  /* 0x0004005802007388 */ /* 0x0001e20000000c00 */
[----:B------:R-:W-:Y:S01]  /*4c200*/  BAR.SYNC.DEFER_BLOCKING 0x0 ;  /* 0x0000000000007b1d */ /* 0x000fe20000010000 */
[----:B------:R-:W-:Y:S02]  /*4c210*/  F2FP.BF16.F32.PACK_AB R92, R103, R92 ;  /* 0x0000005c675c723e */ /* 0x000fe400000010ff */
[----:B------:R-:W-:Y:S02]  /*4c220*/  MOV R250, R95 ;  /* 0x0000005f00fa7202 */ /* 0x000fe40000000f00 */
[----:B------:R-:W-:-:S02]  /*4c230*/  F2FP.BF16.F32.PACK_AB R95, R82, R80 ;  /* 0x00000050525f723e */ /* 0x000fc400000010ff */
[----:B------:R-:W-:Y:S01]  /*4c240*/  F2FP.BF16.F32.PACK_AB R103, R83, R81 ;  /* 0x000000515367723e */ /* 0x000fe200000010ff */
[----:B------:R-:W1:Y:S04]  /*4c250*/  LDS.128 R84, [R234] ;  /* 0x00000000ea547984 */ /* 0x000e680000000c00 */
[----:B------:R-:W-:Y:S01]  /*4c260*/  LDS.128 R80, [R234+0x800] ;  /* 0x00080000ea507984 */ /* 0x000fe20000000c00 */
[----:B------:R-:W-:Y:S01]  /*4c270*/  IMAD.MOV.U32 R249, RZ, RZ, R93 ;  /* 0x000000fffff97224 */ /* 0x000fe200078e005d */
[----:B------:R-:W-:Y:S02]  /*4c280*/  MOV R233, R94 ;  /* 0x0000005e00e97202 */ /* 0x000fe40000000f00 */
[----:B------:R-:W-:Y:S02]  /*4c290*/  MOV R236, R102 ;  /* 0x0000006600ec7202 */ /* 0x000fe40000000f00 */
[----:B------:R-:W-:-:S02]  /*4c2a0*/  MOV R108, R101 ;  /* 0x00000065006c7202 */ /* 0x000fc40000000f00 */
        /* <DEDUP_REMOVED lines=9> */
[----:B0-----:R-:W-:Y:S01]  /*4c340*/  F2FP.BF16.F32.PACK_AB R88, R238, R235 ;  /* 0x000000ebee58723e */ /* 0x001fe200000010ff */
[----:B------:R-:W-:Y:S01]  /*4c350*/  IMAD.MOV.U32 R238, RZ, RZ, R107 ;  /* 0x000000ffffee7224 */ /* 0x000fe200078e006b */
[----:B------:R-:W-:Y:S02]  /*4c360*/  F2FP.BF16.F32.PACK_AB R91, R98, R96 ;  /* 0x00000060625b723e */ /* 0x000fe400000010ff */
[----:B------:R-:W-:-:S02]  /*4c370*/  F2FP.BF16.F32.PACK_AB R107, R99, R97 ;  /* 0x00000061636b723e */ /* 0x000fc400000010ff */
[----:B------:R-:W0:Y:S04]  /*4c380*/  LDS.128 R96, [R234] ;  /* 0x00000000ea607984 */ /* 0x000e280000000c00 */
[----:B------:R-:W-:Y:S01]  /*4c390*/  LDS.128 R92, [R234+0x800] ;  /* 0x00080000ea5c7984 */ /* 0x000fe20000000c00 */
[----:B------:R-:W-:Y:S02]  /*4c3a0*/  MOV R235, R105 ;  /* 0x0000006900eb7202 */ /* 0x000fe40000000f00 */
[----:B------:R-:W-:Y:S02]  /*4c3b0*/  MOV R239, R106 ;  /* 0x0000006a00ef7202 */ /* 0x000fe40000000f00 */
[----:B------:R-:W-:Y:S02]  /*4c3c0*/  F2FP.BF16.F32.PACK_AB R104, R227, R104 ;  /* 0x00000068e368723e */ /* 0x000fe400000010ff */
[----:B------:R-:W-:-:S02]  /*4c3d0*/  F2FP.BF16.F32.PACK_AB R89, R180, R226 ;  /* 0x000000e2b459723e */ /* 0x000fc400000010ff */
[----:B------:R-:W-:Y:S02]  /*4c3e0*/  F2FP.BF16.F32.PACK_AB R105, R165, R181 ;  /* 0x000000b5a569723e */ /* 0x000fe400000010ff */
[----:B------:R-:W-:Y:S01]  /*4c3f0*/  F2FP.BF16.F32.PACK_AB R90, R138, R164 ;  /* 0x000000a48a5a723e */ /* 0x000fe200000010ff */
[----:B------:R-:W-:Y:S01]  /*4c400*/  BAR.SYNC.DEFER_BLOCKING 0x0 ;  /* 0x0000000000007b1d */ /* 0x000fe20000010000 */
[----:B------:R-:W-:Y:S02]  /*4c410*/  F2FP.BF16.F32.PACK_AB R106, R132, R139 ;  /* 0x0000008b846a723e */ /* 0x000fe400000010ff */
[----:B-1----:R-:W-:Y:S02]  /*4c420*/  F2FP.BF16.F32.PACK_AB R100, R236, R233 ;  /* 0x000000e9ec64723e */ /* 0x002fe400000010ff */
[----:B------:R-:W-:-:S03]  /*4c430*/  F2FP.BF16.F32.PACK_AB R108, R225, R108 ;  /* 0x0000006ce16c723e */ /* 0x000fc600000010ff */
[----:B------:R-:W1:Y:S01]  /*4c440*/  LDC.64 R132, c[0x0][0x3e0] ;  /* 0x0000f800ff847b82 */ /* 0x000e620000000a00 */
[----:B------:R-:W-:Y:S04]  /*4c450*/  STS.128 [R2], R88 ;  /* 0x0000005802007388 */ /* 0x000fe80000000c00 */
[----:B------:R-:W-:Y:S03]  /*4c460*/  STS.128 [R2+0x400], R104 ;  /* 0x0004006802007388 */ /* 0x000fe60000000c00 */
[----:B------:R-:W-:Y:S01]  /*4c470*/  BAR.SYNC.DEFER_BLOCKING 0x0 ;  /* 0x0000000000007b1d */ /* 0x000fe20000010000 */
[----:B------:R-:W-:Y:S01]  /*4c480*/  MOV R236, R111 ;  /* 0x0000006f00ec7202 */ /* 0x000fe20000000f00 */
[----:B------:R-:W-:Y:S01]  /*4c490*/  IMAD.MOV.U32 R233, RZ, RZ, R109 ;  /* 0x000000ffffe97224 */ /* 0x000fe200078e006d */
[----:B------:R-:W-:-:S03]  /*4c4a0*/  F2FP.BF16.F32.PACK_AB R101, R169, R224 ;  /* 0x000000e0a965723e */ /* 0x000fc600000010ff */
[----:B------:R-:W0:Y:S04]  /*4c4b0*/  LDS.128 R104, [R234] ;  /* 0x00000000ea687984 */ /* 0x000e280000000c00 */
[----:B------:R-:W-:Y:S01]  /*4c4c0*/  LDS.128 R88, [R234+0x800] ;  /* 0x00080000ea587984 */ /* 0x000fe20000000c00 */
[----:B------:R-:W-:Y:S02]  /*4c4d0*/  F2FP.BF16.F32.PACK_AB R109, R156, R170 ;  /* 0x000000aa9c6d723e */ /* 0x000fe400000010ff */
[----:B------:R-:W-:Y:S02]  /*4c4e0*/  F2FP.BF16.F32.PACK_AB R102, R135, R155 ;  /* 0x0000009b8766723e */ /* 0x000fe400000010ff */
[----:B------:R-:W-:Y:S02]  /*4c4f0*/  F2FP.BF16.F32.PACK_AB R110, R110, R137 ;  /* 0x000000896e6e723e */ /* 0x000fe400000010ff */
[----:B------:R-:W-:Y:S01]  /*4c500*/  F2FP.BF16.F32.PACK_AB R103, R114, R112 ;  /* 0x000000707267723e */ /* 0x000fe200000010ff */
[----:B------:R-:W-:Y:S01]  /*4c510*/  BAR.SYNC.DEFER_BLOCKING 0x0 ;  /* 0x0000000000007b1d */ /* 0x000fe20000010000 */
[----:B------:R-:W-:-:S05]  /*4c520*/  F2FP.BF16.F32.PACK_AB R111, R115, R113 ;  /* 0x00000071736f723e */ /* 0x000fca00000010ff */
[----:B------:R-:W-:Y:S04]  /*4c530*/  STS.128 [R2], R100 ;  /* 0x0000006402007388 */ /* 0x000fe80000000c00 */
[----:B------:R-:W-:Y:S01]  /*4c540*/  STS.128 [R2+0x400], R108 ;  /* 0x0004006c02007388 */ /* 0x000fe20000000c00 */
[----:B------:R-:W-:Y:S01]  /*4c550*/  BAR.SYNC.DEFER_BLOCKING 0x0 ;  /* 0x0000000000007b1d */ /* 0x000fe20000010000 */
[----:B------:R-:W-:Y:S02]  /*4c560*/  F2FP.BF16.F32.PACK_AB R113, R120, R223 ;  /* 0x000000df7871723e */ /* 0x000fe400000010ff */
[----:B------:R-:W-:-:S03]  /*4c570*/  F2FP.BF16.F32.PACK_AB R120, R221, R233 ;  /* 0x000000e9dd78723e */ /* 0x000fc600000010ff */
[----:B------:R-:W0:Y:S01]  /*4c580*/  S2R R233, SR_TID.X ;  /* 0x0000000000e97919 */ /* 0x000e220000002100 */
[----:B------:R-:W1:Y:S04]  /*4c590*/  LDS.128 R108, [R234] ;  /* 0x00000000ea6c7984 */ /* 0x000e680000000c00 */
[----:B------:R-:W-:Y:S01]  /*4c5a0*/  LDS.128 R100, [R234+0x800] ;  /* 0x00080000ea647984 */ /* 0x000fe20000000c00 */
[----:B------:R-:W-:Y:S02]  /*4c5b0*/  F2FP.BF16.F32.PACK_AB R114, R119, R124 ;  /* 0x0000007c7772723e */ /* 0x000fe400000010ff */
[----:B------:R-:W-:Y:S02]  /*4c5c0*/  F2FP.BF16.F32.PACK_AB R112, R251, R239 ;  /* 0x000000effb70723e */ /* 0x000fe400000010ff */
[----:B------:R-:W-:-:S02]  /*4c5d0*/  F2FP.BF16.F32.PACK_AB R116, R116, R252 ;  /* 0x000000fc7474723e */ /* 0x000fc400000010ff */
[----:B------:R-:W-:Y:S02]  /*4c5e0*/  F2FP.BF16.F32.PACK_AB R117, R117, R168 ;  /* 0x000000a87575723e */ /* 0x000fe400000010ff */
[----:B------:R-:W-:Y:S02]  /*4c5f0*/  F2FP.BF16.F32.PACK_AB R118, R118, R125 ;  /* 0x0000007d7676723e */ /* 0x000fe400000010ff */
[----:B------:R-:W-:Y:S01]  /*4c600*/  F2FP.BF16.F32.PACK_AB R115, R130, R128 ;  /* 0x000000808273723e */ /* 0x000fe200000010ff */
[----:B------:R-:W-:Y:S01]  /*4c610*/  BAR.SYNC.DEFER_BLOCKING 0x0 ;  /* 0x0000000000007b1d */ /* 0x000fe20000010000 */
[----:B------:R-:W-:Y:S02]  /*4c620*/  F2FP.BF16.F32.PACK_AB R119, R131, R129 ;  /* 0x000000818377723e */ /* 0x000fe400000010ff */
[----:B0-----:R-:W-:-:S03]  /*4c630*/  LOP3.LUT R231, R233, 0x3f, RZ, 0xc0, !PT ;  /* 0x0000003fe9e77812 */ /* 0x001fc600078ec0ff */
[----:B------:R-:W0:Y:S01]  /*4c640*/  S2R R197, SR_CTAID.X ;  /* 0x0000000000c57919 */ /* 0x000e220000002500 */
[----:B------:R-:W-:Y:S04]  /*4c650*/  STS.128 [R2], R112 ;  /* 0x0000007002007388 */ /* 0x000fe80000000c00 */
[----:B------:R-:W-:Y:S01]  /*4c660*/  STS.128 [R2+0x400], R116 ;  /* 0x0004007402007388 */ /* 0x000fe20000000c00 */
[----:B------:R-:W-:Y:S06]  /*4c670*/  BAR.SYNC.DEFER_BLOCKING 0x0 ;  /* 0x0000000000007b1d */ /* 0x000fec0000010000 */
[----:B------:R-:W2:Y:S01]  /*4c680*/  S2R R233, SR_CTAID.Y ;  /* 0x0000000000e97919 */ /* 0x000ea20000002600 */
[----:B------:R-:W-:-:S02]  /*4c690*/  F2FP.BF16.F32.PACK_AB R127, R18, R127 ;  /* 0x0000007f127f723e */ /* 0x000fc400000010ff */
[----:B------:R-:W-:Y:S02]  /*4c6a0*/  F2FP.BF16.F32.PACK_AB R123, R19, R123 ;  /* 0x0000007b137b723e */ /* 0x000fe400000010ff */
[----:B------:R-:W3:Y:S01]  /*4c6b0*/  LDC.64 R18, c[0x0][0x398] ;  /* 0x0000e600ff127b82 */ /* 0x000ee20000000a00 */
[----:B------:R-:W3:Y:S04]  /*4c6c0*/  LDS.128 R116, [R234] ;  /* 0x00000000ea747984 */ /* 0x000ee80000000c00 */
[----:B------:R-:W-:Y:S01]  /*4c6d0*/  LDS.128 R112, [R234+0x800] ;  /* 0x00080000ea707984 */ /* 0x000fe20000000c00 */
[----:B0-----:R-:W-:Y:S02]  /*4c6e0*/  LEA R197, R197, R231, 0x6 ;  /* 0x000000e7c5c57211 */ /* 0x001fe400078e30ff */
[----:B------:R-:W-:-:S02]  /*4c6f0*/  F2FP.BF16.F32.PACK_AB R124, R222, R236 ;  /* 0x000000ecde7c723e */ /* 0x000fc400000010ff */
[----:B------:R-:W-:Y:S01]  /*4c700*/  F2FP.BF16.F32.PACK_AB R125, R154, R220 ;  /* 0x000000dc9a7d723e */ /* 0x000fe200000010ff */
[----:B-1----:R-:W-:Y:S01]  /*4c710*/  IMAD R139, R197, R133, RZ ;  /* 0x00000085c58b7224 */ /* 0x002fe200078e02ff */
[----:B------:R-:W-:Y:S01]  /*4c720*/  F2FP.BF16.F32.PACK_AB R126, R126, R153 ;  /* 0x000000997e7e723e */ /* 0x000fe200000010ff */
[----:B------:R-:W-:Y:S01]  /*4c730*/  BAR.SYNC.DEFER_BLOCKING 0x0 ;  /* 0x0000000000007b1d */ /* 0x000fe20000010000 */
[----:B------:R-:W-:Y:S01]  /*4c740*/  F2FP.BF16.F32.PACK_AB R128, R218, R238 ;  /* 0x000000eeda80723e */ /* 0x000fe200000010ff */
[----:B--2---:R-:W-:Y:S01]  /*4c750*/  IMAD R138, R233, R132, RZ ;  /* 0x00000084e98a7224 */ /* 0x004fe200078e02ff */
[----:B------:R-:W-:-:S03]  /*4c760*/  F2FP.BF16.F32.PACK_AB R132, R217, R235 ;  /* 0x000000ebd984723e */ /* 0x000fc600000010ff */
[----:B------:R-:W2:Y:S01]  /*4c770*/  LDL.LU R238, [R1+0x14] ;  /* 0x0000140001ee7983 */ /* 0x000ea20000300800 */
[----:B------:R-:W-:-:S03]  /*4c780*/  SHF.L.U32 R137, R138, 0x1, RZ ;  /* 0x000000018a897819 */ /* 0x000fc600000006ff */
[----:B------:R-:W4:Y:S04]  /*4c790*/  LDL.LU R235, [R1+0x18] ;  /* 0x0000180001eb7983 */ /* 0x000f280000300800 */
[----:B------:R0:W-:Y:S02]  /*4c7a0*/  STS.128 [R2], R124 ;  /* 0x0000007c02007388 */ /* 0x0001e40000000c00 */
[----:B0-----:R-:W-:-:S04]  /*4c7b0*/  SHF.L.U32 R124, R139, 0x1, RZ ;  /* 0x000000018b7c7819 */ /* 0x001fc800000006ff */
[----:B---3--:R-:W-:Y:S02]  /*4c7c0*/  IADD3 R137, P0, P1, R124, R18, R137 ;  /* 0x000000127c897210 */ /* 0x008fe4000791e089 */
[----:B------:R-:W-:Y:S02]  /*4c7d0*/  F2FP.BF16.F32.PACK_AB R124, R38, R249 ;  /* 0x000000f9267c723e */ /* 0x000fe400000010ff */
[----:B------:R-:W3:Y:S01]  /*4c7e0*/  LDL.LU R249, [R1+0x1c] ;  /* 0x00001c0001f97983 */ /* 0x000ee20000300800 */
[----:B------:R-:W-:Y:S02]  /*4c7f0*/  F2FP.BF16.F32.PACK_AB R121, R121, R219 ;  /* 0x000000db7979723e */ /* 0x000fe400000010ff */
[----:B------:R-:W-:-:S05]  /*4c800*/  F2FP.BF16.F32.PACK_AB R122, R122, R152 ;  /* 0x000000987a7a723e */ /* 0x000fca00000010ff */
[----:B------:R-:W-:Y:S01]  /*4c810*/  STS.128 [R2+0x400], R120 ;  /* 0x0004007802007388 */ /* 0x000fe20000000c00 */
[----:B------:R-:W-:Y:S01]  /*4c820*/  BAR.SYNC.DEFER_BLOCKING 0x0 ;  /* 0x0000000000007b1d */ /* 0x000fe20000010000 */
[----:B------:R-:W-:Y:S02]  /*4c830*/  F2FP.BF16.F32.PACK_AB R131, R34, R32 ;  /* 0x000000202283723e */ /* 0x000fe400000010ff */
[----:B------:R-:W-:Y:S02]  /*4c840*/  F2FP.BF16.F32.PACK_AB R135, R35, R33 ;  /* 0x000000212387723e */ /* 0x000fe400000010ff */
[----:B------:R-:W-:Y:S01]  /*4c850*/  F2FP.BF16.F32.PACK_AB R130, R134, R149 ;  /* 0x000000958682723e */ /* 0x000fe200000010ff */
[----:B------:R-:W0:Y:S04]  /*4c860*/  LDS.128 R32, [R234] ;  /* 0x00000000ea207984 */ /* 0x000e280000000c00 */
[----:B------:R-:W-:Y:S01]  /*4c870*/  LDS.128 R120, [R234+0x800] ;  /* 0x00080000ea787984 */ /* 0x000fe20000000c00 */
[----:B------:R-:W-:Y:S01]  /*4c880*/  F2FP.BF16.F32.PACK_AB R129, R151, R216 ;  /* 0x000000d89781723e */ /* 0x000fe200000010ff */
[----:B------:R-:W-:Y:S01]  /*4c890*/  BAR.SYNC.DEFER_BLOCKING 0x0 ;  /* 0x0000000000007b1d */ /* 0x000fe20000010000 */
[----:B------:R-:W-:-:S02]  /*4c8a0*/  F2FP.BF16.F32.PACK_AB R133, R150, R184 ;  /* 0x000000b89685723e */ /* 0x000fc400000010ff */
[----:B------:R-:W-:Y:S01]  /*4c8b0*/  F2FP.BF16.F32.PACK_AB R134, R31, R148 ;  /* 0x000000941f86723e */ /* 0x000fe200000010ff */
[----:B------:R-:W-:Y:S01]  /*4c8c0*/  IMAD.MOV.U32 R236, RZ, RZ, R250 ;  /* 0x000000ffffec7224 */ /* 0x000fe200078e00fa */
[----:B------:R-:W-:-:S03]  /*4c8d0*/  F2FP.BF16.F32.PACK_AB R125, R42, R40 ;  /* 0x000000282a7d723e */ /* 0x000fc600000010ff */
[----:B------:R-:W1:Y:S01]  /*4c8e0*/  LDC R31, c[0x0][0x3e8] ;  /* 0x0000fa00ff1f7b82 */ /* 0x000e620000000800 */
[----:B------:R0:W-:Y:S04]  /*4c8f0*/  STS.128 [R2], R128 ;  /* 0x0000008002007388 */ /* 0x0001e80000000c00 */
[----:B------:R-:W-:Y:S01]  /*4c900*/  STS.128 [R2+0x400], R132 ;  /* 0x0004008402007388 */ /* 0x000fe20000000c00 */
[----:B------:R-:W-:Y:S02]  /*4c910*/  F2FP.BF16.F32.PACK_AB R141, R43, R41 ;  /* 0x000000292b8d723e */ /* 0x000fe400000010ff */
[----:B------:R-:W-:Y:S01]  /*4c920*/  BAR.SYNC.DEFER_BLOCKING 0x0 ;  /* 0x0000000000007b1d */ /* 0x000fe20000010000 */
[----:B------:R-:W-:Y:S02]  /*4c930*/  F2FP.BF16.F32.PACK_AB R126, R46, R44 ;  /* 0x0000002c2e7e723e */ /* 0x000fe400000010ff */
[----:B------:R-:W-:-:S03]  /*4c940*/  F2FP.BF16.F32.PACK_AB R142, R47, R45 ;  /* 0x0000002d2f8e723e */ /* 0x000fc600000010ff */
[----:B------:R-:W0:Y:S01]  /*4c950*/  S2R R250, SR_TID.X ;  /* 0x0000000000fa7919 */ /* 0x000e220000002100 */
[----:B------:R-:W1:Y:S04]  /*4c960*/  LDS.128 R44, [R234] ;  /* 0x00000000ea2c7984 */ /* 0x000e680000000c00 */
[----:B------:R-:W-:Y:S01]  /*4c970*/  LDS.128 R40, [R234+0x800] ;  /* 0x00080000ea287984 */ /* 0x000fe20000000c00 */
[----:B------:R-:W-:Y:S02]  /*4c980*/  F2FP.BF16.F32.PACK_AB R140, R39, R37 ;  /* 0x00000025278c723e */ /* 0x000fe400000010ff */
[----:B------:R-:W-:Y:S01]  /*4c990*/  F2FP.BF16.F32.PACK_AB R127, R50, R48 ;  /* 0x00000030327f723e */ /* 0x000fe200000010ff */
[----:B------:R-:W-:Y:S01]  /*4c9a0*/  BAR.SYNC.DEFER_BLOCKING 0x0 ;  /* 0x0000000000007b1d */ /* 0x000fe20000010000 */
[----:B------:R-:W-:-:S02]  /*4c9b0*/  F2FP.BF16.F32.PACK_AB R143, R51, R49 ;  /* 0x00000031338f723e */ /* 0x000fc400000010ff */
[----:B0-----:R-:W-:-:S04]  /*4c9c0*/  SHF.R.U32.HI R18, RZ, 0x6, R250 ;  /* 0x00000006ff127819 */ /* 0x001fc800000116fa */
[----:B------:R-:W-:Y:S01]  /*4c9d0*/  SGXT.U32 R18, R18, 0x1 ;  /* 0x000000011212781a */ /* 0x000fe20000000000 */
[----:B------:R-:W-:Y:S04]  /*4c9e0*/  STS.128 [R2], R124 ;  /* 0x0000007c02007388 */ /* 0x000fe80000000c00 */
[----:B------:R-:W-:Y:S01]  /*4c9f0*/  STS.128 [R2+0x400], R140 ;  /* 0x0004008c02007388 */ /* 0x000fe20000000c00 */
[----:B------:R-:W-:Y:S01]  /*4ca00*/  BAR.SYNC.DEFER_BLOCKING 0x0 ;  /* 0x0000000000007b1d */ /* 0x000fe20000010000 */
[----:B------:R-:W-:-:S04]  /*4ca10*/  IMAD.HI R138, R138, 0x2, RZ ;  /* 0x000000028a8a7827 */ /* 0x000fc800078e02ff */
[----:B------:R-:W-:Y:S01]  /*4ca20*/  IMAD.HI R37, R139, 0x2, RZ ;  /* 0x000000028b257827 */ /* 0x000fe200078e02ff */
[----:B------:R-:W-:-:S03]  /*4ca30*/  F2FP.BF16.F32.PACK_AB R52, R54, R52 ;  /* 0x000000343634723e */ /* 0x000fc600000010ff */
[----:B-1----:R-:W-:Y:S01]  /*4ca40*/  IMAD R18, R18, R31, RZ ;  /* 0x0000001f12127224 */ /* 0x002fe200078e02ff */
[----:B------:R-:W-:Y:S02]  /*4ca50*/  IADD3.X R37, PT, PT, R37, R19, R138, P0, P1 ;  /* 0x0000001325257210 */ /* 0x000fe400007e248a */
[----:B------:R-:W-:Y:S02]  /*4ca60*/  F2FP.BF16.F32.PACK_AB R54, R28, R16 ;  /* 0x000000101c36723e */ /* 0x000fe400000010ff */
[----:B------:R-:W-:Y:S02]  /*4ca70*/  LEA R28, P0, R18, R137, 0x1 ;  /* 0x00000089121c7211 */ /* 0x000fe400078008ff */
[----:B------:R-:W-:Y:S02]  /*4ca80*/  F2FP.BF16.F32.PACK_AB R128, R55, R53 ;  /* 0x000000353780723e */ /* 0x000fe400000010ff */
[----:B------:R-:W-:Y:S02]  /*4ca90*/  F2FP.BF16.F32.PACK_AB R53, R58, R56 ;  /* 0x000000383a35723e */ /* 0x000fe400000010ff */
[----:B------:R-:W-:-:S02]  /*4caa0*/  F2FP.BF16.F32.PACK_AB R130, R29, R17 ;  /* 0x000000111d82723e */ /* 0x000fc400000010ff */
[----:B------:R-:W-:Y:S02]  /*4cab0*/  LEA R56, R31, R18, 0x1 ;  /* 0x000000121f387211 */ /* 0x000fe400078e08ff */
[----:B------:R-:W-:Y:S01]  /*4cac0*/  LEA.HI.X.SX32 R29, R18, R37, 0x1, P0 ;  /* 0x00000025121d7211 */ /* 0x000fe200000f0eff */
[----:B------:R-:W0:Y:S04]  /*4cad0*/  LDS.128 R48, [R234] ;  /* 0x00000000ea307984 */ /* 0x000e280000000c00 */
[----:B------:R-:W-:Y:S01]  /*4cae0*/  LDS.128 R16, [R234+0x800] ;  /* 0x00080000ea107984 */ /* 0x000fe20000000c00 */
[----:B------:R-:W-:Y:S02]  /*4caf0*/  F2FP.BF16.F32.PACK_AB R129, R59, R57 ;  /* 0x000000393b81723e */ /* 0x000fe400000010ff */
[----:B------:R-:W-:Y:S01]  /*4cb00*/  F2FP.BF16.F32.PACK_AB R55, R136, R30 ;  /* 0x0000001e8837723e */ /* 0x000fe200000010ff */
[----:B------:R-:W-:Y:S01]  /*4cb10*/  BAR.SYNC.DEFER_BLOCKING 0x0 ;  /* 0x0000000000007b1d */ /* 0x000fe20000010000 */
[----:B------:R-:W-:-:S02]  /*4cb20*/  F2FP.BF16.F32.PACK_AB R131, R0, R36 ;  /* 0x000000240083723e */ /* 0x000fc400000010ff */
[C---:B------:R-:W-:Y:S02]  /*4cb30*/  LEA R38, P1, R56.reuse, R137, 0x1 ;  /* 0x0000008938267211 */ /* 0x040fe400078208ff */
[C---:B------:R-:W-:Y:S02]  /*4cb40*/  LEA R0, R31.reuse, R56, 0x1 ;  /* 0x000000381f007211 */ /* 0x040fe400078e08ff */
[----:B------:R-:W-:Y:S02]  /*4cb50*/  LEA.HI.X.SX32 R39, R56, R37, 0x1, P1 ;  /* 0x0000002538277211 */ /* 0x000fe400008f0eff */
[C---:B------:R-:W-:Y:S02]  /*4cb60*/  LEA R56, P0, R0.reuse, R137, 0x1 ;  /* 0x0000008900387211 */ /* 0x040fe400078008ff */
[C---:B------:R-:W-:Y:S01]  /*4cb70*/  LEA R30, R31.reuse, R0, 0x1 ;  /* 0x000000001f1e7211 */ /* 0x040fe200078e08ff */
[----:B------:R1:W-:Y:S04]  /*4cb80*/  STS.128 [R2], R52 ;  /* 0x0000003402007388 */ /* 0x0003e80000000c00 */
[----:B------:R0:W-:Y:S01]  /*4cb90*/  STS.128 [R2+0x400], R128 ;  /* 0x0004008002007388 */ /* 0x0001e20000000c00 */
[----:B------:R-:W-:Y:S01]  /*4cba0*/  BAR.SYNC.DEFER_BLOCKING 0x0 ;  /* 0x0000000000007b1d */ /* 0x000fe20000010000 */
[----:B------:R-:W-:Y:S01]  /*4cbb0*/  LEA.HI.X.SX32 R57, R0, R37, 0x1, P0 ;  /* 0x0000002500397211 */ /* 0x000fe200000f0eff */
[----:B------:R-:W-:Y:S01]  /*4cbc0*/  IMAD R0, R31, 0x2, R30 ;  /* 0x000000021f007824 */ /* 0x000fe200078e021e */
[----:B------:R-:W-:-:S04]  /*4cbd0*/  LEA R58, P0, R30, R137, 0x1 ;  /* 0x000000891e3a7211 */ /* 0x000fc800078008ff */
[----:B------:R-:W-:Y:S02]  /*4cbe0*/  LEA.HI.X.SX32 R59, R30, R37, 0x1, P0 ;  /* 0x000000251e3b7211 */ /* 0x000fe400000f0eff */
[C---:B-1----:R-:W-:Y:S02]  /*4cbf0*/  LEA R52, P0, R0.reuse, R137, 0x1 ;  /* 0x0000008900347211 */ /* 0x042fe400078008ff */
[C---:B0-----:R-:W-:Y:S02]  /*4cc00*/  LEA R2, R31.reuse, R0, 0x1 ;  /* 0x000000001f027211 */ /* 0x041fe400078e08ff */
[----:B------:R-:W-:Y:S02]  /*4cc10*/  LEA.HI.X.SX32 R53, R0, R37, 0x1, P0 ;  /* 0x0000002500357211 */ /* 0x000fe400000f0eff */
[----:B------:R-:W-:Y:S01]  /*4cc20*/  LEA R0, R31, R2, 0x1 ;  /* 0x000000021f007211 */ /* 0x000fe200078e08ff */
[----:B------:R0:W-:Y:S02]  /*4cc30*/  STG.E.U16 desc[UR10][R28.64], R236 ;  /* 0x000000ec1c007986 */ /* 0x0001e4000c10150a */
[----:B0-----:R-:W-:-:S02]  /*4cc40*/  PRMT R29, R236, 0x7632, R29 ;  /* 0x00007632ec1d7816 */ /* 0x001fc4000000001d */
[C---:B------:R-:W-:Y:S01]  /*4cc50*/  LEA R28, P0, R2.reuse, R137, 0x1 ;  /* 0x00000089021c7211 */ /* 0x040fe200078008ff */
[----:B------:R-:W3:Y:S04]  /*4cc60*/  LDL.LU R236, [R1] ;  /* 0x0000000001ec7983 */ /* 0x000ee80000300800 */
[----:B------:R0:W-:Y:S02]  /*4cc70*/  STG.E.U16 desc[UR10][R38.64], R29 ;  /* 0x0000001d26007986 */ /* 0x0001e4000c10150a */
[----:B0-----:R-:W-:Y:S02]  /*4cc80*/  LEA.HI.X.SX32 R29, R2, R37, 0x1, P0 ;  /* 0x00000025021d7211 */ /* 0x001fe400000f0eff */
[----:B------:R-:W-:Y:S02]  /*4cc90*/  LEA R38, P0, R0, R137, 0x1 ;  /* 0x0000008900267211 */ /* 0x000fe400078008ff */
[----:B------:R-:W-:-:S02]  /*4cca0*/  LEA R2, R31, R0, 0x1 ;  /* 0x000000001f027211 */ /* 0x000fc400078e08ff */
[----:B------:R-:W-:Y:S02]  /*4ccb0*/  LEA.HI.X.SX32 R39, R0, R37, 0x1, P0 ;  /* 0x0000002500277211 */ /* 0x000fe400000f0eff */
[----:B------:R-:W-:Y:S01]  /*4ccc0*/  LEA R54, P0, R2, R137, 0x1 ;  /* 0x0000008902367211 */ /* 0x000fe200078008ff */
[C---:B------:R-:W-:Y:S01]  /*4ccd0*/  IMAD R0, R31.reuse, 0x2, R2 ;  /* 0x000000021f007824 */ /* 0x040fe200078e0202 */
[----:B--2---:R-:W-:Y:S01]  /*4cce0*/  PRMT R30, R238, 0x7632, R30 ;  /* 0x00007632ee1e7816 */ /* 0x004fe2000000001e */
[----:B------:R0:W-:Y:S01]  /*4ccf0*/  STG.E.U16 desc[UR10][R56.64], R238 ;  /* 0x000000ee38007986 */ /* 0x0001e2000c10150a */
[----:B------:R-:W-:Y:S02]  /*4cd00*/  LEA.HI.X.SX32 R55, R2, R37, 0x1, P0 ;  /* 0x0000002502377211 */ /* 0x000fe400000f0eff */
[----:B------:R-:W-:Y:S01]  /*4cd10*/  LEA R2, R31, R0, 0x1 ;  /* 0x000000001f027211 */ /* 0x000fe200078e08ff */
[----:B------:R-:W-:Y:S01]  /*4cd20*/  STG.E.U16 desc[UR10][R58.64], R30 ;  /* 0x0000001e3a007986 */ /* 0x000fe2000c10150a */
[----:B----4-:R-:W-:-:S03]  /*4cd30*/  PRMT R36, R235, 0x7632, R36 ;  /* 0x00007632eb247816 */ /* 0x010fc60000000024 */
[----:B------:R1:W-:Y:S01]  /*4cd40*/  STG.E.U16 desc[UR10][R52.64], R235 ;  /* 0x000000eb34007986 */ /* 0x0003e2000c10150a */
[----:B0-----:R-:W-:-:S03]  /*4cd50*/  LEA R56, P0, R0, R137, 0x1 ;  /* 0x0000008900387211 */ /* 0x001fc600078008ff */
[----:B------:R0:W-:Y:S01]  /*4cd60*/  STG.E.U16 desc[UR10][R28.64], R36 ;  /* 0x000000241c007986 */ /* 0x0001e2000c10150a */
[----:B------:R-:W-:-:S03]  /*4cd70*/  LEA.HI.X.SX32 R57, R0, R37, 0x1, P0 ;  /* 0x0000002500397211 */ /* 0x000fc600000f0eff */
[----:B------:R-:W2:Y:S01]  /*4cd80*/  LDL.LU R238, [R1+0x4] ;  /* 0x0000040001ee7983 */ /* 0x000ea20000300800 */
[----:B------:R-:W-:Y:S02]  /*4cd90*/  LEA R0, R31, R2, 0x1 ;  /* 0x000000021f007211 */ /* 0x000fe400078e08ff */
[C---:B-1----:R-:W-:Y:S01]  /*4cda0*/  LEA R52, P0, R2.reuse, R137, 0x1 ;  /* 0x0000008902347211 */ /* 0x042fe200078008ff */
[----:B------:R-:W4:Y:S03]  /*4cdb0*/  LDL.LU R235, [R1+0x8] ;  /* 0x0000080001eb7983 */ /* 0x000f260000300800 */
[----:B------:R-:W-:Y:S02]  /*4cdc0*/  LEA.HI.X.SX32 R53, R2, R37, 0x1, P0 ;  /* 0x0000002502357211 */ /* 0x000fe400000f0eff */
[----:B0-----:R-:W-:Y:S02]  /*4cdd0*/  LEA R28, P0, R0, R137, 0x1 ;  /* 0x00000089001c7211 */ /* 0x001fe400078008ff */
[----:B---3--:R-:W-:-:S02]  /*4cde0*/  PRMT R29, R249, 0x7632, R29 ;  /* 0x00007632f91d7816 */ /* 0x008fc4000000001d */
[----:B------:R-:W-:Y:S01]  /*4cdf0*/  LEA R2, R31, R0, 0x1 ;  /* 0x000000001f027211 */ /* 0x000fe200078e08ff */
[----:B------:R0:W-:Y:S04]  /*4ce00*/  STG.E.U16 desc[UR10][R38.64], R249 ;  /* 0x000000f926007986 */ /* 0x0001e8000c10150a */
[----:B------:R1:W-:Y:S01]  /*4ce10*/  STG.E.U16 desc[UR10][R54.64], R29 ;  /* 0x0000001d36007986 */ /* 0x0003e2000c10150a */
[----:B------:R-:W-:Y:S02]  /*4ce20*/  PRMT R30, R200, 0x7632, R30 ;  /* 0x00007632c81e7816 */ /* 0x000fe4000000001e */
[----:B------:R-:W-:Y:S01]  /*4ce30*/  PRMT R36, R203, 0x7632, R36 ;  /* 0x00007632cb247816 */ /* 0x000fe20000000024 */
[----:B0-----:R-:W3:Y:S01]  /*4ce40*/  LDL.LU R249, [R1+0xc] ;  /* 0x00000c0001f97983 */ /* 0x001ee20000300800 */
[----:B-1----:R-:W-:Y:S01]  /*4ce50*/  LEA.HI.X.SX32 R29, R0, R37, 0x1, P0 ;  /* 0x00000025001d7211 */ /* 0x002fe200000f0eff */
[----:B------:R-:W-:Y:S01]  /*4ce60*/  IMAD R0, R31, 0x2, R2 ;  /* 0x000000021f007824 */ /* 0x000fe200078e0202 */
[----:B------:R-:W-:-:S04]  /*4ce70*/  LEA R38, P0, R2, R137, 0x1 ;  /* 0x0000008902267211 */ /* 0x000fc800078008ff */
[----:B------:R-:W-:Y:S02]  /*4ce80*/  LEA.HI.X.SX32 R39, R2, R37, 0x1, P0 ;  /* 0x0000002502277211 */ /* 0x000fe400000f0eff */
[C---:B------:R-:W-:Y:S02]  /*4ce90*/  LEA R54, P0, R0.reuse, R137, 0x1 ;  /* 0x0000008900367211 */ /* 0x040fe400078008ff */
[C---:B------:R-:W-:Y:S01]  /*4cea0*/  LEA R2, R31.reuse, R0, 0x1 ;  /* 0x000000001f027211 */ /* 0x040fe200078e08ff */
[----:B------:R0:W-:Y:S01]  /*4ceb0*/  STG.E.U16 desc[UR10][R56.64], R200 ;  /* 0x000000c838007986 */ /* 0x0001e2000c10150a */
[----:B------:R-:W-:Y:S02]  /*4cec0*/  LEA.HI.X.SX32 R55, R0, R37, 0x1, P0 ;  /* 0x0000002500377211 */ /* 0x000fe400000f0eff */
[----:B------:R-:W-:Y:S01]  /*4ced0*/  LEA R0, R31, R2, 0x1 ;  /* 0x000000021f007211 */ /* 0x000fe200078e08ff */
[----:B------:R1:W-:Y:S01]  /*4cee0*/  STG.E.U16 desc[UR10][R52.64], R30 ;  /* 0x0000001e34007986 */ /* 0x0003e2000c10150a */
[----:B0-----:R-:W-:-:S03]  /*4cef0*/  LEA R56, P0, R2, R137, 0x1 ;  /* 0x0000008902387211 */ /* 0x001fc600078008ff */
[----:B------:R0:W-:Y:S01]  /*4cf00*/  STG.E.U16 desc[UR10][R28.64], R201 ;  /* 0x000000c91c007986 */ /* 0x0001e2000c10150a */
[----:B------:R-:W-:Y:S02]  /*4cf10*/  LEA.HI.X.SX32 R57, R2, R37, 0x1, P0 ;  /* 0x0000002502397211 */ /* 0x000fe400000f0eff */
[C---:B-1----:R-:W-:Y:S02]  /*4cf20*/  LEA R52, P0, R0.reuse, R137, 0x1 ;  /* 0x0000008900347211 */ /* 0x042fe400078008ff */
[----:B------:R-:W-:Y:S02]  /*4cf30*/  LEA R2, R31, R0, 0x1 ;  /* 0x000000001f027211 */ /* 0x000fe400078e08ff */
[----:B------:R-:W-:Y:S02]  /*4cf40*/  LEA.HI.X.SX32 R53, R0, R37, 0x1, P0 ;  /* 0x0000002500357211 */ /* 0x000fe400000f0eff */
[----:B0-----:R-:W-:Y:S01]  /*4cf50*/  PRMT R29, R201, 0x7632, R29 ;  /* 0x00007632c91d7816 */ /* 0x001fe2000000001d */
[----:B------:R-:W-:Y:S01]  /*4cf60*/  IMAD R0, R31, 0x2, R2 ;  /* 0x000000021f007824 */ /* 0x000fe200078e0202 */
[----:B------:R-:W-:-:S03]  /*4cf70*/  LEA R28, P0, R2, R137, 0x1 ;  /* 0x00000089021c7211 */ /* 0x000fc600078008ff */
[----:B------:R0:W-:Y:S01]  /*4cf80*/  STG.E.U16 desc[UR10][R38.64], R29 ;  /* 0x0000001d26007986 */ /* 0x0001e2000c10150a */
[----:B------:R-:W-:-:S03]  /*4cf90*/  PRMT R30, R202, 0x7632, R30 ;  /* 0x00007632ca1e7816 */ /* 0x000fc6000000001e */
[----:B------:R1:W-:Y:S01]  /*4cfa0*/  STG.E.U16 desc[UR10][R54.64], R202 ;  /* 0x000000ca36007986 */ /* 0x0003e2000c10150a */
[----:B0-----:R-:W-:Y:S02]  /*4cfb0*/  LEA.HI.X.SX32 R29, R2, R37, 0x1, P0 ;  /* 0x00000025021d7211 */ /* 0x001fe400000f0eff */
[C---:B------:R-:W-:Y:S02]  /*4cfc0*/  LEA R38, P0, R0.reuse, R137, 0x1 ;  /* 0x0000008900267211 */ /* 0x040fe400078008ff */
[C---:B------:R-:W-:Y:S02]  /*4cfd0*/  LEA R2, R31.reuse, R0, 0x1 ;  /* 0x000000001f027211 */ /* 0x040fe400078e08ff */
[----:B------:R-:W-:Y:S02]  /*4cfe0*/  LEA.HI.X.SX32 R39, R0, R37, 0x1, P0 ;  /* 0x0000002500277211 */ /* 0x000fe400000f0eff */
[C---:B-1----:R-:W-:Y:S02]  /*4cff0*/  LEA R54, P0, R2.reuse, R137, 0x1 ;  /* 0x0000008902367211 */ /* 0x042fe400078008ff */
[----:B------:R-:W-:Y:S01]  /*4d000*/  LEA R0, R31, R2, 0x1 ;  /* 0x000000021f007211 */ /* 0x000fe200078e08ff */
[----:B------:R0:W-:Y:S01]  /*4d010*/  STG.E.U16 desc[UR10][R56.64], R30 ;  /* 0x0000001e38007986 */ /* 0x0001e2000c10150a */
[----:B------:R-:W-:-:S02]  /*4d020*/  LEA.HI.X.SX32 R55, R2, R37, 0x1, P0 ;  /* 0x0000002502377211 */ /* 0x000fc400000f0eff */
[----:B------:R-:W-:Y:S01]  /*4d030*/  LEA R2, R31, R0, 0x1 ;  /* 0x000000001f027211 */ /* 0x000fe200078e08ff */
[----:B------:R1:W-:Y:S01]  /*4d040*/  STG.E.U16 desc[UR10][R52.64], R203 ;  /* 0x000000cb34007986 */ /* 0x0003e2000c10150a */
[----:B0-----:R-:W-:-:S03]  /*4d050*/  LEA R56, P0, R0, R137, 0x1 ;  /* 0x0000008900387211 */ /* 0x001fc600078008ff */
[----:B------:R0:W-:Y:S01]  /*4d060*/  STG.E.U16 desc[UR10][R28.64], R36 ;  /* 0x000000241c007986 */ /* 0x0001e2000c10150a */
[----:B------:R-:W-:Y:S01]  /*4d070*/  LEA.HI.X.SX32 R57, R0, R37, 0x1, P0 ;  /* 0x0000002500397211 */ /* 0x000fe200000f0eff */
[----:B------:R-:W-:Y:S01]  /*4d080*/  IMAD R0, R31, 0x2, R2 ;  /* 0x000000021f007824 */ /* 0x000fe200078e0202 */
[C---:B-1----:R-:W-:Y:S01]  /*4d090*/  LEA R52, P0, R2.reuse, R137, 0x1 ;  /* 0x0000008902347211 */ /* 0x042fe200078008ff */
[----:B------:R-:W-:Y:S03]  /*4d0a0*/  STG.E.U16 desc[UR10][R38.64], R20 ;  /* 0x0000001426007986 */ /* 0x000fe6000c10150a */
[----:B------:R-:W-:Y:S02]  /*4d0b0*/  LEA.HI.X.SX32 R53, R2, R37, 0x1, P0 ;  /* 0x0000002502357211 */ /* 0x000fe400000f0eff */
[----:B0-----:R-:W-:Y:S02]  /*4d0c0*/  PRMT R29, R20, 0x7632, R29 ;  /* 0x00007632141d7816 */ /* 0x001fe4000000001d */
[----:B------:R-:W-:-:S02]  /*4d0d0*/  LEA R28, P0, R0, R137, 0x1 ;  /* 0x00000089001c7211 */ /* 0x000fc400078008ff */
[----:B------:R-:W-:Y:S01]  /*4d0e0*/  LEA R2, R31, R0, 0x1 ;  /* 0x000000001f027211 */ /* 0x000fe200078e08ff */
[----:B------:R0:W-:Y:S01]  /*4d0f0*/  STG.E.U16 desc[UR10][R54.64], R29 ;  /* 0x0000001d36007986 */ /* 0x0001e2000c10150a */
[----:B------:R-:W-:Y:S02]  /*4d100*/  PRMT R30, R21, 0x7632, R30 ;  /* 0x00007632151e7816 */ /* 0x000fe4000000001e */
[----:B0-----:R-:W-:Y:S02]  /*4d110*/  LEA.HI.X.SX32 R29, R0, R37, 0x1, P0 ;  /* 0x00000025001d7211 */ /* 0x001fe400000f0eff */
[C---:B------:R-:W-:Y:S02]  /*4d120*/  LEA R38, P0, R2.reuse, R137, 0x1 ;  /* 0x0000008902267211 */ /* 0x040fe400078008ff */
[----:B------:R-:W-:Y:S02]  /*4d130*/  LEA R0, R31, R2, 0x1 ;  /* 0x000000021f007211 */ /* 0x000fe400078e08ff */
[----:B------:R-:W-:-:S02]  /*4d140*/  LEA.HI.X.SX32 R39, R2, R37, 0x1, P0 ;  /* 0x0000002502277211 */ /* 0x000fc400000f0eff */
[C---:B------:R-:W-:Y:S02]  /*4d150*/  LEA R54, P0, R0.reuse, R137, 0x1 ;  /* 0x0000008900367211 */ /* 0x040fe400078008ff */
[C---:B------:R-:W-:Y:S02]  /*4d160*/  LEA R2, R31.reuse, R0, 0x1 ;  /* 0x000000001f027211 */ /* 0x040fe400078e08ff */
[----:B------:R-:W-:Y:S02]  /*4d170*/  LEA.HI.X.SX32 R55, R0, R37, 0x1, P0 ;  /* 0x0000002500377211 */ /* 0x000fe400000f0eff */
[C---:B------:R-:W-:Y:S01]  /*4d180*/  LEA R20, P0, R2.reuse, R137, 0x1 ;  /* 0x0000008902147211 */ /* 0x040fe200078008ff */
[----:B------:R-:W-:Y:S01]  /*4d190*/  IMAD R0, R31, 0x2, R2 ;  /* 0x000000021f007824 */ /* 0x000fe200078e0202 */
[----:B------:R0:W-:Y:S04]  /*4d1a0*/  STG.E.U16 desc[UR10][R56.64], R21 ;  /* 0x0000001538007986 */ /* 0x0001e8000c10150a */
[----:B------:R1:W-:Y:S04]  /*4d1b0*/  STG.E.U16 desc[UR10][R52.64], R30 ;  /* 0x0000001e34007986 */ /* 0x0003e8000c10150a */
[----:B------:R1:W-:Y:S01]  /*4d1c0*/  STG.E.U16 desc[UR10][R28.64], R22 ;  /* 0x000000161c007986 */ /* 0x0003e2000c10150a */
[----:B0-----:R-:W-:-:S02]  /*4d1d0*/  LEA.HI.X.SX32 R21, R2, R37, 0x1, P0 ;  /* 0x0000002502157211 */ /* 0x001fc400000f0eff */
[C---:B------:R-:W-:Y:S02]  /*4d1e0*/  LEA R2, R31.reuse, R0, 0x1 ;  /* 0x000000001f027211 */ /* 0x040fe400078e08ff */
[----:B-1----:R-:W-:Y:S02]  /*4d1f0*/  LEA R52, P0, R0, R137, 0x1 ;  /* 0x0000008900347211 */ /* 0x002fe400078008ff */
[----:B------:R-:W-:Y:S02]  /*4d200*/  PRMT R29, R22, 0x7632, R29 ;  /* 0x00007632161d7816 */ /* 0x000fe4000000001d */
[----:B------:R-:W-:Y:S02]  /*4d210*/  LEA.HI.X.SX32 R53, R0, R37, 0x1, P0 ;  /* 0x0000002500357211 */ /* 0x000fe400000f0eff */
[----:B------:R-:W-:Y:S02]  /*4d220*/  LEA R28, P0, R2, R137, 0x1 ;  /* 0x00000089021c7211 */ /* 0x000fe400078008ff */
[----:B------:R-:W-:Y:S01]  /*4d230*/  LEA R0, R31, R2, 0x1 ;  /* 0x000000021f007211 */ /* 0x000fe200078e08ff */
[----:B------:R0:W-:Y:S01]  /*4d240*/  STG.E.U16 desc[UR10][R38.64], R29 ;  /* 0x0000001d26007986 */ /* 0x0001e2000c10150a */
[----:B------:R-:W-:-:S03]  /*4d250*/  PRMT R30, R23, 0x7632, R30 ;  /* 0x00007632171e7816 */ /* 0x000fc6000000001e */
[----:B------:R1:W-:Y:S01]  /*4d260*/  STG.E.U16 desc[UR10][R54.64], R23 ;  /* 0x0000001736007986 */ /* 0x0003e2000c10150a */
[----:B0-----:R-:W-:Y:S02]  /*4d270*/  LEA.HI.X.SX32 R29, R2, R37, 0x1, P0 ;  /* 0x00000025021d7211 */ /* 0x001fe400000f0eff */
[C---:B------:R-:W-:Y:S02]  /*4d280*/  LEA R38, P0, R0.reuse, R137, 0x1 ;  /* 0x0000008900267211 */ /* 0x040fe400078008ff */
[C---:B------:R-:W-:Y:S02]  /*4d290*/  LEA R2, R31.reuse, R0, 0x1 ;  /* 0x000000001f027211 */ /* 0x040fe400078e08ff */
[----:B------:R-:W-:Y:S02]  /*4d2a0*/  LEA.HI.X.SX32 R39, R0, R37, 0x1, P0 ;  /* 0x0000002500277211 */ /* 0x000fe400000f0eff */
[C---:B------:R-:W-:Y:S01]  /*4d2b0*/  LEA R22, P0, R2.reuse, R137, 0x1 ;  /* 0x0000008902167211 */ /* 0x040fe200078008ff */
[----:B------:R-:W-:Y:S01]  /*4d2c0*/  IMAD R0, R31, 0x2, R2 ;  /* 0x000000021f007824 */ /* 0x000fe200078e0202 */
[----:B------:R0:W-:Y:S02]  /*4d2d0*/  STG.E.U16 desc[UR10][R20.64], R30 ;  /* 0x0000001e14007986 */ /* 0x0001e4000c10150a */
[----:B-1----:R-:W-:-:S02]  /*4d2e0*/  LEA.HI.X.SX32 R23, R2, R37, 0x1, P0 ;  /* 0x0000002502177211 */ /* 0x002fc400000f0eff */
[----:B------:R-:W-:Y:S01]  /*4d2f0*/  LEA R2, R31, R0, 0x1 ;  /* 0x000000001f027211 */ /* 0x000fe200078e08ff */
[----:B------:R-:W-:Y:S01]  /*4d300*/  STG.E.U16 desc[UR10][R52.64], R8 ;  /* 0x0000000834007986 */ /* 0x000fe2000c10150a */
[----:B0-----:R-:W-:Y:S02]  /*4d310*/  PRMT R21, R8, 0x7632, R21 ;  /* 0x0000763208157816 */ /* 0x001fe40000000015 */
[----:B------:R-:W-:-:S03]  /*4d320*/  LEA R20, P0, R0, R137, 0x1 ;  /* 0x0000008900147211 */ /* 0x000fc600078008ff */
[----:B------:R0:W-:Y:S04]  /*4d330*/  STG.E.U16 desc[UR10][R28.64], R21 ;  /* 0x000000151c007986 */ /* 0x0001e8000c10150a */
[----:B------:R-:W-:Y:S01]  /*4d340*/  STG.E.U16 desc[UR10][R38.64], R9 ;  /* 0x0000000926007986 */ /* 0x000fe2000c10150a */
[----:B0-----:R-:W-:Y:S02]  /*4d350*/  LEA.HI.X.SX32 R21, R0, R37, 0x1, P0 ;  /* 0x0000002500157211 */ /* 0x001fe400000f0eff */
[----:B------:R-:W-:Y:S02]  /*4d360*/  LEA R52, P0, R2, R137, 0x1 ;  /* 0x0000008902347211 */ /* 0x000fe400078008ff */
[----:B------:R-:W-:Y:S02]  /*4d370*/  LEA R0, R31, R2, 0x1 ;  /* 0x000000021f007211 */ /* 0x000fe400078e08ff */
[----:B------:R-:W-:-:S02]  /*4d380*/  PRMT R29, R9, 0x7632, R29 ;  /* 0x00007632091d7816 */ /* 0x000fc4000000001d */
[----:B------:R-:W-:Y:S02]  /*4d390*/  LEA.HI.X.SX32 R53, R2, R37, 0x1, P0 ;  /* 0x0000002502357211 */ /* 0x000fe400000f0eff */
[C---:B------:R-:W-:Y:S02]  /*4d3a0*/  LEA R28, P0, R0.reuse, R137, 0x1 ;  /* 0x00000089001c7211 */ /* 0x040fe400078008ff */
[C---:B------:R-:W-:Y:S01]  /*4d3b0*/  LEA R2, R31.reuse, R0, 0x1 ;  /* 0x000000001f027211 */ /* 0x040fe200078e08ff */
[----:B------:R0:W-:Y:S04]  /*4d3c0*/  STG.E.U16 desc[UR10][R22.64], R29 ;  /* 0x0000001d16007986 */ /* 0x0001e8000c10150a */
[----:B------:R1:W-:Y:S01]  /*4d3d0*/  STG.E.U16 desc[UR10][R20.64], R10 ;  /* 0x0000000a14007986 */ /* 0x0003e2000c10150a */
[----:B0-----:R-:W-:Y:S01]  /*4d3e0*/  LEA.HI.X.SX32 R29, R0, R37, 0x1, P0 ;  /* 0x00000025001d7211 */ /* 0x001fe200000f0eff */
[----:B------:R-:W-:Y:S01]  /*4d3f0*/  IMAD R0, R31, 0x2, R2 ;  /* 0x000000021f007824 */ /* 0x000fe200078e0202 */
[----:B------:R-:W-:-:S04]  /*4d400*/  LEA R8, P0, R2, R137, 0x1 ;  /* 0x0000008902087211 */ /* 0x000fc800078008ff */
[----:B------:R-:W-:Y:S02]  /*4d410*/  LEA.HI.X.SX32 R9, R2, R37, 0x1, P0 ;  /* 0x0000002502097211 */ /* 0x000fe400000f0eff */
[----:B------:R-:W-:Y:S02]  /*4d420*/  LEA R22, P0, R0, R137, 0x1 ;  /* 0x0000008900167211 */ /* 0x000fe400078008ff */
[----:B------:R-:W-:Y:S02]  /*4d430*/  LEA R2, R31, R0, 0x1 ;  /* 0x000000001f027211 */ /* 0x000fe400078e08ff */
[----:B-1----:R-:W-:Y:S02]  /*4d440*/  PRMT R21, R10, 0x7632, R21 ;  /* 0x000076320a157816 */ /* 0x002fe40000000015 */
[----:B------:R-:W-:Y:S02]  /*4d450*/  LEA.HI.X.SX32 R23, R0, R37, 0x1, P0 ;  /* 0x0000002500177211 */ /* 0x000fe400000f0eff */
[----:B------:R-:W-:-:S02]  /*4d460*/  LEA R20, P0, R2, R137, 0x1 ;  /* 0x0000008902147211 */ /* 0x000fc400078008ff */
        /* <DEDUP_REMOVED lines=29> */
[----:B------:R-:W-:-:S02]  /*4d640*/  LEA R28, P0, R2, R137, 0x1 ;  /* 0x00000089021c7211 */ /* 0x000fc400078008ff */
[----:B------:R-:W-:Y:S02]  /*4d650*/  PRMT R11, R62, 0x7632, R11 ;  /* 0x000076323e0b7816 */ /* 0x000fe4000000000b */
[----:B------:R-:W-:Y:S02]  /*4d660*/  LEA.HI.X.SX32 R29, R2, R37, 0x1, P0 ;  /* 0x00000025021d7211 */ /* 0x000fe400000f0eff */
[----:B------:R-:W-:Y:S02]  /*4d670*/  LEA R10, P0, R0, R137, 0x1 ;  /* 0x00000089000a7211 */ /* 0x000fe400078008ff */
[----:B------:R-:W-:Y:S01]  /*4d680*/  LEA R2, R31, R0, 0x1 ;  /* 0x000000001f027211 */ /* 0x000fe200078e08ff */
[----:B------:R0:W-:Y:S01]  /*4d690*/  STG.E.U16 desc[UR10][R22.64], R11 ;  /* 0x0000000b16007986 */ /* 0x0001e2000c10150a */
[----:B-1----:R-:W-:-:S03]  /*4d6a0*/  PRMT R9, R63, 0x7632, R9 ;  /* 0x000076323f097816 */ /* 0x002fc60000000009 */
[----:B------:R-:W-:Y:S04]  /*4d6b0*/  STG.E.U16 desc[UR10][R20.64], R63 ;  /* 0x0000003f14007986 */ /* 0x000fe8000c10150a */
[----:B------:R1:W-:Y:S01]  /*4d6c0*/  STG.E.U16 desc[UR10][R28.64], R9 ;  /* 0x000000091c007986 */ /* 0x0003e2000c10150a */
[----:B0-----:R-:W-:Y:S02]  /*4d6d0*/  LEA.HI.X.SX32 R11, R0, R37, 0x1, P0 ;  /* 0x00000025000b7211 */ /* 0x001fe400000f0eff */
[C---:B------:R-:W-:Y:S02]  /*4d6e0*/  LEA R8, P0, R2.reuse, R137, 0x1 ;  /* 0x0000008902087211 */ /* 0x040fe400078008ff */
[----:B------:R-:W-:Y:S02]  /*4d6f0*/  LEA R0, R31, R2, 0x1 ;  /* 0x000000021f007211 */ /* 0x000fe400078e08ff */
[----:B-1----:R-:W-:-:S02]  /*4d700*/  LEA.HI.X.SX32 R9, R2, R37, 0x1, P0 ;  /* 0x0000002502097211 */ /* 0x002fc400000f0eff */
[C---:B------:R-:W-:Y:S02]  /*4d710*/  LEA R22, P0, R0.reuse, R137, 0x1 ;  /* 0x0000008900167211 */ /* 0x040fe400078008ff */
[C---:B------:R-:W-:Y:S02]  /*4d720*/  LEA R2, R31.reuse, R0, 0x1 ;  /* 0x000000001f027211 */ /* 0x040fe400078e08ff */
[----:B------:R-:W-:Y:S02]  /*4d730*/  LEA.HI.X.SX32 R23, R0, R37, 0x1, P0 ;  /* 0x0000002500177211 */ /* 0x000fe400000f0eff */
[C---:B------:R-:W-:Y:S01]  /*4d740*/  LEA R20, P0, R2.reuse, R137, 0x1 ;  /* 0x0000008902147211 */ /* 0x040fe200078008ff */
[----:B------:R-:W-:Y:S01]  /*4d750*/  IMAD R0, R31, 0x2, R2 ;  /* 0x000000021f007824 */ /* 0x000fe200078e0202 */
[----:B------:R0:W-:Y:S02]  /*4d760*/  STG.E.U16 desc[UR10][R10.64], R68 ;  /* 0x000000440a007986 */ /* 0x0001e4000c10150a */
[----:B------:R-:W-:-:S02]  /*4d770*/  LEA.HI.X.SX32 R21, R2, R37, 0x1, P0 ;  /* 0x0000002502157211 */ /* 0x000fc400000f0eff */
[C---:B------:R-:W-:Y:S02]  /*4d780*/  LEA R28, P0, R0.reuse, R137, 0x1 ;  /* 0x00000089001c7211 */ /* 0x040fe400078008ff */
[C---:B------:R-:W-:Y:S02]  /*4d790*/  LEA R2, R31.reuse, R0, 0x1 ;  /* 0x000000001f027211 */ /* 0x040fe400078e08ff */
[----:B------:R-:W-:Y:S02]  /*4d7a0*/  LEA.HI.X.SX32 R29, R0, R37, 0x1, P0 ;  /* 0x00000025001d7211 */ /* 0x000fe400000f0eff */
[----:B0-----:R-:W-:Y:S02]  /*4d7b0*/  PRMT R11, R68, 0x7632, R11 ;  /* 0x00007632440b7816 */ /* 0x001fe4000000000b */
[----:B------:R-:W-:Y:S02]  /*4d7c0*/  LEA R10, P0, R2, R137, 0x1 ;  /* 0x00000089020a7211 */ /* 0x000fe400078008ff */
[----:B------:R-:W-:Y:S01]  /*4d7d0*/  LEA R0, R31, R2, 0x1 ;  /* 0x000000021f007211 */ /* 0x000fe200078e08ff */
[----:B------:R0:W-:Y:S04]  /*4d7e0*/  STG.E.U16 desc[UR10][R8.64], R11 ;  /* 0x0000000b08007986 */ /* 0x0001e8000c10150a */
[----:B------:R-:W-:Y:S01]  /*4d7f0*/  STG.E.U16 desc[UR10][R22.64], R69 ;  /* 0x0000004516007986 */ /* 0x000fe2000c10150a */
[----:B0-----:R-:W-:-:S02]  /*4d800*/  PRMT R9, R69, 0x7632, R9 ;  /* 0x0000763245097816 */ /* 0x001fc40000000009 */
[----:B------:R-:W-:Y:S02]  /*4d810*/  LEA.HI.X.SX32 R11, R2, R37, 0x1, P0 ;  /* 0x00000025020b7211 */ /* 0x000fe400000f0eff */
[C---:B------:R-:W-:Y:S02]  /*4d820*/  LEA R8, P0, R0.reuse, R137, 0x1 ;  /* 0x0000008900087211 */ /* 0x040fe400078008ff */
[C---:B------:R-:W-:Y:S01]  /*4d830*/  LEA R2, R31.reuse, R0, 0x1 ;  /* 0x000000001f027211 */ /* 0x040fe200078e08ff */
[----:B------:R0:W-:Y:S04]  /*4d840*/  STG.E.U16 desc[UR10][R20.64], R9 ;  /* 0x0000000914007986 */ /* 0x0001e8000c10150a */
[----:B------:R-:W-:Y:S01]  /*4d850*/  STG.E.U16 desc[UR10][R28.64], R70 ;  /* 0x000000461c007986 */ /* 0x000fe2000c10150a */
[----:B0-----:R-:W-:Y:S01]  /*4d860*/  LEA.HI.X.SX32 R9, R0, R37, 0x1, P0 ;  /* 0x0000002500097211 */ /* 0x001fe200000f0eff */
[----:B------:R-:W-:Y:S01]  /*4d870*/  IMAD R0, R31, 0x2, R2 ;  /* 0x000000021f007824 */ /* 0x000fe200078e0202 */
[----:B------:R-:W-:-:S02]  /*4d880*/  LEA R22, P0, R2, R137, 0x1 ;  /* 0x0000008902167211 */ /* 0x000fc400078008ff */
[----:B------:R-:W-:Y:S02]  /*4d890*/  PRMT R21, R70, 0x7632, R21 ;  /* 0x0000763246157816 */ /* 0x000fe40000000015 */
[----:B------:R-:W-:Y:S02]  /*4d8a0*/  LEA.HI.X.SX32 R23, R2, R37, 0x1, P0 ;  /* 0x0000002502177211 */ /* 0x000fe400000f0eff */
[C---:B------:R-:W-:Y:S02]  /*4d8b0*/  LEA R20, P0, R0.reuse, R137, 0x1 ;  /* 0x0000008900147211 */ /* 0x040fe400078008ff */
[----:B------:R-:W-:Y:S01]  /*4d8c0*/  LEA R2, R31, R0, 0x1 ;  /* 0x000000001f027211 */ /* 0x000fe200078e08ff */
[----:B------:R0:W-:Y:S04]  /*4d8d0*/  STG.E.U16 desc[UR10][R10.64], R21 ;  /* 0x000000150a007986 */ /* 0x0001e8000c10150a */
[----:B------:R1:W-:Y:S01]  /*4d8e0*/  STG.E.U16 desc[UR10][R8.64], R71 ;  /* 0x0000004708007986 */ /* 0x0003e2000c10150a */
[----:B0-----:R-:W-:-:S02]  /*4d8f0*/  LEA.HI.X.SX32 R21, R0, R37, 0x1, P0 ;  /* 0x0000002500157211 */ /* 0x001fc400000f0eff */
[C---:B------:R-:W-:Y:S02]  /*4d900*/  LEA R28, P0, R2.reuse, R137, 0x1 ;  /* 0x00000089021c7211 */ /* 0x040fe400078008ff */
[----:B------:R-:W-:Y:S02]  /*4d910*/  LEA R0, R31, R2, 0x1 ;  /* 0x000000021f007211 */ /* 0x000fe400078e08ff */
[----:B------:R-:W-:Y:S02]  /*4d920*/  PRMT R11, R71, 0x7632, R11 ;  /* 0x00007632470b7816 */ /* 0x000fe4000000000b */
[----:B------:R-:W-:Y:S02]  /*4d930*/  LEA.HI.X.SX32 R29, R2, R37, 0x1, P0 ;  /* 0x00000025021d7211 */ /* 0x000fe400000f0eff */
[----:B------:R-:W-:Y:S02]  /*4d940*/  LEA R10, P0, R0, R137, 0x1 ;  /* 0x00000089000a7211 */ /* 0x000fe400078008ff */
[----:B------:R-:W-:Y:S01]  /*4d950*/  LEA R2, R31, R0, 0x1 ;  /* 0x000000001f027211 */ /* 0x000fe200078e08ff */
[----:B------:R0:W-:Y:S01]  /*4d960*/  STG.E.U16 desc[UR10][R22.64], R11 ;  /* 0x0000000b16007986 */ /* 0x0001e2000c10150a */
[----:B-1----:R-:W-:-:S03]  /*4d970*/  PRMT R9, R76, 0x7632, R9 ;  /* 0x000076324c097816 */ /* 0x002fc60000000009 */
[----:B------:R1:W-:Y:S04]  /*4d980*/  STG.E.U16 desc[UR10][R20.64], R76 ;  /* 0x0000004c14007986 */ /* 0x0003e8000c10150a */
[----:B------:R2:W-:Y:S01]  /*4d990*/  STG.E.U16 desc[UR10][R28.64], R9 ;  /* 0x000000091c007986 */ /* 0x0005e2000c10150a */
[----:B0-----:R-:W-:Y:S01]  /*4d9a0*/  LEA.HI.X.SX32 R11, R0, R37, 0x1, P0 ;  /* 0x00000025000b7211 */ /* 0x001fe200000f0eff */
[----:B------:R-:W-:Y:S01]  /*4d9b0*/  IMAD R0, R31, 0x2, R2 ;  /* 0x000000021f007824 */ /* 0x000fe200078e0202 */
[C---:B------:R-:W-:Y:S02]  /*4d9c0*/  LEA R8, P0, R2.reuse, R137, 0x1 ;  /* 0x0000008902087211 */ /* 0x040fe400078008ff */
[----:B-1----:R-:W-:Y:S02]  /*4d9d0*/  PRMT R21, R77, 0x7632, R21 ;  /* 0x000076324d157816 */ /* 0x002fe40000000015 */
[----:B--2---:R-:W-:-:S02]  /*4d9e0*/  LEA.HI.X.SX32 R9, R2, R37, 0x1, P0 ;  /* 0x0000002502097211 */ /* 0x004fc400000f0eff */
[C---:B------:R-:W-:Y:S02]  /*4d9f0*/  LEA R22, P0, R0.reuse, R137, 0x1 ;  /* 0x0000008900167211 */ /* 0x040fe400078008ff */
[C---:B------:R-:W-:Y:S02]  /*4da00*/  LEA R2, R31.reuse, R0, 0x1 ;  /* 0x000000001f027211 */ /* 0x040fe400078e08ff */
[----:B------:R-:W-:Y:S02]  /*4da10*/  LEA.HI.X.SX32 R23, R0, R37, 0x1, P0 ;  /* 0x0000002500177211 */ /* 0x000fe400000f0eff */
[----:B------:R-:W-:Y:S01]  /*4da20*/  LEA R20, P0, R2, R137, 0x1 ;  /* 0x0000008902147211 */ /* 0x000fe200078008ff */
[----:B------:R-:W-:Y:S01]  /*4da30*/  STG.E.U16 desc[UR10][R10.64], R77 ;  /* 0x0000004d0a007986 */ /* 0x000fe2000c10150a */
[----:B------:R-:W-:-:S03]  /*4da40*/  LEA R0, R31, R2, 0x1 ;  /* 0x000000021f007211 */ /* 0x000fc600078e08ff */
[----:B------:R0:W-:Y:S02]  /*4da50*/  STG.E.U16 desc[UR10][R8.64], R21 ;  /* 0x0000001508007986 */ /* 0x0001e4000c10150a */
[----:B0-----:R-:W-:Y:S02]  /*4da60*/  LEA.HI.X.SX32 R21, R2, R37, 0x1, P0 ;  /* 0x0000002502157211 */ /* 0x001fe400000f0eff */
[C---:B------:R-:W-:Y:S02]  /*4da70*/  LEA R28, P0, R0.reuse, R137, 0x1 ;  /* 0x00000089001c7211 */ /* 0x040fe400078008ff */
[C---:B------:R-:W-:Y:S02]  /*4da80*/  LEA R2, R31.reuse, R0, 0x1 ;  /* 0x000000001f027211 */ /* 0x040fe400078e08ff */
[----:B------:R-:W-:Y:S02]  /*4da90*/  LEA.HI.X.SX32 R29, R0, R37, 0x1, P0 ;  /* 0x00000025001d7211 */ /* 0x000fe400000f0eff */
[----:B------:R-:W-:Y:S01]  /*4daa0*/  LEA R10, P0, R2, R137, 0x1 ;  /* 0x00000089020a7211 */ /* 0x000fe200078008ff */
[----:B------:R-:W-:Y:S01]  /*4dab0*/  IMAD R0, R31, 0x2, R2 ;  /* 0x000000021f007824 */ /* 0x000fe200078e0202 */
[----:B------:R-:W-:-:S02]  /*4dac0*/  PRMT R9, R78, 0x7632, R9 ;  /* 0x000076324e097816 */ /* 0x000fc40000000009 */
[----:B------:R-:W-:Y:S02]  /*4dad0*/  LEA.HI.X.SX32 R11, R2, R37, 0x1, P0 ;  /* 0x00000025020b7211 */ /* 0x000fe400000f0eff */
[----:B------:R-:W-:Y:S01]  /*4dae0*/  LEA R8, P0, R0, R137, 0x1 ;  /* 0x0000008900087211 */ /* 0x000fe200078008ff */
[----:B------:R-:W-:Y:S01]  /*4daf0*/  STG.E.U16 desc[UR10][R22.64], R78 ;  /* 0x0000004e16007986 */ /* 0x000fe2000c10150a */
[----:B------:R-:W-:-:S03]  /*4db00*/  LEA R2, R31, R0, 0x1 ;  /* 0x000000001f027211 */ /* 0x000fc600078e08ff */
        /* <DEDUP_REMOVED lines=225> */
[----:B------:R0:W-:Y:S02]  /*4e920*/  STG.E.U16 desc[UR10][R20.64], R9 ;  /* 0x0000000914007986 */ /* 0x0001e4000c10150a */
[----:B0-----:R-:W-:Y:S02]  /*4e930*/  LEA.HI.X.SX32 R9, R0, R37, 0x1, P0 ;  /* 0x0000002500097211 */ /* 0x001fe400000f0eff */
[----:B------:R-:W-:Y:S01]  /*4e940*/  IMAD R0, R31, 0x2, R2 ;  /* 0x000000021f007824 */ /* 0x000fe200078e0202 */
[----:B------:R-:W-:-:S02]  /*4e950*/  LEA R22, P0, R2, R137, 0x1 ;  /* 0x0000008902167211 */ /* 0x000fc400078008ff */
[----:B------:R-:W-:Y:S02]  /*4e960*/  PRMT R21, R44, 0x7632, R21 ;  /* 0x000076322c157816 */ /* 0x000fe40000000015 */
[C---:B------:R-:W-:Y:S02]  /*4e970*/  LEA R30, R31.reuse, R0, 0x1 ;  /* 0x000000001f1e7211 */ /* 0x040fe400078e08ff */
[----:B------:R-:W-:Y:S02]  /*4e980*/  LEA.HI.X.SX32 R23, R2, R37, 0x1, P0 ;  /* 0x0000002502177211 */ /* 0x000fe400000f0eff */
[----:B------:R-:W-:Y:S01]  /*4e990*/  LEA R20, P0, R0, R137, 0x1 ;  /* 0x0000008900147211 */ /* 0x000fe200078008ff */
[----:B------:R-:W-:Y:S01]  /*4e9a0*/  STG.E.U16 desc[UR10][R28.64], R44 ;  /* 0x0000002c1c007986 */ /* 0x000fe2000c10150a */
[----:B------:R-:W-:-:S03]  /*4e9b0*/  LEA R2, R31, R30, 0x1 ;  /* 0x0000001e1f027211 */ /* 0x000fc600078e08ff */
[----:B------:R0:W-:Y:S02]  /*4e9c0*/  STG.E.U16 desc[UR10][R10.64], R21 ;  /* 0x000000150a007986 */ /* 0x0001e4000c10150a */
[----:B0-----:R-:W-:Y:S02]  /*4e9d0*/  LEA.HI.X.SX32 R21, R0, R37, 0x1, P0 ;  /* 0x0000002500157211 */ /* 0x001fe400000f0eff */
[----:B------:R-:W-:Y:S02]  /*4e9e0*/  LEA R0, R31, R2, 0x1 ;  /* 0x000000021f007211 */ /* 0x000fe400078e08ff */
[----:B------:R-:W-:-:S03]  /*4e9f0*/  LEA R28, P0, R30, R137, 0x1 ;  /* 0x000000891e1c7211 */ /* 0x000fc600078008ff */
[----:B------:R-:W-:Y:S01]  /*4ea00*/  IMAD R32, R31, 0x2, R0 ;  /* 0x000000021f207824 */ /* 0x000fe200078e0200 */
[----:B------:R-:W-:Y:S02]  /*4ea10*/  LEA.HI.X.SX32 R29, R30, R37, 0x1, P0 ;  /* 0x000000251e1d7211 */ /* 0x000fe400000f0eff */
[----:B------:R-:W-:Y:S02]  /*4ea20*/  PRMT R11, R45, 0x7632, R11 ;  /* 0x000076322d0b7816 */ /* 0x000fe4000000000b */
[C---:B------:R-:W-:Y:S02]  /*4ea30*/  LEA R30, R31.reuse, R32, 0x1 ;  /* 0x000000201f1e7211 */ /* 0x040fe400078e08ff */
[----:B------:R-:W-:Y:S01]  /*4ea40*/  LEA R10, P0, R2, R137, 0x1 ;  /* 0x00000089020a7211 */ /* 0x000fe200078008ff */
[----:B------:R0:W-:Y:S01]  /*4ea50*/  STG.E.U16 desc[UR10][R8.64], R45 ;  /* 0x0000002d08007986 */ /* 0x0001e2000c10150a */
[----:B------:R-:W-:-:S03]  /*4ea60*/  LEA R34, R31, R30, 0x1 ;  /* 0x0000001e1f227211 */ /* 0x000fc600078e08ff */
[----:B------:R1:W-:Y:S04]  /*4ea70*/  STG.E.U16 desc[UR10][R22.64], R11 ;  /* 0x0000000b16007986 */ /* 0x0003e8000c10150a */
[----:B------:R-:W-:Y:S01]  /*4ea80*/  STG.E.U16 desc[UR10][R20.64], R46 ;  /* 0x0000002e14007986 */ /* 0x000fe2000c10150a */
[----:B0-----:R-:W-:Y:S02]  /*4ea90*/  PRMT R9, R46, 0x7632, R9 ;  /* 0x000076322e097816 */ /* 0x001fe40000000009 */
[----:B-1----:R-:W-:Y:S02]  /*4eaa0*/  LEA.HI.X.SX32 R11, R2, R37, 0x1, P0 ;  /* 0x00000025020b7211 */ /* 0x002fe400000f0eff */
[----:B------:R-:W-:Y:S02]  /*4eab0*/  LEA R8, P0, R0, R137, 0x1 ;  /* 0x0000008900087211 */ /* 0x000fe400078008ff */
[----:B------:R-:W-:Y:S01]  /*4eac0*/  LEA R2, R31, R34, 0x1 ;  /* 0x000000221f027211 */ /* 0x000fe200078e08ff */
[----:B------:R0:W-:Y:S01]  /*4ead0*/  STG.E.U16 desc[UR10][R28.64], R9 ;  /* 0x000000091c007986 */ /* 0x0001e2000c10150a */
[----:B------:R-:W-:-:S02]  /*4eae0*/  PRMT R23, R47, 0x7632, R23 ;  /* 0x000076322f177816 */ /* 0x000fc40000000017 */
[----:B0-----:R-:W-:Y:S01]  /*4eaf0*/  LEA.HI.X.SX32 R9, R0, R37, 0x1, P0 ;  /* 0x0000002500097211 */ /* 0x001fe200000f0eff */
[----:B------:R-:W-:Y:S01]  /*4eb00*/  IMAD R0, R31, 0x2, R2 ;  /* 0x000000021f007824 */ /* 0x000fe200078e0202 */
[----:B------:R-:W-:-:S04]  /*4eb10*/  LEA R20, P0, R32, R137, 0x1 ;  /* 0x0000008920147211 */ /* 0x000fc800078008ff */
[C---:B------:R-:W-:Y:S02]  /*4eb20*/  LEA R36, R31.reuse, R0, 0x1 ;  /* 0x000000001f247211 */ /* 0x040fe400078e08ff */
[----:B------:R-:W-:Y:S02]  /*4eb30*/  LEA.HI.X.SX32 R21, R32, R37, 0x1, P0 ;  /* 0x0000002520157211 */ /* 0x000fe400000f0eff */
[----:B------:R-:W-:Y:S01]  /*4eb40*/  LEA R22, P0, R30, R137, 0x1 ;  /* 0x000000891e167211 */ /* 0x000fe200078008ff */
[----:B------:R-:W-:Y:S01]  /*4eb50*/  STG.E.U16 desc[UR10][R10.64], R47 ;  /* 0x0000002f0a007986 */ /* 0x000fe2000c10150a */
[----:B------:R-:W-:-:S03]  /*4eb60*/  LEA R38, R31, R36, 0x1 ;  /* 0x000000241f267211 */ /* 0x000fc600078e08ff */
[----:B------:R0:W-:Y:S01]  /*4eb70*/  STG.E.U16 desc[UR10][R8.64], R23 ;  /* 0x0000001708007986 */ /* 0x0001e2000c10150a */
[----:B------:R-:W-:Y:S02]  /*4eb80*/  PRMT R33, R48, 0x7632, R33 ;  /* 0x0000763230217816 */ /* 0x000fe40000000021 */
[----:B0-----:R-:W-:Y:S01]  /*4eb90*/  LEA.HI.X.SX32 R23, R30, R37, 0x1, P0 ;  /* 0x000000251e177211 */ /* 0x001fe200000f0eff */
[----:B------:R-:W0:Y:S01]  /*4eba0*/  LDS.128 R8, [R234] ;  /* 0x00000000ea087984 */ /* 0x000e220000000c00 */
[----:B------:R-:W-:Y:S02]  /*4ebb0*/  LEA R30, R31, R38, 0x1 ;  /* 0x000000261f1e7211 */ /* 0x000fe400078e08ff */
[----:B------:R-:W-:-:S03]  /*4ebc0*/  LEA R28, P0, R34, R137, 0x1 ;  /* 0x00000089221c7211 */ /* 0x000fc600078008ff */
[C---:B------:R-:W-:Y:S01]  /*4ebd0*/  IMAD R44, R31.reuse, 0x2, R30 ;  /* 0x000000021f2c7824 */ /* 0x040fe200078e021e */
[----:B------:R-:W-:Y:S02]  /*4ebe0*/  LEA.HI.X.SX32 R29, R34, R37, 0x1, P0 ;  /* 0x00000025221d7211 */ /* 0x000fe400000f0eff */
[----:B------:R-:W-:Y:S01]  /*4ebf0*/  LEA R32, P0, R2, R137, 0x1 ;  /* 0x0000008902207211 */ /* 0x000fe200078008ff */
[----:B------:R-:W-:Y:S01]  /*4ec00*/  STG.E.U16 desc[UR10][R20.64], R48 ;  /* 0x0000003014007986 */ /* 0x000fe2000c10150a */
[----:B------:R-:W-:-:S03]  /*4ec10*/  LEA R46, R31, R44, 0x1 ;  /* 0x0000002c1f2e7211 */ /* 0x000fc600078e08ff */
[----:B------:R1:W-:Y:S02]  /*4ec20*/  STG.E.U16 desc[UR10][R22.64], R33 ;  /* 0x0000002116007986 */ /* 0x0003e4000c10150a */
[----:B-1----:R-:W-:Y:S02]  /*4ec30*/  LEA.HI.X.SX32 R33, R2, R37, 0x1, P0 ;  /* 0x0000002502217211 */ /* 0x002fe400000f0eff */
[C---:B------:R-:W-:Y:S02]  /*4ec40*/  LEA R2, R31.reuse, R46, 0x1 ;  /* 0x0000002e1f027211 */ /* 0x040fe400078e08ff */
[----:B------:R-:W-:Y:S02]  /*4ec50*/  LEA R34, P0, R0, R137, 0x1 ;  /* 0x0000008900227211 */ /* 0x000fe400078008ff */
[----:B------:R-:W-:Y:S02]  /*4ec60*/  LEA R48, R31, R2, 0x1 ;  /* 0x000000021f307211 */ /* 0x000fe400078e08ff */
[----:B------:R-:W-:-:S02]  /*4ec70*/  PRMT R21, R49, 0x7632, R21 ;  /* 0x0000763231157816 */ /* 0x000fc40000000015 */
[----:B------:R-:W-:Y:S01]  /*4ec80*/  LEA.HI.X.SX32 R35, R0, R37, 0x1, P0 ;  /* 0x0000002500237211 */ /* 0x000fe200000f0eff */
[----:B------:R-:W-:Y:S01]  /*4ec90*/  IMAD R0, R31, 0x2, R48 ;  /* 0x000000021f007824 */ /* 0x000fe200078e0230 */
[----:B------:R-:W-:Y:S01]  /*4eca0*/  LEA R20, P0, R36, R137, 0x1 ;  /* 0x0000008924147211 */ /* 0x000fe200078008ff */
[----:B------:R-:W-:Y:S04]  /*4ecb0*/  STG.E.U16 desc[UR10][R28.64], R49 ;  /* 0x000000311c007986 */ /* 0x000fe8000c10150a */
[----:B------:R1:W-:Y:S01]  /*4ecc0*/  STG.E.U16 desc[UR10][R32.64], R21 ;  /* 0x0000001520007986 */ /* 0x0003e2000c10150a */
[----:B------:R-:W-:Y:S02]  /*4ecd0*/  PRMT R23, R50, 0x7632, R23 ;  /* 0x0000763232177816 */ /* 0x000fe40000000017 */
[----:B-1----:R-:W-:-:S02]  /*4ece0*/  LEA.HI.X.SX32 R21, R36, R37, 0x1, P0 ;  /* 0x0000002524157211 */ /* 0x002fc400000f0eff */
[----:B------:R-:W-:-:S04]  /*4ecf0*/  LEA R36, R31, R0, 0x1 ;  /* 0x000000001f247211 */ /* 0x000fc800078e08ff */
[C---:B------:R-:W-:Y:S02]  /*4ed00*/  LEA R52, R31.reuse, R36, 0x1 ;  /* 0x000000241f347211 */ /* 0x040fe400078e08ff */
[-C--:B------:R-:W-:Y:S02]  /*4ed10*/  LEA R28, P1, R30, R137.reuse, 0x1 ;  /* 0x000000891e1c7211 */ /* 0x080fe400078208ff */
[C---:B------:R-:W-:Y:S02]  /*4ed20*/  LEA R54, R31.reuse, R52, 0x1 ;  /* 0x000000341f367211 */ /* 0x040fe400078e08ff */
[----:B------:R-:W-:Y:S01]  /*4ed30*/  LEA R22, P0, R38, R137, 0x1 ;  /* 0x0000008926167211 */ /* 0x000fe200078008ff */
[----:B------:R-:W-:Y:S01]  /*4ed40*/  STG.E.U16 desc[UR10][R34.64], R50 ;  /* 0x0000003222007986 */ /* 0x000fe2000c10150a */
[-C--:B------:R-:W-:Y:S01]  /*4ed50*/  LEA.HI.X.SX32 R29, R30, R37.reuse, 0x1, P1 ;  /* 0x000000251e1d7211 */ /* 0x080fe200008f0eff */
[----:B------:R-:W-:Y:S02]  /*4ed60*/  IMAD R30, R31, 0x2, R54 ;  /* 0x000000021f1e7824 */ /* 0x000fe400078e0236 */
[----:B------:R1:W-:Y:S02]  /*4ed70*/  STG.E.U16 desc[UR10][R20.64], R23 ;  /* 0x0000001714007986 */ /* 0x0003e4000c10150a */
[----:B-1----:R-:W-:-:S02]  /*4ed80*/  LEA.HI.X.SX32 R23, R38, R37, 0x1, P0 ;  /* 0x0000002526177211 */ /* 0x002fc400000f0eff */
[C---:B------:R-:W-:Y:S02]  /*4ed90*/  LEA R32, P0, R44.reuse, R137, 0x1 ;  /* 0x000000892c207211 */ /* 0x040fe400078008ff */
[----:B------:R-:W-:Y:S02]  /*4eda0*/  LEA R38, R31, R30, 0x1 ;  /* 0x0000001e1f267211 */ /* 0x000fe400078e08ff */
[----:B------:R-:W-:Y:S02]  /*4edb0*/  PRMT R21, R51, 0x7632, R21 ;  /* 0x0000763233157816 */ /* 0x000fe40000000015 */
[----:B------:R-:W-:Y:S02]  /*4edc0*/  LEA.HI.X.SX32 R33, R44, R37, 0x1, P0 ;  /* 0x000000252c217211 */ /* 0x000fe400000f0eff */
[----:B------:R-:W-:Y:S01]  /*4edd0*/  LEA R20, P0, R46, R137, 0x1 ;  /* 0x000000892e147211 */ /* 0x000fe200078008ff */
[----:B------:R-:W-:Y:S01]  /*4ede0*/  STG.E.U16 desc[UR10][R22.64], R51 ;  /* 0x0000003316007986 */ /* 0x000fe2000c10150a */
[----:B------:R-:W-:-:S03]  /*4edf0*/  LEA R44, R31, R38, 0x1 ;  /* 0x000000261f2c7211 */ /* 0x000fc600078e08ff */
[----:B------:R1:W-:Y:S02]  /*4ee00*/  STG.E.U16 desc[UR10][R28.64], R21 ;  /* 0x000000151c007986 */ /* 0x0003e4000c10150a */
[----:B-1----:R-:W-:Y:S02]  /*4ee10*/  LEA.HI.X.SX32 R21, R46, R37, 0x1, P0 ;  /* 0x000000252e157211 */ /* 0x002fe400000f0eff */
[----:B------:R-:W-:Y:S02]  /*4ee20*/  LEA R46, R31, R44, 0x1 ;  /* 0x0000002c1f2e7211 */ /* 0x000fe400078e08ff */
[----:B------:R-:W-:-:S03]  /*4ee30*/  LEA R34, P0, R2, R137, 0x1 ;  /* 0x0000008902227211 */ /* 0x000fc600078008ff */
[C---:B------:R-:W-:Y:S01]  /*4ee40*/  IMAD R50, R31.reuse, 0x2, R46 ;  /* 0x000000021f327824 */ /* 0x040fe200078e022e */
[----:B0-----:R-:W-:Y:S02]  /*4ee50*/  PRMT R23, R8, 0x7632, R23 ;  /* 0x0000763208177816 */ /* 0x001fe40000000017 */
[----:B------:R-:W-:Y:S02]  /*4ee60*/  LEA.HI.X.SX32 R35, R2, R37, 0x1, P0 ;  /* 0x0000002502237211 */ /* 0x000fe400000f0eff */
[----:B------:R-:W-:Y:S01]  /*4ee70*/  LEA R22, P0, R48, R137, 0x1 ;  /* 0x0000008930167211 */ /* 0x000fe200078008ff */
[----:B------:R-:W-:Y:S01]  /*4ee80*/  STG.E.U16 desc[UR10][R32.64], R8 ;  /* 0x0000000820007986 */ /* 0x000fe2000c10150a */
[----:B------:R-:W-:-:S03]  /*4ee90*/  LEA R2, R31, R50, 0x1 ;  /* 0x000000321f027211 */ /* 0x000fc600078e08ff */
[----:B------:R0:W-:Y:S02]  /*4eea0*/  STG.E.U16 desc[UR10][R20.64], R23 ;  /* 0x0000001714007986 */ /* 0x0001e4000c10150a */
[----:B0-----:R-:W-:Y:S02]  /*4eeb0*/  LEA.HI.X.SX32 R23, R48, R37, 0x1, P0 ;  /* 0x0000002530177211 */ /* 0x001fe400000f0eff */
[C---:B------:R-:W-:Y:S02]  /*4eec0*/  LEA R48, R31.reuse, R2, 0x1 ;  /* 0x000000021f307211 */ /* 0x040fe400078e08ff */
[C---:B------:R-:W-:Y:S02]  /*4eed0*/  LEA R28, P0, R0.reuse, R137, 0x1 ;  /* 0x00000089001c7211 */ /* 0x040fe400078008ff */
[----:B------:R-:W-:Y:S02]  /*4eee0*/  LEA R56, R31, R48, 0x1 ;  /* 0x000000301f387211 */ /* 0x000fe400078e08ff */
[----:B------:R-:W-:-:S02]  /*4eef0*/  LEA.HI.X.SX32 R29, R0, R37, 0x1, P0 ;  /* 0x00000025001d7211 */ /* 0x000fc400000f0eff */
[----:B------:R-:W-:Y:S01]  /*4ef00*/  LEA R32, P0, R36, R137, 0x1 ;  /* 0x0000008924207211 */ /* 0x000fe200078008ff */
[----:B------:R-:W-:-:S03]  /*4ef10*/  IMAD R0, R31, 0x2, R56 ;  /* 0x000000021f007824 */ /* 0x000fc600078e0238 */
[----:B------:R-:W-:Y:S02]  /*4ef20*/  LEA.HI.X.SX32 R33, R36, R37, 0x1, P0 ;  /* 0x0000002524217211 */ /* 0x000fe400000f0eff */
[----:B------:R-:W-:Y:S01]  /*4ef30*/  LEA R36, R31, R0, 0x1 ;  /* 0x000000001f247211 */ /* 0x000fe200078e08ff */
[----:B------:R0:W-:Y:S01]  /*4ef40*/  STG.E.U16 desc[UR10][R34.64], R9 ;  /* 0x0000000922007986 */ /* 0x0001e2000c10150a */
[----:B------:R-:W-:Y:S02]  /*4ef50*/  PRMT R21, R9, 0x7632, R21 ;  /* 0x0000763209157816 */ /* 0x000fe40000000015 */
[----:B------:R-:W-:Y:S02]  /*4ef60*/  LEA R8, P0, R52, R137, 0x1 ;  /* 0x0000008934087211 */ /* 0x000fe400078008ff */
[----:B0-----:R-:W-:-:S04]  /*4ef70*/  LEA R34, R31, R36, 0x1 ;  /* 0x000000241f227211 */ /* 0x001fc800078e08ff */
[C---:B------:R-:W-:Y:S01]  /*4ef80*/  LEA R58, R31.reuse, R34, 0x1 ;  /* 0x000000221f3a7211 */ /* 0x040fe200078e08ff */
[----:B------:R0:W-:Y:S01]  /*4ef90*/  STG.E.U16 desc[UR10][R22.64], R21 ;  /* 0x0000001516007986 */ /* 0x0001e2000c10150a */
[----:B------:R-:W-:Y:S02]  /*4efa0*/  LEA.HI.X.SX32 R9, R52, R37, 0x1, P0 ;  /* 0x0000002534097211 */ /* 0x000fe400000f0eff */
[-C--:B------:R-:W-:Y:S01]  /*4efb0*/  LEA R20, P1, R54, R137.reuse, 0x1 ;  /* 0x0000008936147211 */ /* 0x080fe200078208ff */
[C---:B------:R-:W-:Y:S01]  /*4efc0*/  IMAD R52, R31.reuse, 0x2, R58 ;  /* 0x000000021f347824 */ /* 0x040fe200078e023a */
[----:B------:R1:W-:Y:S01]  /*4efd0*/  STG.E.U16 desc[UR10][R28.64], R10 ;  /* 0x0000000a1c007986 */ /* 0x0003e2000c10150a */
[----:B0-----:R-:W-:Y:S02]  /*4efe0*/  PRMT R23, R10, 0x7632, R23 ;  /* 0x000076320a177816 */ /* 0x001fe40000000017 */
[----:B------:R-:W-:Y:S02]  /*4eff0*/  LEA R22, P0, R30, R137, 0x1 ;  /* 0x000000891e167211 */ /* 0x000fe400078008ff */
[----:B------:R-:W-:Y:S01]  /*4f000*/  LEA.HI.X.SX32 R21, R54, R37, 0x1, P1 ;  /* 0x0000002536157211 */ /* 0x000fe200008f0eff */
[----:B------:R0:W-:Y:S01]  /*4f010*/  STG.E.U16 desc[UR10][R32.64], R23 ;  /* 0x0000001720007986 */ /* 0x0001e2000c10150a */
[----:B------:R-:W-:-:S02]  /*4f020*/  LEA R54, R31, R52, 0x1 ;  /* 0x000000341f367211 */ /* 0x000fc400078e08ff */
[----:B-1----:R-:W-:Y:S01]  /*4f030*/  PRMT R29, R11, 0x7632, R29 ;  /* 0x000076320b1d7816 */ /* 0x002fe2000000001d */
[----:B------:R-:W-:Y:S04]  /*4f040*/  STG.E.U16 desc[UR10][R8.64], R11 ;  /* 0x0000000b08007986 */ /* 0x000fe8000c10150a */
[----:B------:R1:W-:Y:S01]  /*4f050*/  STG.E.U16 desc[UR10][R20.64], R29 ;  /* 0x0000001d14007986 */ /* 0x0003e2000c10150a */
[----:B0-----:R-:W-:Y:S02]  /*4f060*/  LEA.HI.X.SX32 R23, R30, R37, 0x1, P0 ;  /* 0x000000251e177211 */ /* 0x001fe400000f0eff */
[----:B------:R-:W-:Y:S02]  /*4f070*/  LEA R28, P0, R38, R137, 0x1 ;  /* 0x00000089261c7211 */ /* 0x000fe400078008ff */
[----:B------:R-:W-:-:S02]  /*4f080*/  LEA R30, R31, R54, 0x1 ;  /* 0x000000361f1e7211 */ /* 0x000fc400078e08ff */
[----:B-1----:R-:W-:Y:S02]  /*4f090*/  LEA.HI.X.SX32 R29, R38, R37, 0x1, P0 ;  /* 0x00000025261d7211 */ /* 0x002fe400000f0eff */
[----:B------:R-:W-:Y:S02]  /*4f0a0*/  LEA R38, R31, R30, 0x1 ;  /* 0x0000001e1f267211 */ /* 0x000fe400078e08ff */
[----:B------:R-:W-:-:S03]  /*4f0b0*/  LEA R32, P0, R44, R137, 0x1 ;  /* 0x000000892c207211 */ /* 0x000fc600078008ff */
[C---:B------:R-:W-:Y:S01]  /*4f0c0*/  IMAD R60, R31.reuse, 0x2, R38 ;  /* 0x000000021f3c7824 */ /* 0x040fe200078e0226 */
[----:B------:R-:W-:Y:S02]  /*4f0d0*/  PRMT R9, R236, 0x7632, R9 ;  /* 0x00007632ec097816 */ /* 0x000fe40000000009 */
[----:B------:R-:W-:Y:S02]  /*4f0e0*/  LEA.HI.X.SX32 R33, R44, R37, 0x1, P0 ;  /* 0x000000252c217211 */ /* 0x000fe400000f0eff */
[----:B------:R-:W-:Y:S01]  /*4f0f0*/  LEA R8, P0, R46, R137, 0x1 ;  /* 0x000000892e087211 */ /* 0x000fe200078008ff */
[----:B------:R-:W-:Y:S01]  /*4f100*/  STG.E.U16 desc[UR10][R22.64], R236 ;  /* 0x000000ec16007986 */ /* 0x000fe2000c10150a */
[----:B------:R-:W-:-:S03]  /*4f110*/  LEA R44, R31, R60, 0x1 ;  /* 0x0000003c1f2c7211 */ /* 0x000fc600078e08ff */
[----:B------:R0:W-:Y:S01]  /*4f120*/  STG.E.U16 desc[UR10][R28.64], R9 ;  /* 0x000000091c007986 */ /* 0x0001e2000c10150a */
[----:B------:R-:W-:Y:S02]  /*4f130*/  PRMT R21, R238, 0x7632, R21 ;  /* 0x00007632ee157816 */ /* 0x000fe40000000015 */
[----:B0-----:R-:W-:Y:S02]  /*4f140*/  LEA.HI.X.SX32 R9, R46, R37, 0x1, P0 ;  /* 0x000000252e097211 */ /* 0x001fe400000f0eff */
[C---:B------:R-:W-:Y:S02]  /*4f150*/  LEA R46, R31.reuse, R44, 0x1 ;  /* 0x0000002c1f2e7211 */ /* 0x040fe400078e08ff */
[C---:B------:R-:W-:Y:S02]  /*4f160*/  LEA R10, P0, R50.reuse, R137, 0x1 ;  /* 0x00000089320a7211 */ /* 0x040fe400078008ff */
[----:B------:R-:W-:Y:S02]  /*4f170*/  LEA R62, R31, R46, 0x1 ;  /* 0x0000002e1f3e7211 */ /* 0x000fe400078e08ff */
[----:B------:R-:W-:-:S02]  /*4f180*/  LEA.HI.X.SX32 R11, R50, R37, 0x1, P0 ;  /* 0x00000025320b7211 */ /* 0x000fc400000f0eff */
[C---:B------:R-:W-:Y:S01]  /*4f190*/  LEA R20, P0, R2.reuse, R137, 0x1 ;  /* 0x0000008902147211 */ /* 0x040fe200078008ff */
[C---:B------:R-:W-:Y:S01]  /*4f1a0*/  IMAD R50, R31.reuse, 0x2, R62 ;  /* 0x000000021f327824 */ /* 0x040fe200078e023e */
[----:B------:R-:W-:Y:S04]  /*4f1b0*/  STG.E.U16 desc[UR10][R32.64], R238 ;  /* 0x000000ee20007986 */ /* 0x000fe8000c10150a */
[----:B------:R0:W-:Y:S02]  /*4f1c0*/  STG.E.U16 desc[UR10][R8.64], R21 ;  /* 0x0000001508007986 */ /* 0x0001e4000c10150a */
[----:B0-----:R-:W-:Y:S02]  /*4f1d0*/  LEA.HI.X.SX32 R21, R2, R37, 0x1, P0 ;  /* 0x0000002502157211 */ /* 0x001fe400000f0eff */
[----:B------:R-:W-:-:S04]  /*4f1e0*/  LEA R2, R31, R50, 0x1 ;  /* 0x000000321f027211 */ /* 0x000fc800078e08ff */
[C---:B------:R-:W-:Y:S02]  /*4f1f0*/  LEA R32, R31.reuse, R2, 0x1 ;  /* 0x000000021f207211 */ /* 0x040fe400078e08ff */
[C---:B------:R-:W-:Y:S02]  /*4f200*/  LEA R22, P0, R48.reuse, R137, 0x1 ;  /* 0x0000008930167211 */ /* 0x040fe400078008ff */
[C---:B------:R-:W-:Y:S02]  /*4f210*/  LEA R68, R31.reuse, R32, 0x1 ;  /* 0x000000201f447211 */ /* 0x040fe400078e08ff */
[----:B------:R-:W-:Y:S02]  /*4f220*/  LEA.HI.X.SX32 R23, R48, R37, 0x1, P0 ;  /* 0x0000002530177211 */ /* 0x000fe400000f0eff */
[----:B------:R-:W-:Y:S01]  /*4f230*/  LEA R28, P1, R56, R137, 0x1 ;  /* 0x00000089381c7211 */ /* 0x000fe200078208ff */
[----:B------:R-:W-:Y:S01]  /*4f240*/  IMAD R48, R31, 0x2, R68 ;  /* 0x000000021f307824 */ /* 0x000fe200078e0244 */
[----:B----4-:R-:W-:-:S02]  /*4f250*/  PRMT R9, R235, 0x7632, R9 ;  /* 0x00007632eb097816 */ /* 0x010fc40000000009 */
[----:B------:R-:W-:Y:S01]  /*4f260*/  LEA R8, P0, R0, R137, 0x1 ;  /* 0x0000008900087211 */ /* 0x000fe200078008ff */
[----:B------:R0:W-:Y:S01]  /*4f270*/  STG.E.U16 desc[UR10][R10.64], R235 ;  /* 0x000000eb0a007986 */ /* 0x0001e2000c10150a */
[----:B------:R-:W-:Y:S02]  /*4f280*/  LEA.HI.X.SX32 R29, R56, R37, 0x1, P1 ;  /* 0x00000025381d7211 */ /* 0x000fe400008f0eff */
[----:B------:R-:W-:Y:S01]  /*4f290*/  LEA R56, R31, R48, 0x1 ;  /* 0x000000301f387211 */ /* 0x000fe200078e08ff */
[----:B------:R1:W-:Y:S04]  /*4f2a0*/  STG.E.U16 desc[UR10][R20.64], R9 ;  /* 0x0000000914007986 */ /* 0x0003e8000c10150a */
[----:B---3--:R-:W-:Y:S01]  /*4f2b0*/  STG.E.U16 desc[UR10][R22.64], R249 ;  /* 0x000000f916007986 */ /* 0x008fe2000c10150a */
[----:B0-----:R-:W-:-:S02]  /*4f2c0*/  PRMT R11, R249, 0x7632, R11 ;  /* 0x00007632f90b7816 */ /* 0x001fc4000000000b */
[----:B-1----:R-:W-:Y:S02]  /*4f2d0*/  LEA.HI.X.SX32 R9, R0, R37, 0x1, P0 ;  /* 0x0000002500097211 */ /* 0x002fe400000f0eff */
[C---:B------:R-:W-:Y:S02]  /*4f2e0*/  LEA R10, P0, R36.reuse, R137, 0x1 ;  /* 0x00000089240a7211 */ /* 0x040fe400078008ff */
[C---:B------:R-:W-:Y:S01]  /*4f2f0*/  LEA R0, R31.reuse, R56, 0x1 ;  /* 0x000000381f007211 */ /* 0x040fe200078e08ff */
[----:B------:R0:W-:Y:S02]  /*4f300*/  STG.E.U16 desc[UR10][R28.64], R11 ;  /* 0x0000000b1c007986 */ /* 0x0001e4000c10150a */
[----:B0-----:R-:W-:Y:S02]  /*4f310*/  LEA.HI.X.SX32 R11, R36, R37, 0x1, P0 ;  /* 0x00000025240b7211 */ /* 0x001fe400000f0eff */
[----:B------:R-:W-:Y:S02]  /*4f320*/  LEA R36, R31, R0, 0x1 ;  /* 0x000000001f247211 */ /* 0x000fe400078e08ff */
[----:B------:R-:W-:-:S03]  /*4f330*/  LEA R20, P0, R34, R137, 0x1 ;  /* 0x0000008922147211 */ /* 0x000fc600078008ff */
[C---:B------:R-:W-:Y:S01]  /*4f340*/  IMAD R70, R31.reuse, 0x2, R36 ;  /* 0x000000021f467824 */ /* 0x040fe200078e0224 */
[----:B------:R-:W-:Y:S02]  /*4f350*/  LEA.HI.X.SX32 R21, R34, R37, 0x1, P0 ;  /* 0x0000002522157211 */ /* 0x000fe400000f0eff */
[C---:B------:R-:W-:Y:S02]  /*4f360*/  LEA R22, P0, R58.reuse, R137, 0x1 ;  /* 0x000000893a167211 */ /* 0x040fe400078008ff */
[C---:B------:R-:W-:Y:S02]  /*4f370*/  LEA R34, R31.reuse, R70, 0x1 ;  /* 0x000000461f227211 */ /* 0x040fe400078e08ff */
[----:B------:R-:W-:Y:S02]  /*4f380*/  LEA.HI.X.SX32 R23, R58, R37, 0x1, P0 ;  /* 0x000000253a177211 */ /* 0x000fe400000f0eff */
[----:B------:R-:W-:Y:S02]  /*4f390*/  LEA R58, R31, R34, 0x1 ;  /* 0x000000221f3a7211 */ /* 0x000fe400078e08ff */
[----:B------:R-:W-:-:S02]  /*4f3a0*/  LEA R28, P0, R52, R137, 0x1 ;  /* 0x00000089341c7211 */ /* 0x000fc400078008ff */
[----:B------:R-:W-:Y:S01]  /*4f3b0*/  LEA R76, R31, R58, 0x1 ;  /* 0x0000003a1f4c7211 */ /* 0x000fe200078e08ff */
[----:B------:R0:W-:Y:S01]  /*4f3c0*/  STG.E.U16 desc[UR10][R8.64], R204 ;  /* 0x000000cc08007986 */ /* 0x0001e2000c10150a */
[----:B------:R-:W-:-:S03]  /*4f3d0*/  LEA.HI.X.SX32 R29, R52, R37, 0x1, P0 ;  /* 0x00000025341d7211 */ /* 0x000fc600000f0eff */
[----:B------:R-:W-:Y:S01]  /*4f3e0*/  IMAD R52, R31, 0x2, R76 ;  /* 0x000000021f347824 */ /* 0x000fe200078e024c */
[----:B0-----:R-:W-:Y:S02]  /*4f3f0*/  PRMT R9, R204, 0x7632, R9 ;  /* 0x00007632cc097816 */ /* 0x001fe40000000009 */
[----:B------:R-:W-:-:S03]  /*4f400*/  LEA R8, P0, R54, R137, 0x1 ;  /* 0x0000008936087211 */ /* 0x000fc600078008ff */
[----:B------:R0:W-:Y:S02]  /*4f410*/  STG.E.U16 desc[UR10][R10.64], R9 ;  /* 0x000000090a007986 */ /* 0x0001e4000c10150a */
[----:B0-----:R-:W-:Y:S02]  /*4f420*/  LEA.HI.X.SX32 R9, R54, R37, 0x1, P0 ;  /* 0x0000002536097211 */ /* 0x001fe400000f0eff */
[----:B------:R-:W-:Y:S02]  /*4f430*/  LEA R54, R31, R52, 0x1 ;  /* 0x000000341f367211 */ /* 0x000fe400078e08ff */
[----:B------:R-:W-:Y:S02]  /*4f440*/  PRMT R11, R205, 0x7632, R11 ;  /* 0x00007632cd0b7816 */ /* 0x000fe4000000000b */
[----:B------:R-:W-:Y:S02]  /*4f450*/  LEA R78, R31, R54, 0x1 ;  /* 0x000000361f4e7211 */ /* 0x000fe400078e08ff */
[----:B------:R-:W-:-:S02]  /*4f460*/  LEA R10, P0, R30, R137, 0x1 ;  /* 0x000000891e0a7211 */ /* 0x000fc400078008ff */
[----:B------:R-:W-:Y:S01]  /*4f470*/  LEA R84, R31, R78, 0x1 ;  /* 0x0000004e1f547211 */ /* 0x000fe200078e08ff */
[----:B------:R0:W-:Y:S04]  /*4f480*/  STG.E.U16 desc[UR10][R20.64], R205 ;  /* 0x000000cd14007986 */ /* 0x0001e8000c10150a */
[----:B------:R1:W-:Y:S04]  /*4f490*/  STG.E.U16 desc[UR10][R22.64], R11 ;  /* 0x0000000b16007986 */ /* 0x0003e8000c10150a */
[----:B------:R-:W-:Y:S01]  /*4f4a0*/  STG.E.U16 desc[UR10][R28.64], R206 ;  /* 0x000000ce1c007986 */ /* 0x000fe2000c10150a */
[----:B0-----:R-:W-:-:S02]  /*4f4b0*/  PRMT R21, R206, 0x7632, R21 ;  /* 0x00007632ce157816 */ /* 0x001fc40000000015 */
[----:B------:R-:W-:Y:S02]  /*4f4c0*/  LEA R20, P1, R38, R137, 0x1 ;  /* 0x0000008926147211 */ /* 0x000fe400078208ff */
[----:B-1----:R-:W-:Y:S01]  /*4f4d0*/  LEA.HI.X.SX32 R11, R30, R37, 0x1, P0 ;  /* 0x000000251e0b7211 */ /* 0x002fe200000f0eff */
[----:B------:R-:W-:Y:S01]  /*4f4e0*/  IMAD R30, R31, 0x2, R84 ;  /* 0x000000021f1e7824 */ /* 0x000fe200078e0254 */
[----:B------:R0:W-:Y:S01]  /*4f4f0*/  STG.E.U16 desc[UR10][R8.64], R21 ;  /* 0x0000001508007986 */ /* 0x0001e2000c10150a */
[----:B------:R-:W-:-:S04]  /*4f500*/  LEA R22, P0, R60, R137, 0x1 ;  /* 0x000000893c167211 */ /* 0x000fc800078008ff */
[-C--:B------:R-:W-:Y:S01]  /*4f510*/  LEA.HI.X.SX32 R23, R60, R37.reuse, 0x1, P0 ;  /* 0x000000253c177211 */ /* 0x080fe200000f0eff */
[----:B------:R1:W-:Y:S01]  /*4f520*/  STG.E.U16 desc[UR10][R10.64], R207 ;  /* 0x000000cf0a007986 */ /* 0x0003e2000c10150a */
[----:B0-----:R-:W-:Y:S02]  /*4f530*/  LEA.HI.X.SX32 R21, R38, R37, 0x1, P1 ;  /* 0x0000002526157211 */ /* 0x001fe400008f0eff */
[----:B------:R-:W-:Y:S02]  /*4f540*/  LEA R38, R31, R30, 0x1 ;  /* 0x0000001e1f267211 */ /* 0x000fe400078e08ff */
[----:B------:R-:W-:Y:S02]  /*4f550*/  PRMT R9, R207, 0x7632, R9 ;  /* 0x00007632cf097816 */ /* 0x000fe40000000009 */
[----:B------:R-:W-:Y:S02]  /*4f560*/  LEA R8, P0, R44, R137, 0x1 ;  /* 0x000000892c087211 */ /* 0x000fe400078008ff */
[----:B------:R-:W-:Y:S01]  /*4f570*/  LEA R60, R31, R38, 0x1 ;  /* 0x000000261f3c7211 */ /* 0x000fe200078e08ff */
[----:B------:R0:W-:Y:S01]  /*4f580*/  STG.E.U16 desc[UR10][R20.64], R9 ;  /* 0x0000000914007986 */ /* 0x0001e2000c10150a */
[----:B-1----:R-:W-:-:S02]  /*4f590*/  PRMT R11, R12, 0x7632, R11 ;  /* 0x000076320c0b7816 */ /* 0x002fc4000000000b */
[----:B0-----:R-:W-:Y:S02]  /*4f5a0*/  LEA.HI.X.SX32 R9, R44, R37, 0x1, P0 ;  /* 0x000000252c097211 */ /* 0x001fe400000f0eff */
        /* <DEDUP_REMOVED lines=12> */
[----:B------:R-:W-:-:S03]  /*4f670*/  LEA.HI.X.SX32 R21, R50, R37, 0x1, P0 ;  /* 0x0000002532157211 */ /* 0x000fc600000f0eff */
[----:B------:R-:W-:-:S05]  /*4f680*/  IMAD R50, R31, 0x2, R96 ;  /* 0x000000021f327824 */ /* 0x000fca00078e0260 */
[C---:B------:R-:W-:Y:S02]  /*4f690*/  LEA R98, R31.reuse, R50, 0x1 ;  /* 0x000000321f627211 */ /* 0x040fe400078e08ff */
[-C--:B------:R-:W-:Y:S02]  /*4f6a0*/  LEA R22, P0, R2, R137.reuse, 0x1 ;  /* 0x0000008902167211 */ /* 0x080fe400078008ff */
[----:B------:R-:W-:Y:S02]  /*4f6b0*/  LEA R104, R31, R98, 0x1 ;  /* 0x000000621f687211 */ /* 0x000fe400078e08ff */
[----:B------:R-:W-:Y:S02]  /*4f6c0*/  PRMT R9, R13, 0x7632, R9 ;  /* 0x000076320d097816 */ /* 0x000fe40000000009 */
[----:B------:R-:W-:Y:S02]  /*4f6d0*/  LEA R12, P1, R68, R137, 0x1 ;  /* 0x00000089440c7211 */ /* 0x000fe400078208ff */
[----:B------:R-:W-:Y:S01]  /*4f6e0*/  LEA R106, R31, R104, 0x1 ;  /* 0x000000681f6a7211 */ /* 0x000fe200078e08ff */
[----:B------:R0:W-:Y:S01]  /*4f6f0*/  STG.E.U16 desc[UR10][R28.64], R13 ;  /* 0x0000000d1c007986 */ /* 0x0001e2000c10150a */
[----:B------:R-:W-:-:S02]  /*4f700*/  LEA.HI.X.SX32 R23, R2, R37, 0x1, P0 ;  /* 0x0000002502177211 */ /* 0x000fc400000f0eff */
[----:B------:R-:W-:Y:S01]  /*4f710*/  LEA R8, P0, R32, R137, 0x1 ;  /* 0x0000008920087211 */ /* 0x000fe200078008ff */
[----:B------:R1:W-:Y:S01]  /*4f720*/  STG.E.U16 desc[UR10][R10.64], R9 ;  /* 0x000000090a007986 */ /* 0x0003e2000c10150a */
[-C--:B0-----:R-:W-:Y:S01]  /*4f730*/  LEA.HI.X.SX32 R13, R68, R37.reuse, 0x1, P1 ;  /* 0x00000025440d7211 */ /* 0x081fe200008f0eff */
[C---:B------:R-:W-:Y:S01]  /*4f740*/  IMAD R68, R31.reuse, 0x2, R106 ;  /* 0x000000021f447824 */ /* 0x040fe200078e026a */
[----:B-1----:R-:W-:Y:S02]  /*4f750*/  PRMT R11, R14, 0x7632, R11 ;  /* 0x000076320e0b7816 */ /* 0x002fe4000000000b */
[----:B------:R-:W-:Y:S02]  /*4f760*/  LEA.HI.X.SX32 R9, R32, R37, 0x1, P0 ;  /* 0x0000002520097211 */ /* 0x000fe400000f0eff */
[----:B------:R-:W-:Y:S01]  /*4f770*/  LEA R10, P0, R48, R137, 0x1 ;  /* 0x00000089300a7211 */ /* 0x000fe200078008ff */
[----:B------:R-:W-:Y:S01]  /*4f780*/  STG.E.U16 desc[UR10][R20.64], R14 ;  /* 0x0000000e14007986 */ /* 0x000fe2000c10150a */
[----:B------:R-:W-:-:S03]  /*4f790*/  LEA R108, R31, R68, 0x1 ;  /* 0x000000441f6c7211 */ /* 0x000fc600078e08ff */
[----:B------:R0:W-:Y:S01]  /*4f7a0*/  STG.E.U16 desc[UR10][R22.64], R11 ;  /* 0x0000000b16007986 */ /* 0x0001e2000c10150a */
[----:B------:R-:W-:Y:S02]  /*4f7b0*/  PRMT R2, R15, 0x7632, R2 ;  /* 0x000076320f027816 */ /* 0x000fe40000000002 */
[----:B0-----:R-:W-:Y:S02]  /*4f7c0*/  LEA.HI.X.SX32 R11, R48, R37, 0x1, P0 ;  /* 0x00000025300b7211 */ /* 0x001fe400000f0eff */
[C---:B------:R-:W-:Y:S02]  /*4f7d0*/  LEA R20, P0, R56.reuse, R137, 0x1 ;  /* 0x0000008938147211 */ /* 0x040fe400078008ff */
[C---:B------:R-:W-:Y:S02]  /*4f7e0*/  LEA R48, R31.reuse, R108, 0x1 ;  /* 0x0000006c1f307211 */ /* 0x040fe400078e08ff */
[----:B------:R-:W-:Y:S02]  /*4f7f0*/  LEA.HI.X.SX32 R21, R56, R37, 0x1, P0 ;  /* 0x0000002538157211 */ /* 0x000fe400000f0eff */
[----:B------:R-:W-:-:S02]  /*4f800*/  LEA R56, R31, R48, 0x1 ;  /* 0x000000301f387211 */ /* 0x000fc400078e08ff */
[C---:B------:R-:W-:Y:S01]  /*4f810*/  LEA R22, P0, R0.reuse, R137, 0x1 ;  /* 0x0000008900167211 */ /* 0x040fe200078008ff */
[----:B------:R0:W-:Y:S02]  /*4f820*/  STG.E.U16 desc[UR10][R8.64], R15 ;  /* 0x0000000f08007986 */ /* 0x0001e4000c10150a */
[C---:B------:R-:W-:Y:S01]  /*4f830*/  IMAD R110, R31.reuse, 0x2, R56 ;  /* 0x000000021f6e7824 */ /* 0x040fe200078e0238 */
[----:B------:R-:W-:Y:S01]  /*4f840*/  LEA.HI.X.SX32 R23, R0, R37, 0x1, P0 ;  /* 0x0000002500177211 */ /* 0x000fe200000f0eff */
[----:B------:R-:W-:Y:S03]  /*4f850*/  STG.E.U16 desc[UR10][R12.64], R2 ;  /* 0x000000020c007986 */ /* 0x000fe6000c10150a */
[----:B------:R-:W-:Y:S01]  /*4f860*/  LEA R0, R31, R110, 0x1 ;  /* 0x0000006e1f007211 */ /* 0x000fe200078e08ff */
[----:B------:R-:W-:Y:S01]  /*4f870*/  STG.E.U16 desc[UR10][R10.64], R4 ;  /* 0x000000040a007986 */ /* 0x000fe2000c10150a */
[----:B0-----:R-:W-:-:S02]  /*4f880*/  PRMT R9, R4, 0x7632, R9 ;  /* 0x0000763204097816 */ /* 0x001fc40000000009 */
[----:B------:R-:W-:-:S03]  /*4f890*/  LEA R8, P0, R36, R137, 0x1 ;  /* 0x0000008924087211 */ /* 0x000fc600078008ff */
[----:B------:R0:W-:Y:S02]  /*4f8a0*/  STG.E.U16 desc[UR10][R20.64], R9 ;  /* 0x0000000914007986 */ /* 0x0001e4000c10150a */
[----:B0-----:R-:W-:Y:S02]  /*4f8b0*/  LEA.HI.X.SX32 R9, R36, R37, 0x1, P0 ;  /* 0x0000002524097211 */ /* 0x001fe400000f0eff */
[C---:B------:R-:W-:Y:S02]  /*4f8c0*/  LEA R36, R31.reuse, R0, 0x1 ;  /* 0x000000001f247211 */ /* 0x040fe400078e08ff */
[C---:B------:R-:W-:Y:S02]  /*4f8d0*/  LEA R12, P0, R70.reuse, R137, 0x1 ;  /* 0x00000089460c7211 */ /* 0x040fe400078008ff */
[----:B------:R-:W-:Y:S02]  /*4f8e0*/  LEA R116, R31, R36, 0x1 ;  /* 0x000000241f747211 */ /* 0x000fe400078e08ff */
[----:B------:R-:W-:-:S03]  /*4f8f0*/  LEA.HI.X.SX32 R13, R70, R37, 0x1, P0 ;  /* 0x00000025460d7211 */ /* 0x000fc600000f0eff */
[----:B------:R-:W-:Y:S01]  /*4f900*/  IMAD R70, R31, 0x2, R116 ;  /* 0x000000021f467824 */ /* 0x000fe200078e0274 */
[----:B------:R-:W-:-:S04]  /*4f910*/  LEA R10, P0, R34, R137, 0x1 ;  /* 0x00000089220a7211 */ /* 0x000fc800078008ff */
[----:B------:R-:W-:Y:S02]  /*4f920*/  LEA R118, R31, R70, 0x1 ;  /* 0x000000461f767211 */ /* 0x000fe400078e08ff */
[----:B------:R-:W-:Y:S02]  /*4f930*/  LEA.HI.X.SX32 R11, R34, R37, 0x1, P0 ;  /* 0x00000025220b7211 */ /* 0x000fe400000f0eff */
[C---:B------:R-:W-:Y:S01]  /*4f940*/  LEA R14, P0, R58.reuse, R137, 0x1 ;  /* 0x000000893a0e7211 */ /* 0x040fe200078008ff */
[----:B------:R0:W-:Y:S01]  /*4f950*/  STG.E.U16 desc[UR10][R22.64], R5 ;  /* 0x0000000516007986 */ /* 0x0001e2000c10150a */
[----:B------:R-:W-:Y:S02]  /*4f960*/  PRMT R2, R5, 0x7632, R2 ;  /* 0x0000763205027816 */ /* 0x000fe40000000002 */
[----:B------:R-:W-:Y:S02]  /*4f970*/  LEA R124, R31, R118, 0x1 ;  /* 0x000000761f7c7211 */ /* 0x000fe400078e08ff */
[----:B------:R-:W-:Y:S01]  /*4f980*/  LEA.HI.X.SX32 R15, R58, R37, 0x1, P0 ;  /* 0x000000253a0f7211 */ /* 0x000fe200000f0eff */
[----:B------:R-:W-:Y:S01]  /*4f990*/  STG.E.U16 desc[UR10][R8.64], R2 ;  /* 0x0000000208007986 */ /* 0x000fe2000c10150a */
[----:B------:R-:W-:-:S02]  /*4f9a0*/  LEA R4, P0, R76, R137, 0x1 ;  /* 0x000000894c047211 */ /* 0x000fc400078008ff */
[C---:B------:R-:W-:Y:S02]  /*4f9b0*/  LEA R126, R31.reuse, R124, 0x1 ;  /* 0x0000007c1f7e7211 */ /* 0x040fe400078e08ff */
[----:B0-----:R-:W-:Y:S01]  /*4f9c0*/  PRMT R5, R6, 0x7632, R5 ;  /* 0x0000763206057816 */ /* 0x001fe20000000005 */
[----:B------:R-:W-:Y:S04]  /*4f9d0*/  STG.E.U16 desc[UR10][R12.64], R6 ;  /* 0x000000060c007986 */ /* 0x000fe8000c10150a */
[----:B------:R0:W-:Y:S02]  /*4f9e0*/  STG.E.U16 desc[UR10][R10.64], R5 ;  /* 0x000000050a007986 */ /* 0x0001e4000c10150a */
[----:B0-----:R-:W-:Y:S01]  /*4f9f0*/  LEA.HI.X.SX32 R5, R76, R37, 0x1, P0 ;  /* 0x000000254c057211 */ /* 0x001fe200000f0eff */
[----:B------:R-:W-:-:S05]  /*4fa00*/  IMAD R76, R31, 0x2, R126 ;  /* 0x000000021f4c7824 */ /* 0x000fca00078e027e */
[----:B------:R-:W-:-:S04]  /*4fa10*/  LEA R128, R31, R76, 0x1 ;  /* 0x0000004c1f807211 */ /* 0x000fc800078e08ff */
[----:B------:R-:W-:-:S04]  /*4fa20*/  LEA R130, R31, R128, 0x1 ;  /* 0x000000801f827211 */ /* 0x000fc800078e08ff */
[----:B------:R-:W-:-:S05]  /*4fa30*/  LEA R132, R31, R130, 0x1 ;  /* 0x000000821f847211 */ /* 0x000fca00078e08ff */
[----:B------:R-:W-:Y:S01]  /*4fa40*/  IMAD R134, R31, 0x2, R132 ;  /* 0x000000021f867824 */ /* 0x000fe200078e0284 */
[----:B------:R-:W-:-:S04]  /*4fa50*/  LEA R20, P1, R30, R137, 0x1 ;  /* 0x000000891e147211 */ /* 0x000fc800078208ff */
[C---:B------:R-:W-:Y:S02]  /*4fa60*/  LEA R136, R31.reuse, R134, 0x1 ;  /* 0x000000861f887211 */ /* 0x040fe400078e08ff */
[----:B------:R-:W-:Y:S02]  /*4fa70*/  LEA R8, P0, R52, R137, 0x1 ;  /* 0x0000008934087211 */ /* 0x000fe400078008ff */
[C---:B------:R-:W-:Y:S02]  /*4fa80*/  LEA R138, R31.reuse, R136, 0x1 ;  /* 0x000000881f8a7211 */ /* 0x040fe400078e08ff */
[-C--:B------:R-:W-:Y:S02]  /*4fa90*/  LEA.HI.X.SX32 R21, R30, R37.reuse, 0x1, P1 ;  /* 0x000000251e157211 */ /* 0x080fe400008f0eff */
[----:B------:R-:W-:Y:S02]  /*4faa0*/  LEA R30, R31, R138, 0x1 ;  /* 0x0000008a1f1e7211 */ /* 0x000fe400078e08ff */
[----:B------:R-:W-:-:S02]  /*4fab0*/  LEA.HI.X.SX32 R9, R52, R37, 0x1, P0 ;  /* 0x0000002534097211 */ /* 0x000fc400000f0eff */
[----:B------:R-:W-:Y:S01]  /*4fac0*/  LEA R12, P0, R54, R137, 0x1 ;  /* 0x00000089360c7211 */ /* 0x000fe200078008ff */
[----:B------:R-:W-:-:S03]  /*4fad0*/  IMAD R140, R31, 0x2, R30 ;  /* 0x000000021f8c7824 */ /* 0x000fc600078e021e */
[----:B------:R-:W-:Y:S02]  /*4fae0*/  LEA.HI.X.SX32 R13, R54, R37, 0x1, P0 ;  /* 0x00000025360d7211 */ /* 0x000fe400000f0eff */
[C---:B------:R-:W-:Y:S01]  /*4faf0*/  LEA R10, P0, R78.reuse, R137, 0x1 ;  /* 0x000000894e0a7211 */ /* 0x040fe200078008ff */
[----:B------:R0:W-:Y:S01]  /*4fb00*/  STG.E.U16 desc[UR10][R14.64], R7 ;  /* 0x000000070e007986 */ /* 0x0001e2000c10150a */
[----:B------:R-:W-:Y:S02]  /*4fb10*/  LEA R142, R31, R140, 0x1 ;  /* 0x0000008c1f8e7211 */ /* 0x000fe400078e08ff */
[----:B------:R-:W-:Y:S02]  /*4fb20*/  LEA.HI.X.SX32 R11, R78, R37, 0x1, P0 ;  /* 0x000000254e0b7211 */ /* 0x000fe400000f0eff */
[----:B------:R-:W-:Y:S02]  /*4fb30*/  PRMT R2, R7, 0x7632, R2 ;  /* 0x0000763207027816 */ /* 0x000fe40000000002 */
[----:B------:R-:W-:-:S02]  /*4fb40*/  PRMT R6, R24, 0x7632, R6 ;  /* 0x0000763218067816 */ /* 0x000fc40000000006 */
[----:B------:R-:W-:Y:S02]  /*4fb50*/  LEA R144, R31, R142, 0x1 ;  /* 0x0000008e1f907211 */ /* 0x000fe400078e08ff */
[C---:B0-----:R-:W-:Y:S01]  /*4fb60*/  LEA R14, P0, R84.reuse, R137, 0x1 ;  /* 0x00000089540e7211 */ /* 0x041fe200078008ff */
[----:B------:R0:W-:Y:S01]  /*4fb70*/  STG.E.U16 desc[UR10][R4.64], R2 ;  /* 0x0000000204007986 */ /* 0x0001e2000c10150a */
[----:B------:R-:W-:Y:S02]  /*4fb80*/  PRMT R7, R25, 0x7632, R7 ;  /* 0x0000763219077816 */ /* 0x000fe40000000007 */
[----:B------:R-:W-:Y:S01]  /*4fb90*/  LEA.HI.X.SX32 R15, R84, R37, 0x1, P0 ;  /* 0x00000025540f7211 */ /* 0x000fe200000f0eff */
[----:B------:R-:W-:Y:S01]  /*4fba0*/  STG.E.U16 desc[UR10][R8.64], R24 ;  /* 0x0000001808007986 */ /* 0x000fe2000c10150a */
[----:B------:R-:W-:-:S03]  /*4fbb0*/  LEA R146, R31, R144, 0x1 ;  /* 0x000000901f927211 */ /* 0x000fc600078e08ff */
[----:B------:R1:W-:Y:S04]  /*4fbc0*/  STG.E.U16 desc[UR10][R12.64], R6 ;  /* 0x000000060c007986 */ /* 0x0003e8000c10150a */
[----:B------:R-:W-:Y:S01]  /*4fbd0*/  STG.E.U16 desc[UR10][R10.64], R25 ;  /* 0x000000190a007986 */ /* 0x000fe2000c10150a */
[----:B0-----:R-:W-:-:S03]  /*4fbe0*/  PRMT R2, R26, 0x7632, R2 ;  /* 0x000076321a027816 */ /* 0x001fc60000000002 */
[----:B------:R-:W-:Y:S04]  /*4fbf0*/  STG.E.U16 desc[UR10][R14.64], R7 ;  /* 0x000000070e007986 */ /* 0x000fe8000c10150a */
[----:B------:R0:W-:Y:S01]  /*4fc00*/  STG.E.U16 desc[UR10][R20.64], R26 ;  /* 0x0000001a14007986 */ /* 0x0001e2000c10150a */
[----:B-1----:R-:W-:Y:S01]  /*4fc10*/  LEA R6, P1, R60, R137, 0x1 ;  /* 0x000000893c067211 */ /* 0x002fe200078208ff */
[----:B0-----:R-:W-:-:S05]  /*4fc20*/  IMAD R26, R31, 0x2, R146 ;  /* 0x000000021f1a7824 */ /* 0x001fca00078e0292 */
[----:B------:R-:W-:-:S04]  /*4fc30*/  LEA R148, R31, R26, 0x1 ;  /* 0x0000001a1f947211 */ /* 0x000fc800078e08ff */
[C---:B------:R-:W-:Y:S02]  /*4fc40*/  LEA R150, R31.reuse, R148, 0x1 ;  /* 0x000000941f967211 */ /* 0x040fe400078e08ff */
[----:B------:R-:W-:Y:S02]  /*4fc50*/  LEA R8, P2, R44, R137, 0x1 ;  /* 0x000000892c087211 */ /* 0x000fe400078408ff */
[C---:B------:R-:W-:Y:S02]  /*4fc60*/  LEA R152, R31.reuse, R150, 0x1 ;  /* 0x000000961f987211 */ /* 0x040fe400078e08ff */
[----:B------:R-:W-:Y:S02]  /*4fc70*/  LEA.HI.X.SX32 R7, R60, R37, 0x1, P1 ;  /* 0x000000253c077211 */ /* 0x000fe400008f0eff */
[----:B------:R-:W-:Y:S01]  /*4fc80*/  LEA R12, P1, R46, R137, 0x1 ;  /* 0x000000892e0c7211 */ /* 0x000fe200078208ff */
[----:B------:R-:W-:Y:S01]  /*4fc90*/  IMAD R154, R31, 0x2, R152 ;  /* 0x000000021f9a7824 */ /* 0x000fe200078e0298 */
[----:B------:R-:W-:-:S02]  /*4fca0*/  LEA.HI.X.SX32 R9, R44, R37, 0x1, P2 ;  /* 0x000000252c097211 */ /* 0x000fc400010f0eff */
[----:B------:R-:W-:Y:S02]  /*4fcb0*/  LEA R14, P2, R62, R137, 0x1 ;  /* 0x000000893e0e7211 */ /* 0x000fe400078408ff */
[----:B------:R-:W-:Y:S02]  /*4fcc0*/  LEA.HI.X.SX32 R13, R46, R37, 0x1, P1 ;  /* 0x000000252e0d7211 */ /* 0x000fe400008f0eff */
[----:B------:R-:W-:Y:S02]  /*4fcd0*/  LEA R22, P1, R50, R137, 0x1 ;  /* 0x0000008932167211 */ /* 0x000fe400078208ff */
[----:B------:R-:W-:Y:S02]  /*4fce0*/  LEA R156, R31, R154, 0x1 ;  /* 0x0000009a1f9c7211 */ /* 0x000fe400078e08ff */
[----:B------:R-:W-:Y:S02]  /*4fcf0*/  LEA.HI.X.SX32 R15, R62, R37, 0x1, P2 ;  /* 0x000000253e0f7211 */ /* 0x000fe400010f0eff */
[----:B------:R-:W-:-:S02]  /*4fd00*/  LEA R24, P2, R98, R137, 0x1 ;  /* 0x0000008962187211 */ /* 0x000fc400078408ff */
[----:B------:R-:W-:Y:S02]  /*4fd10*/  LEA.HI.X.SX32 R23, R50, R37, 0x1, P1 ;  /* 0x0000002532177211 */ /* 0x000fe400008f0eff */
[----:B------:R-:W-:Y:S02]  /*4fd20*/  LEA R32, P1, R106, R137, 0x1 ;  /* 0x000000896a207211 */ /* 0x000fe400078208ff */
[----:B------:R-:W-:Y:S02]  /*4fd30*/  LEA R158, R31, R156, 0x1 ;  /* 0x0000009c1f9e7211 */ /* 0x000fe400078e08ff */
[----:B------:R-:W-:Y:S02]  /*4fd40*/  LEA.HI.X.SX32 R25, R98, R37, 0x1, P2 ;  /* 0x0000002562197211 */ /* 0x000fe400010f0eff */
[-C--:B------:R-:W-:Y:S02]  /*4fd50*/  LEA R4, P0, R38, R137.reuse, 0x1 ;  /* 0x0000008926047211 */ /* 0x080fe400078008ff */
[----:B------:R-:W-:-:S02]  /*4fd60*/  LEA R34, P2, R68, R137, 0x1 ;  /* 0x0000008944227211 */ /* 0x000fc400078408ff */
[----:B------:R-:W-:Y:S02]  /*4fd70*/  LEA.HI.X.SX32 R33, R106, R37, 0x1, P1 ;  /* 0x000000256a217211 */ /* 0x000fe400008f0eff */
[----:B------:R-:W-:Y:S02]  /*4fd80*/  LEA R44, P1, R48, R137, 0x1 ;  /* 0x00000089302c7211 */ /* 0x000fe400078208ff */
[C---:B------:R-:W-:Y:S02]  /*4fd90*/  LEA R160, R31.reuse, R158, 0x1 ;  /* 0x0000009e1fa07211 */ /* 0x040fe400078e08ff */
[-C--:B------:R-:W-:Y:S02]  /*4fda0*/  LEA.HI.X.SX32 R5, R38, R37.reuse, 0x1, P0 ;  /* 0x0000002526057211 */ /* 0x080fe400000f0eff */
[----:B------:R-:W-:Y:S01]  /*4fdb0*/  LEA.HI.X.SX32 R35, R68, R37, 0x1, P2 ;  /* 0x0000002544237211 */ /* 0x000fe200010f0eff */
[----:B------:R-:W-:Y:S01]  /*4fdc0*/  IMAD R162, R31, 0x2, R160 ;  /* 0x000000021fa27824 */ /* 0x000fe200078e02a0 */
[----:B------:R-:W-:-:S02]  /*4fdd0*/  LEA R10, P0, R86, R137, 0x1 ;  /* 0x00000089560a7211 */ /* 0x000fc400078008ff */
[----:B------:R-:W-:Y:S02]  /*4fde0*/  LEA R46, P2, R56, R137, 0x1 ;  /* 0x00000089382e7211 */ /* 0x000fe400078408ff */
[----:B------:R-:W-:Y:S02]  /*4fdf0*/  LEA.HI.X.SX32 R45, R48, R37, 0x1, P1 ;  /* 0x00000025302d7211 */ /* 0x000fe400008f0eff */
[----:B------:R-:W-:Y:S02]  /*4fe00*/  LEA R50, P1, R0, R137, 0x1 ;  /* 0x0000008900327211 */ /* 0x000fe400078208ff */
[-C--:B------:R-:W-:Y:S02]  /*4fe10*/  LEA.HI.X.SX32 R11, R86, R37.reuse, 0x1, P0 ;  /* 0x00000025560b7211 */ /* 0x080fe400000f0eff */
[----:B------:R-:W-:Y:S02]  /*4fe20*/  LEA.HI.X.SX32 R47, R56, R37, 0x1, P2 ;  /* 0x00000025382f7211 */ /* 0x000fe400010f0eff */
[----:B------:R-:W-:-:S02]  /*4fe30*/  LEA R20, P0, R96, R137, 0x1 ;  /* 0x0000008960147211 */ /* 0x000fc400078008ff */
[----:B------:R-:W-:Y:S02]  /*4fe40*/  LEA R52, P2, R36, R137, 0x1 ;  /* 0x0000008924347211 */ /* 0x000fe400078408ff */
[-C--:B------:R-:W-:Y:S02]  /*4fe50*/  LEA.HI.X.SX32 R51, R0, R37.reuse, 0x1, P1 ;  /* 0x0000002500337211 */ /* 0x080fe400008f0eff */
[----:B------:R-:W-:Y:S02]  /*4fe60*/  LEA R0, R31, R162, 0x1 ;  /* 0x000000a21f007211 */ /* 0x000fe400078e08ff */
[-C--:B------:R-:W-:Y:S02]  /*4fe70*/  LEA.HI.X.SX32 R21, R96, R37.reuse, 0x1, P0 ;  /* 0x0000002560157211 */ /* 0x080fe400000f0eff */
[----:B------:R-:W-:Y:S02]  /*4fe80*/  LEA.HI.X.SX32 R53, R36, R37, 0x1, P2 ;  /* 0x0000002524357211 */ /* 0x000fe400010f0eff */
[----:B------:R-:W-:-:S02]  /*4fe90*/  LEA R28, P0, R104, R137, 0x1 ;  /* 0x00000089681c7211 */ /* 0x000fc400078008ff */
[C---:B------:R-:W-:Y:S02]  /*4fea0*/  LEA R36, R31.reuse, R0, 0x1 ;  /* 0x000000001f247211 */ /* 0x040fe400078e08ff */
[----:B------:R-:W-:Y:S02]  /*4feb0*/  LEA.HI.X.SX32 R29, R104, R37, 0x1, P0 ;  /* 0x00000025681d7211 */ /* 0x000fe400000f0eff */
[----:B------:R-:W-:Y:S02]  /*4fec0*/  LEA R164, R31, R36, 0x1 ;  /* 0x000000241fa47211 */ /* 0x000fe400078e08ff */
[----:B------:R-:W-:-:S03]  /*4fed0*/  LEA R38, P0, R108, R137, 0x1 ;  /* 0x000000896c267211 */ /* 0x000fc600078008ff */
[C---:B------:R-:W-:Y:S01]  /*4fee0*/  IMAD R166, R31.reuse, 0x2, R164 ;  /* 0x000000021fa67824 */ /* 0x040fe200078e02a4 */
[----:B------:R-:W-:Y:S02]  /*4fef0*/  LEA.HI.X.SX32 R39, R108, R37, 0x1, P0 ;  /* 0x000000256c277211 */ /* 0x000fe400000f0eff */
[-C--:B------:R-:W-:Y:S02]  /*4ff00*/  LEA R48, P0, R110, R137.reuse, 0x1 ;  /* 0x000000896e307211 */ /* 0x080fe400078008ff */
[-C--:B------:R-:W-:Y:S02]  /*4ff10*/  LEA R56, P1, R70, R137.reuse, 0x1 ;  /* 0x0000008946387211 */ /* 0x080fe400078208ff */
[----:B------:R-:W-:Y:S02]  /*4ff20*/  LEA R58, P2, R118, R137, 0x1 ;  /* 0x00000089763a7211 */ /* 0x000fe400078408ff */
[----:B------:R-:W-:Y:S02]  /*4ff30*/  LEA.HI.X.SX32 R49, R110, R37, 0x1, P0 ;  /* 0x000000256e317211 */ /* 0x000fe400000f0eff */
[----:B------:R-:W-:-:S02]  /*4ff40*/  LEA R168, R31, R166, 0x1 ;  /* 0x000000a61fa87211 */ /* 0x000fc400078e08ff */
[----:B------:R-:W-:Y:S02]  /*4ff50*/  LEA R54, P0, R116, R137, 0x1 ;  /* 0x0000008974367211 */ /* 0x000fe400078008ff */
[-C--:B------:R-:W-:Y:S02]  /*4ff60*/  LEA.HI.X.SX32 R57, R70, R37.reuse, 0x1, P1 ;  /* 0x0000002546397211 */ /* 0x080fe400008f0eff */
[----:B------:R-:W-:Y:S02]  /*4ff70*/  LEA.HI.X.SX32 R59, R118, R37, 0x1, P2 ;  /* 0x00000025763b7211 */ /* 0x000fe400010f0eff */
[-C--:B------:R-:W-:Y:S02]  /*4ff80*/  LEA R62, P1, R126, R137.reuse, 0x1 ;  /* 0x000000897e3e7211 */ /* 0x080fe400078208ff */
[----:B------:R-:W-:Y:S02]  /*4ff90*/  LEA R68, P2, R76, R137, 0x1 ;  /* 0x000000894c447211 */ /* 0x000fe400078408ff */
[----:B------:R-:W-:-:S02]  /*4ffa0*/  LEA R170, R31, R168, 0x1 ;  /* 0x000000a81faa7211 */ /* 0x000fc400078e08ff */
[----:B------:R-:W-:Y:S02]  /*4ffb0*/  LEA.HI.X.SX32 R55, R116, R37, 0x1, P0 ;  /* 0x0000002574377211 */ /* 0x000fe400000f0eff */
[----:B------:R-:W-:Y:S02]  /*4ffc0*/  LEA R60, P0, R124, R137, 0x1 ;  /* 0x000000897c3c7211 */ /* 0x000fe400078008ff */
[-C--:B------:R-:W-:Y:S02]  /*4ffd0*/  LEA.HI.X.SX32 R63, R126, R37.reuse, 0x1, P1 ;  /* 0x000000257e3f7211 */ /* 0x080fe400008f0eff */
[----:B------:R-:W-:Y:S02]  /*4ffe0*/  LEA.HI.X.SX32 R69, R76, R37, 0x1, P2 ;  /* 0x000000254c457211 */ /* 0x000fe400010f0eff */
[----:B------:R-:W-:Y:S02]  /*4fff0*/  LEA R76, P1, R130, R137, 0x1 ;  /* 0x00000089824c7211 */ /* 0x000fe400078208ff */
[----:B------:R-:W-:-:S02]  /*50000*/  LEA R172, R31, R170, 0x1 ;  /* 0x000000aa1fac7211 */ /* 0x000fc400078e08ff */
[----:B------:R-:W-:Y:S02]  /*50010*/  LEA.HI.X.SX32 R61, R124, R37, 0x1, P0 ;  /* 0x000000257c3d7211 */ /* 0x000fe400000f0eff */
[----:B------:R-:W-:Y:S01]  /*50020*/  LEA R70, P0, R128, R137, 0x1 ;  /* 0x0000008980467211 */ /* 0x000fe200078008ff */
[----:B------:R-:W-:Y:S01]  /*50030*/  IMAD R174, R31, 0x2, R172 ;  /* 0x000000021fae7824 */ /* 0x000fe200078e02ac */
[----:B------:R-:W-:Y:S02]  /*50040*/  LEA.HI.X.SX32 R77, R130, R37, 0x1, P1 ;  /* 0x00000025824d7211 */ /* 0x000fe400008f0eff */
[----:B------:R-:W-:Y:S02]  /*50050*/  LEA R86, P1, R136, R137, 0x1 ;  /* 0x0000008988567211 */ /* 0x000fe400078208ff */
        /* <DEDUP_REMOVED lines=8> */
[----:B------:R-:W-:Y:S02]  /*500e0*/  LEA R98, P0, R30, R137, 0x1 ;  /* 0x000000891e627211 */ /* 0x000fe400078008ff */
[C---:B------:R-:W-:Y:S02]  /*500f0*/  LEA R176, R31.reuse, R136, 0x1 ;  /* 0x000000881fb07211 */ /* 0x040fe400078e08ff */
[-C--:B------:R-:W-:Y:S02]  /*50100*/  LEA.HI.X.SX32 R97, R138, R37.reuse, 0x1, P2 ;  /* 0x000000258a617211 */ /* 0x080fe400010f0eff */
[----:B------:R-:W-:Y:S02]  /*50110*/  LEA.HI.X.SX32 R99, R30, R37, 0x1, P0 ;  /* 0x000000251e637211 */ /* 0x000fe400000f0eff */
[----:B------:R-:W-:Y:S02]  /*50120*/  LEA R106, P2, R142, R137, 0x1 ;  /* 0x000000898e6a7211 */ /* 0x000fe400078408ff */
[----:B------:R-:W-:-:S02]  /*50130*/  LEA R30, R31, R176, 0x1 ;  /* 0x000000b01f1e7211 */ /* 0x000fc400078e08ff */
[----:B------:R-:W-:Y:S02]  /*50140*/  LEA.HI.X.SX32 R107, R142, R37, 0x1, P2 ;  /* 0x000000258e6b7211 */ /* 0x000fe400010f0eff */
[----:B------:R-:W-:Y:S01]  /*50150*/  LEA R116, P2, R26, R137, 0x1 ;  /* 0x000000891a747211 */ /* 0x000fe200078408ff */
[----:B------:R-:W-:-:S03]  /*50160*/  IMAD R178, R31, 0x2, R30 ;  /* 0x000000021fb27824 */ /* 0x000fc600078e021e */
[----:B------:R-:W-:Y:S02]  /*50170*/  LEA.HI.X.SX32 R117, R26, R37, 0x1, P2 ;  /* 0x000000251a757211 */ /* 0x000fe400010f0eff */
[----:B------:R-:W-:-:S04]  /*50180*/  LEA R26, R31, R178, 0x1 ;  /* 0x000000b21f1a7211 */ /* 0x000fc800078e08ff */
[----:B------:R-:W-:-:S04]  /*50190*/  LEA R180, R31, R26, 0x1 ;  /* 0x0000001a1fb47211 */ /* 0x000fc800078e08ff */
[C---:B------:R-:W-:Y:S02]  /*501a0*/  LEA R182, R31.reuse, R180, 0x1 ;  /* 0x000000b41fb67211 */ /* 0x040fe400078e08ff */
[-C--:B------:R-:W-:Y:S02]  /*501b0*/  LEA R108, P0, R144, R137.reuse, 0x1 ;  /* 0x00000089906c7211 */ /* 0x080fe400078008ff */
[-C--:B------:R-:W-:Y:S01]  /*501c0*/  LEA R126, P2, R152, R137.reuse, 0x1 ;  /* 0x00000089987e7211 */ /* 0x080fe200078408ff */
[----:B------:R-:W-:Y:S01]  /*501d0*/  IMAD R184, R31, 0x2, R182 ;  /* 0x000000021fb87824 */ /* 0x000fe200078e02b6 */
[----:B------:R-:W-:Y:S02]  /*501e0*/  LEA R104, P1, R140, R137, 0x1 ;  /* 0x000000898c687211 */ /* 0x000fe400078208ff */
[-C--:B------:R-:W-:Y:S02]  /*501f0*/  LEA.HI.X.SX32 R109, R144, R37.reuse, 0x1, P0 ;  /* 0x00000025906d7211 */ /* 0x080fe400000f0eff */
[----:B------:R-:W-:-:S02]  /*50200*/  LEA.HI.X.SX32 R127, R152, R37, 0x1, P2 ;  /* 0x00000025987f7211 */ /* 0x000fc400010f0eff */
[-C--:B------:R-:W-:Y:S02]  /*50210*/  LEA R118, P0, R148, R137.reuse, 0x1 ;  /* 0x0000008994767211 */ /* 0x080fe400078008ff */
[----:B------:R-:W-:Y:S02]  /*50220*/  LEA R132, P2, R158, R137, 0x1 ;  /* 0x000000899e847211 */ /* 0x000fe400078408ff */
[----:B------:R-:W-:Y:S02]  /*50230*/  LEA.HI.X.SX32 R105, R140, R37, 0x1, P1 ;  /* 0x000000258c697211 */ /* 0x000fe400008f0eff */
[----:B------:R-:W-:Y:S02]  /*50240*/  LEA R186, R31, R184, 0x1 ;  /* 0x000000b81fba7211 */ /* 0x000fe400078e08ff */
[----:B------:R-:W-:Y:S02]  /*50250*/  LEA R110, P1, R146, R137, 0x1 ;  /* 0x00000089926e7211 */ /* 0x000fe400078208ff */
[----:B------:R-:W-:-:S02]  /*50260*/  LEA.HI.X.SX32 R119, R148, R37, 0x1, P0 ;  /* 0x0000002594777211 */ /* 0x000fc400000f0eff */
[----:B------:R-:W-:Y:S02]  /*50270*/  LEA.HI.X.SX32 R133, R158, R37, 0x1, P2 ;  /* 0x000000259e857211 */ /* 0x000fe400010f0eff */
[-C--:B------:R-:W-:Y:S02]  /*50280*/  LEA R128, P0, R154, R137.reuse, 0x1 ;  /* 0x000000899a807211 */ /* 0x080fe400078008ff */
[----:B------:R-:W-:Y:S02]  /*50290*/  LEA R140, P2, R0, R137, 0x1 ;  /* 0x00000089008c7211 */ /* 0x000fe400078408ff */
[----:B------:R-:W-:Y:S02]  /*502a0*/  LEA R188, R31, R186, 0x1 ;  /* 0x000000ba1fbc7211 */ /* 0x000fe400078e08ff */
[----:B------:R-:W-:Y:S02]  /*502b0*/  LEA.HI.X.SX32 R111, R146, R37, 0x1, P1 ;  /* 0x00000025926f7211 */ /* 0x000fe400008f0eff */
[----:B------:R-:W-:-:S02]  /*502c0*/  LEA R124, P1, R150, R137, 0x1 ;  /* 0x00000089967c7211 */ /* 0x000fc400078208ff */
[-C--:B------:R-:W-:Y:S02]  /*502d0*/  LEA.HI.X.SX32 R129, R154, R37.reuse, 0x1, P0 ;  /* 0x000000259a817211 */ /* 0x080fe400000f0eff */
[----:B------:R-:W-:Y:S02]  /*502e0*/  LEA.HI.X.SX32 R141, R0, R37, 0x1, P2 ;  /* 0x00000025008d7211 */ /* 0x000fe400010f0eff */
        /* <DEDUP_REMOVED lines=9> */
[-C--:B------:R-:W-:Y:S02]  /*50380*/  LEA.HI.X.SX32 R143, R36, R37.reuse, 0x1, P0 ;  /* 0x00000025248f7211 */ /* 0x080fe400000f0eff */
[----:B------:R-:W-:Y:S02]  /*50390*/  LEA R36, R31, R190, 0x1 ;  /* 0x000000be1f247211 */ /* 0x000fe400078e08ff */
[----:B------:R-:W-:-:S02]  /*503a0*/  LEA.HI.X.SX32 R139, R162, R37, 0x1, P1 ;  /* 0x00000025a28b7211 */ /* 0x000fc400008f0eff */
[-C--:B------:R-:W-:Y:S02]  /*503b0*/  LEA R144, P1, R164, R137.reuse, 0x1 ;  /* 0x00000089a4907211 */ /* 0x080fe400078208ff */
[C---:B------:R-:W-:Y:S02]  /*503c0*/  LEA R192, R31.reuse, R36, 0x1 ;  /* 0x000000241fc07211 */ /* 0x040fe400078e08ff */
[----:B------:R-:W-:Y:S02]  /*503d0*/  LEA R146, P2, R166, R137, 0x1 ;  /* 0x00000089a6927211 */ /* 0x000fe400078408ff */
        /* <DEDUP_REMOVED lines=22> */
[----:B------:R-:W-:-:S03]  /*50540*/  LEA.HI.X.SX32 R161, R30, R37, 0x1, P0 ;  /* 0x000000251ea17211 */ /* 0x000fc600000f0eff */
[C---:B------:R-:W-:Y:S01]  /*50550*/  IMAD R30, R31.reuse, 0x2, R26 ;  /* 0x000000021f1e7824 */ /* 0x040fe200078e021a */
[-C--:B------:R-:W-:Y:S02]  /*50560*/  LEA R162, P1, R178, R137.reuse, 0x1 ;  /* 0x00000089b2a27211 */ /* 0x080fe400078208ff */
[----:B------:R-:W-:Y:S02]  /*50570*/  LEA R170, P2, R184, R137, 0x1 ;  /* 0x00000089b8aa7211 */ /* 0x000fe400078408ff */
[----:B------:R-:W-:Y:S02]  /*50580*/  LEA R204, R31, R30, 0x1 ;  /* 0x0000001e1fcc7211 */ /* 0x000fe400078e08ff */
[-C--:B------:R-:W-:Y:S02]  /*50590*/  LEA.HI.X.SX32 R163, R178, R37.reuse, 0x1, P1 ;  /* 0x00000025b2a37211 */ /* 0x080fe400008f0eff */
[----:B------:R-:W-:Y:S02]  /*505a0*/  LEA.HI.X.SX32 R171, R184, R37, 0x1, P2 ;  /* 0x00000025b8ab7211 */ /* 0x000fe400010f0eff */
[----:B------:R-:W-:-:S02]  /*505b0*/  LEA R168, P1, R182, R137, 0x1 ;  /* 0x00000089b6a87211 */ /* 0x000fc400078208ff */
[----:B------:R-:W-:Y:S02]  /*505c0*/  LEA R176, P2, R0, R137, 0x1 ;  /* 0x0000008900b07211 */ /* 0x000fe400078408ff */
[----:B------:R-:W-:Y:S02]  /*505d0*/  LEA R206, R31, R204, 0x1 ;  /* 0x000000cc1fce7211 */ /* 0x000fe400078e08ff */
[-C--:B------:R-:W-:Y:S02]  /*505e0*/  LEA.HI.X.SX32 R169, R182, R37.reuse, 0x1, P1 ;  /* 0x00000025b6a97211 */ /* 0x080fe400008f0eff */
[----:B------:R-:W-:Y:S02]  /*505f0*/  LEA.HI.X.SX32 R177, R0, R37, 0x1, P2 ;  /* 0x0000002500b17211 */ /* 0x000fe400010f0eff */
[-C--:B------:R-:W-:Y:S02]  /*50600*/  LEA R166, P0, R180, R137.reuse, 0x1 ;  /* 0x00000089b4a67211 */ /* 0x080fe400078008ff */
[----:B------:R-:W-:-:S02]  /*50610*/  LEA R174, P1, R188, R137, 0x1 ;  /* 0x00000089bcae7211 */ /* 0x000fc400078208ff */
[C---:B------:R-:W-:Y:S02]  /*50620*/  LEA R0, R31.reuse, R206, 0x1 ;  /* 0x000000ce1f007211 */ /* 0x040fe400078e08ff */
[-C--:B------:R-:W-:Y:S02]  /*50630*/  LEA.HI.X.SX32 R167, R180, R37.reuse, 0x1, P0 ;  /* 0x00000025b4a77211 */ /* 0x080fe400000f0eff */
[----:B------:R-:W-:Y:S01]  /*50640*/  LEA.HI.X.SX32 R175, R188, R37, 0x1, P1 ;  /* 0x00000025bcaf7211 */ /* 0x000fe200008f0eff */
[----:B------:R-:W-:Y:S01]  /*50650*/  IMAD R210, R31, 0x2, R0 ;  /* 0x000000021fd27824 */ /* 0x000fe200078e0200 */
[-C--:B------:R-:W-:Y:S02]  /*50660*/  LEA R180, P1, R36, R137.reuse, 0x1 ;  /* 0x0000008924b47211 */ /* 0x080fe400078208ff */
[----:B------:R-:W-:Y:S02]  /*50670*/  LEA R182, P2, R192, R137, 0x1 ;  /* 0x00000089c0b67211 */ /* 0x000fe400078408ff */
[----:B------:R-:W-:-:S02]  /*50680*/  LEA.HI.X.SX32 R181, R36, R37, 0x1, P1 ;  /* 0x0000002524b57211 */ /* 0x000fc400008f0eff */
[C---:B------:R-:W-:Y:S02]  /*50690*/  LEA R36, R31.reuse, R210, 0x1 ;  /* 0x000000d21f247211 */ /* 0x040fe400078e08ff */
[----:B------:R-:W-:Y:S02]  /*506a0*/  LEA R172, P0, R186, R137, 0x1 ;  /* 0x00000089baac7211 */ /* 0x000fe400078008ff */
[----:B------:R-:W-:Y:S02]  /*506b0*/  LEA.HI.X.SX32 R183, R192, R37, 0x1, P2 ;  /* 0x00000025c0b77211 */ /* 0x000fe400010f0eff */
[----:B------:R-:W-:Y:S02]  /*506c0*/  LEA R188, P2, R136, R137, 0x1 ;  /* 0x0000008988bc7211 */ /* 0x000fe400078408ff */
[----:B------:R-:W-:Y:S02]  /*506d0*/  LEA R212, R31, R36, 0x1 ;  /* 0x000000241fd47211 */ /* 0x000fe400078e08ff */
[----:B------:R-:W-:-:S02]  /*506e0*/  LEA.HI.X.SX32 R173, R186, R37, 0x1, P0 ;  /* 0x00000025baad7211 */ /* 0x000fc400000f0eff */
[----:B------:R-:W-:Y:S02]  /*506f0*/  LEA R178, P0, R190, R137, 0x1 ;  /* 0x00000089beb27211 */ /* 0x000fe400078008ff */
        /* <DEDUP_REMOVED lines=14> */
[----:B------:R-:W-:Y:S02]  /*507e0*/  LEA R202, P2, R0, R137, 0x1 ;  /* 0x0000008900ca7211 */ /* 0x000fe400078408ff */
[----:B------:R-:W-:Y:S02]  /*507f0*/  LEA R30, R31, R26, 0x1 ;  /* 0x0000001a1f1e7211 */ /* 0x000fe400078e08ff */
[-C--:B------:R-:W-:Y:S02]  /*50800*/  LEA.HI.X.SX32 R191, R200, R37.reuse, 0x1, P0 ;  /* 0x00000025c8bf7211 */ /* 0x080fe400000f0eff */
[----:B------:R-:W-:Y:S02]  /*50810*/  LEA.HI.X.SX32 R203, R0, R37, 0x1, P2 ;  /* 0x0000002500cb7211 */ /* 0x000fe400010f0eff */
[----:B------:R-:W-:-:S02]  /*50820*/  LEA R200, P1, R206, R137, 0x1 ;  /* 0x00000089cec87211 */ /* 0x000fc400078208ff */
[C---:B------:R-:W-:Y:S02]  /*50830*/  LEA R0, R31.reuse, R30, 0x1 ;  /* 0x0000001e1f007211 */ /* 0x040fe400078e08ff */
[----:B------:R-:W-:Y:S02]  /*50840*/  LEA.HI.X.SX32 R201, R206, R37, 0x1, P1 ;  /* 0x00000025cec97211 */ /* 0x000fe400008f0eff */
[-C--:B------:R-:W-:Y:S01]  /*50850*/  LEA R206, P1, R36, R137.reuse, 0x1 ;  /* 0x0000008924ce7211 */ /* 0x080fe200078208ff */
[C---:B------:R-:W-:Y:S01]  /*50860*/  IMAD R222, R31.reuse, 0x2, R0 ;  /* 0x000000021fde7824 */ /* 0x040fe200078e0200 */
[----:B------:R-:W-:Y:S02]  /*50870*/  LEA R208, P2, R212, R137, 0x1 ;  /* 0x00000089d4d07211 */ /* 0x000fe400078408ff */
[----:B------:R-:W-:Y:S02]  /*50880*/  LEA.HI.X.SX32 R207, R36, R37, 0x1, P1 ;  /* 0x0000002524cf7211 */ /* 0x000fe400008f0eff */
[----:B------:R-:W-:-:S02]  /*50890*/  LEA R36, R31, R222, 0x1 ;  /* 0x000000de1f247211 */ /* 0x000fc400078e08ff */
[----:B------:R-:W-:Y:S02]  /*508a0*/  LEA.HI.X.SX32 R209, R212, R37, 0x1, P2 ;  /* 0x00000025d4d17211 */ /* 0x000fe400010f0eff */
[-C--:B------:R-:W-:Y:S02]  /*508b0*/  LEA R214, P2, R26, R137.reuse, 0x1 ;  /* 0x000000891ad67211 */ /* 0x080fe400078408ff */
[----:B------:R-:W-:Y:S02]  /*508c0*/  LEA R228, R31, R36, 0x1 ;  /* 0x000000241fe47211 */ /* 0x000fe400078e08ff */
[----:B------:R-:W-:Y:S02]  /*508d0*/  LEA R198, P0, R204, R137, 0x1 ;  /* 0x00000089ccc67211 */ /* 0x000fe400078008ff */
[----:B------:R-:W-:Y:S02]  /*508e0*/  LEA.HI.X.SX32 R215, R26, R37, 0x1, P2 ;  /* 0x000000251ad77211 */ /* 0x000fe400010f0eff */
[----:B------:R-:W-:-:S02]  /*508f0*/  LEA R212, P1, R216, R137, 0x1 ;  /* 0x00000089d8d47211 */ /* 0x000fc400078208ff */
[C---:B------:R-:W-:Y:S02]  /*50900*/  LEA R26, R31.reuse, R228, 0x1 ;  /* 0x000000e41f1a7211 */ /* 0x040fe400078e08ff */
[----:B------:R-:W-:Y:S02]  /*50910*/  LEA.HI.X.SX32 R199, R204, R37, 0x1, P0 ;  /* 0x00000025ccc77211 */ /* 0x000fe400000f0eff */
[----:B------:R-:W-:Y:S01]  /*50920*/  LEA R204, P0, R210, R137, 0x1 ;  /* 0x00000089d2cc7211 */ /* 0x000fe200078008ff */
[----:B------:R-:W-:Y:S01]  /*50930*/  IMAD R230, R31, 0x2, R26 ;  /* 0x000000021fe67824 */ /* 0x000fe200078e021a */
[----:B------:R-:W-:Y:S02]  /*50940*/  LEA.HI.X.SX32 R213, R216, R37, 0x1, P1 ;  /* 0x00000025d8d57211 */ /* 0x000fe400008f0eff */
[----:B------:R-:W-:Y:S02]  /*50950*/  LEA R218, P1, R0, R137, 0x1 ;  /* 0x0000008900da7211 */ /* 0x000fe400078208ff */
[----:B------:R-:W-:-:S02]  /*50960*/  LEA.HI.X.SX32 R205, R210, R37, 0x1, P0 ;  /* 0x00000025d2cd7211 */ /* 0x000fc400000f0eff */
[-C--:B------:R-:W-:Y:S02]  /*50970*/  LEA R210, P0, R136, R137.reuse, 0x1 ;  /* 0x0000008988d27211 */ /* 0x080fe400078008ff */
[----:B------:R-:W-:Y:S02]  /*50980*/  LEA R220, P2, R222, R137, 0x1 ;  /* 0x00000089dedc7211 */ /* 0x000fe400078408ff */
[-C--:B------:R-:W-:Y:S02]  /*50990*/  LEA.HI.X.SX32 R219, R0, R37.reuse, 0x1, P1 ;  /* 0x0000002500db7211 */ /* 0x080fe400008f0eff */
[----:B------:R-:W-:Y:S02]  /*509a0*/  LEA R0, R31, R230, 0x1 ;  /* 0x000000e61f007211 */ /* 0x000fe400078e08ff */
[----:B------:R-:W-:Y:S02]  /*509b0*/  LEA.HI.X.SX32 R211, R136, R37, 0x1, P0 ;  /* 0x0000002588d37211 */ /* 0x000fe400000f0eff */
[----:B------:R-:W-:-:S02]  /*509c0*/  LEA R216, P0, R30, R137, 0x1 ;  /* 0x000000891ed87211 */ /* 0x000fc400078008ff */
        /* <DEDUP_REMOVED lines=8> */
[----:B------:R-:W-:Y:S02]  /*50a50*/  LEA R26, R31, R232, 0x1 ;  /* 0x000000e81f1a7211 */ /* 0x000fe400078e08ff */
[----:B------:R-:W-:Y:S02]  /*50a60*/  LEA R136, P1, R0, R137, 0x1 ;  /* 0x0000008900887211 */ /* 0x000fe400078208ff */
[----:B------:R-:W-:Y:S02]  /*50a70*/  LEA.HI.X.SX32 R223, R36, R37, 0x1, P0 ;  /* 0x0000002524df7211 */ /* 0x000fe400000f0eff */
[----:B------:R-:W-:-:S02]  /*50a80*/  LEA R30, P0, R230, R137, 0x1 ;  /* 0x00000089e61e7211 */ /* 0x000fc400078008ff */
[-C--:B------:R-:W-:Y:S02]  /*50a90*/  LEA R228, P2, R232, R137.reuse, 0x1 ;  /* 0x00000089e8e47211 */ /* 0x080fe400078408ff */
[----:B------:R-:W-:Y:S02]  /*50aa0*/  LEA R36, P3, R26, R137, 0x1 ;  /* 0x000000891a247211 */ /* 0x000fe400078608ff */
[----:B------:R-:W-:Y:S01]  /*50ab0*/  LEA.HI.X.SX32 R137, R0, R37, 0x1, P1 ;  /* 0x0000002500897211 */ /* 0x000fe200008f0eff */
[----:B------:R0:W-:Y:S01]  /*50ac0*/  STG.E.U16 desc[UR10][R4.64], R2 ;  /* 0x0000000204007986 */ /* 0x0001e2000c10150a */
[----:B------:R-:W-:-:S03]  /*50ad0*/  PRMT R0, R27, 0x7632, R0 ;  /* 0x000076321b007816 */ /* 0x000fc60000000000 */
[----:B------:R1:W-:Y:S04]  /*50ae0*/  STG.E.U16 desc[UR10][R6.64], R27 ;  /* 0x0000001b06007986 */ /* 0x0003e8000c10150a */
[----:B------:R-:W-:Y:S01]  /*50af0*/  STG.E.U16 desc[UR10][R8.64], R0 ;  /* 0x0000000008007986 */ /* 0x000fe2000c10150a */
[----:B0-----:R-:W-:-:S03]  /*50b00*/  PRMT R5, R64, 0x7632, R5 ;  /* 0x0000763240057816 */ /* 0x001fc60000000005 */
[----:B------:R-:W-:Y:S01]  /*50b10*/  STG.E.U16 desc[UR10][R10.64], R64 ;  /* 0x000000400a007986 */ /* 0x000fe2000c10150a */
[----:B-1----:R-:W-:-:S03]  /*50b20*/  PRMT R7, R65, 0x7632, R7 ;  /* 0x0000763241077816 */ /* 0x002fc60000000007 */
[----:B------:R-:W-:Y:S04]  /*50b30*/  STG.E.U16 desc[UR10][R12.64], R5 ;  /* 0x000000050c007986 */ /* 0x000fe8000c10150a */
[----:B------:R-:W-:Y:S04]  /*50b40*/  STG.E.U16 desc[UR10][R14.64], R65 ;  /* 0x000000410e007986 */ /* 0x000fe8000c10150a */
[----:B------:R-:W-:Y:S04]  /*50b50*/  STG.E.U16 desc[UR10][R20.64], R7 ;  /* 0x0000000714007986 */ /* 0x000fe8000c10150a */
[----:B------:R0:W1:Y:S04]  /*50b60*/  LDS.128 R4, [R234+0x800] ;  /* 0x00080000ea047984 */ /* 0x0000680000000c00 */
[----:B0-----:R-:W2:Y:S01]  /*50b70*/  LDL.LU R234, [R1+0x9c] ;  /* 0x00009c0001ea7983 */ /* 0x001ea20000300800 */
[----:B------:R-:W-:-:S02]  /*50b80*/  PRMT R9, R66, 0x7632, R9 ;  /* 0x0000763242097816 */ /* 0x000fc40000000009 */
[----:B------:R-:W-:Y:S01]  /*50b90*/  PRMT R2, R67, 0x7632, R2 ;  /* 0x0000763243027816 */ /* 0x000fe20000000002 */
[----:B------:R0:W-:Y:S01]  /*50ba0*/  STG.E.U16 desc[UR10][R22.64], R66 ;  /* 0x0000004216007986 */ /* 0x0001e2000c10150a */
[----:B------:R-:W-:-:S03]  /*50bb0*/  PRMT R0, R72, 0x7632, R0 ;  /* 0x0000763248007816 */ /* 0x000fc60000000000 */
[----:B------:R3:W-:Y:S04]  /*50bc0*/  STG.E.U16 desc[UR10][R24.64], R9 ;  /* 0x0000000918007986 */ /* 0x0007e8000c10150a */
[----:B------:R4:W-:Y:S01]  /*50bd0*/  STG.E.U16 desc[UR10][R28.64], R67 ;  /* 0x000000431c007986 */ /* 0x0009e2000c10150a */
[----:B0-----:R-:W-:-:S03]  /*50be0*/  PRMT R23, R73, 0x7632, R23 ;  /* 0x0000763249177816 */ /* 0x001fc60000000017 */
[----:B------:R-:W-:Y:S01]  /*50bf0*/  STG.E.U16 desc[UR10][R32.64], R2 ;  /* 0x0000000220007986 */ /* 0x000fe2000c10150a */
[----:B------:R-:W-:Y:S02]  /*50c00*/  PRMT R27, R75, 0x7632, R27 ;  /* 0x000076324b1b7816 */ /* 0x000fe4000000001b */
[----:B---3--:R-:W-:Y:S01]  /*50c10*/  PRMT R25, R74, 0x7632, R25 ;  /* 0x000076324a197816 */ /* 0x008fe20000000019 */
[----:B------:R-:W-:Y:S01]  /*50c20*/  STG.E.U16 desc[UR10][R34.64], R72 ;  /* 0x0000004822007986 */ /* 0x000fe2000c10150a */
[----:B------:R-:W-:Y:S01]  /*50c30*/  PRMT R65, R90, 0x7632, R65 ;  /* 0x000076325a417816 */ /* 0x000fe20000000041 */
[----:B------:R-:W-:Y:S01]  /*50c40*/  IMAD.SHL.U32 R196, R196, 0x10, RZ ;  /* 0x00000010c4c47824 */ /* 0x000fe200078e00ff */
[----:B------:R-:W-:Y:S01]  /*50c50*/  LEA.HI.X.SX32 R31, R230, R37, 0x1, P0 ;  /* 0x00000025e61f7211 */ /* 0x000fe200000f0eff */
[----:B------:R0:W-:Y:S01]  /*50c60*/  STG.E.U16 desc[UR10][R38.64], R0 ;  /* 0x0000000026007986 */ /* 0x0001e2000c10150a */
[----:B----4-:R-:W-:Y:S01]  /*50c70*/  PRMT R29, R80, 0x7632, R29 ;  /* 0x00007632501d7816 */ /* 0x010fe2000000001d */
[----:B------:R-:W3:Y:S02]  /*50c80*/  LDC.64 R8, c[0x0][0x3a0] ;  /* 0x0000e800ff087b82 */ /* 0x000ee40000000a00 */
[----:B------:R-:W-:Y:S04]  /*50c90*/  STG.E.U16 desc[UR10][R44.64], R73 ;  /* 0x000000492c007986 */ /* 0x000fe8000c10150a */
[----:B------:R-:W-:Y:S04]  /*50ca0*/  STG.E.U16 desc[UR10][R46.64], R23 ;  /* 0x000000172e007986 */ /* 0x000fe8000c10150a */
[----:B------:R4:W-:Y:S01]  /*50cb0*/  STG.E.U16 desc[UR10][R48.64], R74 ;  /* 0x0000004a30007986 */ /* 0x0009e2000c10150a */
[----:B0-----:R-:W-:-:S03]  /*50cc0*/  PRMT R0, R81, 0x7632, R0 ;  /* 0x0000763251007816 */ /* 0x001fc60000000000 */
[----:B------:R-:W-:Y:S01]  /*50cd0*/  STG.E.U16 desc[UR10][R50.64], R25 ;  /* 0x0000001932007986 */ /* 0x000fe2000c10150a */
[----:B------:R-:W-:-:S03]  /*50ce0*/  PRMT R35, R82, 0x7632, R35 ;  /* 0x0000763252237816 */ /* 0x000fc60000000023 */
[----:B------:R0:W-:Y:S01]  /*50cf0*/  STG.E.U16 desc[UR10][R52.64], R75 ;  /* 0x0000004b34007986 */ /* 0x0001e2000c10150a */
[----:B------:R-:W-:-:S03]  /*50d00*/  PRMT R39, R83, 0x7632, R39 ;  /* 0x0000763253277816 */ /* 0x000fc60000000027 */
[----:B------:R0:W-:Y:S04]  /*50d10*/  STG.E.U16 desc[UR10][R54.64], R27 ;  /* 0x0000001b36007986 */ /* 0x0001e8000c10150a */
[----:B------:R-:W-:Y:S01]  /*50d20*/  STG.E.U16 desc[UR10][R56.64], R80 ;  /* 0x0000005038007986 */ /* 0x000fe2000c10150a */
[----:B------:R-:W-:-:S03]  /*50d30*/  PRMT R2, R92, 0x7632, R2 ;  /* 0x000076325c027816 */ /* 0x000fc60000000002 */
[----:B------:R-:W-:Y:S04]  /*50d40*/  STG.E.U16 desc[UR10][R58.64], R29 ;  /* 0x0000001d3a007986 */ /* 0x000fe8000c10150a */
[----:B------:R-:W-:Y:S01]  /*50d50*/  STG.E.U16 desc[UR10][R60.64], R81 ;  /* 0x000000513c007986 */ /* 0x000fe2000c10150a */
[----:B----4-:R-:W-:-:S03]  /*50d60*/  PRMT R49, R93, 0x7632, R49 ;  /* 0x000076325d317816 */ /* 0x010fc60000000031 */
[----:B------:R4:W-:Y:S04]  /*50d70*/  STG.E.U16 desc[UR10][R62.64], R0 ;  /* 0x000000003e007986 */ /* 0x0009e8000c10150a */
[----:B------:R-:W-:Y:S01]  /*50d80*/  STG.E.U16 desc[UR10][R68.64], R82 ;  /* 0x0000005244007986 */ /* 0x000fe2000c10150a */
[----:B0-----:R-:W-:-:S03]  /*50d90*/  PRMT R53, R94, 0x7632, R53 ;  /* 0x000076325e357816 */ /* 0x001fc60000000035 */
[----:B------:R0:W-:Y:S04]  /*50da0*/  STG.E.U16 desc[UR10][R70.64], R35 ;  /* 0x0000002346007986 */ /* 0x0001e8000c10150a */
[----:B------:R0:W-:Y:S01]  /*50db0*/  STG.E.U16 desc[UR10][R76.64], R83 ;  /* 0x000000534c007986 */ /* 0x0001e2000c10150a */
[----:B------:R-:W-:Y:S01]  /*50dc0*/  PRMT R55, R95, 0x7632, R55 ;  /* 0x000076325f377816 */ /* 0x000fe20000000037 */
[----:B----4-:R-:W4:Y:S02]  /*50dd0*/  LDC R0, c[0x0][0x3ec] ;  /* 0x0000fb00ff007b82 */ /* 0x010f240000000800 */
[----:B------:R0:W-:Y:S04]  /*50de0*/  STG.E.U16 desc[UR10][R78.64], R39 ;  /* 0x000000274e007986 */ /* 0x0001e8000c10150a */
[----:B------:R0:W-:Y:S01]  /*50df0*/  STG.E.U16 desc[UR10][R84.64], R92 ;  /* 0x0000005c54007986 */ /* 0x0001e2000c10150a */
[----:B------:R-:W-:-:S03]  /*50e00*/  PRMT R59, R88, 0x7632, R59 ;  /* 0x00007632583b7816 */ /* 0x000fc6000000003b */
[----:B------:R0:W-:Y:S04]  /*50e10*/  STG.E.U16 desc[UR10][R86.64], R2 ;  /* 0x0000000256007986 */ /* 0x0001e8000c10150a */
[----:B------:R-:W-:Y:S01]  /*50e20*/  STG.E.U16 desc[UR10][R96.64], R93 ;  /* 0x0000005d60007986 */ /* 0x000fe2000c10150a */
[----:B------:R-:W-:-:S03]  /*50e30*/  PRMT R63, R89, 0x7632, R63 ;  /* 0x00007632593f7816 */ /* 0x000fc6000000003f */
[----:B------:R-:W-:Y:S04]  /*50e40*/  STG.E.U16 desc[UR10][R98.64], R49 ;  /* 0x0000003162007986 */ /* 0x000fe8000c10150a */
[----:B------:R-:W-:Y:S04]  /*50e50*/  STG.E.U16 desc[UR10][R104.64], R94 ;  /* 0x0000005e68007986 */ /* 0x000fe8000c10150a */
[----:B------:R-:W-:Y:S04]  /*50e60*/  STG.E.U16 desc[UR10][R106.64], R53 ;  /* 0x000000356a007986 */ /* 0x000fe8000c10150a */
[----:B------:R-:W-:Y:S01]  /*50e70*/  STG.E.U16 desc[UR10][R108.64], R95 ;  /* 0x0000005f6c007986 */ /* 0x000fe2000c10150a */
[----:B------:R-:W-:-:S03]  /*50e80*/  PRMT R67, R91, 0x7632, R67 ;  /* 0x000076325b437816 */ /* 0x000fc60000000043 */
[----:B------:R-:W-:Y:S04]  /*50e90*/  STG.E.U16 desc[UR10][R110.64], R55 ;  /* 0x000000376e007986 */ /* 0x000fe8000c10150a */
[----:B------:R1:W-:Y:S01]  /*50ea0*/  STG.E.U16 desc[UR10][R116.64], R88 ;  /* 0x0000005874007986 */ /* 0x0003e2000c10150a */
[----:B0-----:R-:W-:-:S03]  /*50eb0*/  PRMT R70, R100, 0x7632, R70 ;  /* 0x0000763264467816 */ /* 0x001fc60000000046 */
[----:B------:R-:W-:Y:S04]  /*50ec0*/  STG.E.U16 desc[UR10][R118.64], R59 ;  /* 0x0000003b76007986 */ /* 0x000fe8000c10150a */
[----:B------:R-:W-:Y:S01]  /*50ed0*/  STG.E.U16 desc[UR10][R124.64], R89 ;  /* 0x000000597c007986 */ /* 0x000fe2000c10150a */
[----:B------:R-:W-:-:S03]  /*50ee0*/  PRMT R72, R101, 0x7632, R72 ;  /* 0x0000763265487816 */ /* 0x000fc60000000048 */
[----:B------:R-:W-:Y:S04]  /*50ef0*/  STG.E.U16 desc[UR10][R126.64], R63 ;  /* 0x0000003f7e007986 */ /* 0x000fe8000c10150a */
[----:B------:R0:W-:Y:S01]  /*50f00*/  STG.E.U16 desc[UR10][R128.64], R90 ;  /* 0x0000005a80007986 */ /* 0x0001e2000c10150a */
[----:B------:R-:W-:-:S03]  /*50f10*/  PRMT R74, R102, 0x7632, R74 ;  /* 0x00007632664a7816 */ /* 0x000fc6000000004a */
[----:B------:R-:W-:Y:S04]  /*50f20*/  STG.E.U16 desc[UR10][R130.64], R65 ;  /* 0x0000004182007986 */ /* 0x000fe8000c10150a */
[----:B------:R-:W-:Y:S01]  /*50f30*/  STG.E.U16 desc[UR10][R132.64], R91 ;  /* 0x0000005b84007986 */ /* 0x000fe2000c10150a */
[----:B------:R-:W-:-:S03]  /*50f40*/  PRMT R76, R103, 0x7632, R76 ;  /* 0x00007632674c7816 */ /* 0x000fc6000000004c */
        /* <DEDUP_REMOVED lines=17> */
[----:B-1----:R-:W-:-:S03]  /*51060*/  PRMT R88, R121, 0x7632, R88 ;  /* 0x0000763279587816 */ /* 0x002fc60000000058 */
[----:B------:R-:W-:Y:S04]  /*51070*/  STG.E.U16 desc[UR10][R160.64], R80 ;  /* 0x00000050a0007986 */ /* 0x000fe8000c10150a */
[----:B------:R-:W-:Y:S01]  /*51080*/  STG.E.U16 desc[UR10][R162.64], R114 ;  /* 0x00000072a2007986 */ /* 0x000fe2000c10150a */
[----:B0-----:R-:W-:-:S03]  /*51090*/  PRMT R90, R122, 0x7632, R90 ;  /* 0x000076327a5a7816 */ /* 0x001fc6000000005a */
[----:B------:R-:W-:Y:S04]  /*510a0*/  STG.E.U16 desc[UR10][R164.64], R82 ;  /* 0x00000052a4007986 */ /* 0x000fe8000c10150a */
[----:B------:R-:W-:Y:S01]  /*510b0*/  STG.E.U16 desc[UR10][R166.64], R115 ;  /* 0x00000073a6007986 */ /* 0x000fe2000c10150a */
        /* <DEDUP_REMOVED lines=30> */
[----:B---3--:R-:W-:-:S03]  /*512a0*/  PRMT R113, R5, 0x7632, R113 ;  /* 0x0000763205717816 */ /* 0x008fc60000000071 */
[----:B------:R-:W-:Y:S04]  /*512b0*/  STG.E.U16 desc[UR10][R210.64], R105 ;  /* 0x00000069d2007986 */ /* 0x000fe8000c10150a */
[----:B------:R0:W-:Y:S01]  /*512c0*/  STG.E.U16 desc[UR10][R212.64], R18 ;  /* 0x00000012d4007986 */ /* 0x0001e2000c10150a */
[----:B------:R-:W-:-:S03]  /*512d0*/  PRMT R68, R6, 0x7632, R68 ;  /* 0x0000763206447816 */ /* 0x000fc60000000044 */
[----:B------:R-:W-:Y:S01]  /*512e0*/  STG.E.U16 desc[UR10][R214.64], R107 ;  /* 0x0000006bd6007986 */ /* 0x000fe2000c10150a */
[----:B------:R-:W-:-:S03]  /*512f0*/  LEA.HI.X.SX32 R229, R232, R37, 0x1, P2 ;  /* 0x00000025e8e57211 */ /* 0x000fc600010f0eff */
[----:B------:R-:W-:Y:S01]  /*51300*/  STG.E.U16 desc[UR10][R216.64], R19 ;  /* 0x00000013d8007986 */ /* 0x000fe2000c10150a */
[----:B------:R-:W-:-:S03]  /*51310*/  LEA.HI.X.SX32 R37, R26, R37, 0x1, P3 ;  /* 0x000000251a257211 */ /* 0x000fc600018f0eff */
[----:B------:R-:W-:Y:S01]  /*51320*/  STG.E.U16 desc[UR10][R218.64], R109 ;  /* 0x0000006dda007986 */ /* 0x000fe2000c10150a */
[----:B0-----:R-:W-:-:S03]  /*51330*/  PRMT R18, R7, 0x7632, R18 ;  /* 0x0000763207127816 */ /* 0x001fc60000000012 */
[----:B------:R-:W-:Y:S04]  /*51340*/  STG.E.U16 desc[UR10][R220.64], R4 ;  /* 0x00000004dc007986 */ /* 0x000fe8000c10150a */
[----:B------:R-:W-:Y:S04]  /*51350*/  STG.E.U16 desc[UR10][R222.64], R111 ;  /* 0x0000006fde007986 */ /* 0x000fe8000c10150a */
[----:B------:R-:W-:Y:S04]  /*51360*/  STG.E.U16 desc[UR10][R224.64], R5 ;  /* 0x00000005e0007986 */ /* 0x000fe8000c10150a */
[----:B------:R-:W-:Y:S04]  /*51370*/  STG.E.U16 desc[UR10][R226.64], R113 ;  /* 0x00000071e2007986 */ /* 0x000fe8000c10150a */
[----:B------:R-:W-:Y:S04]  /*51380*/  STG.E.U16 desc[UR10][R30.64], R6 ;  /* 0x000000061e007986 */ /* 0x000fe8000c10150a */
[----:B------:R-:W-:Y:S04]  /*51390*/  STG.E.U16 desc[UR10][R136.64], R68 ;  /* 0x0000004488007986 */ /* 0x000fe8000c10150a */
[----:B------:R-:W-:Y:S04]  /*513a0*/  STG.E.U16 desc[UR10][R228.64], R7 ;  /* 0x00000007e4007986 */ /* 0x000fe8000c10150a */
[----:B------:R-:W-:Y:S01]  /*513b0*/  STG.E.U16 desc[UR10][R36.64], R18 ;  /* 0x0000001224007986 */ /* 0x000fe2000c10150a */
[----:B------:R-:W-:Y:S01]  /*513c0*/  BAR.SYNC.DEFER_BLOCKING 0x0 ;  /* 0x0000000000007b1d */ /* 0x000fe20000010000 */
[----:B------:R-:W-:-:S05]  /*513d0*/  LOP3.LUT R196, R196, 0xf0, RZ, 0xc0, !PT ;  /* 0x000000f0c4c47812 */ /* 0x000fca00078ec0ff */
[----:B--2---:R0:W-:Y:S02]  /*513e0*/  STSM.16.M88 [R234], R3 ;  /* 0x00000003ea007844 */ /* 0x0041e40000000000 */
[----:B------:R-:W-:Y:S06]  /*513f0*/  BAR.SYNC.DEFER_BLOCKING 0x0 ;  /* 0x0000000000007b1d */ /* 0x000fec0000010000 */
[----:B0-----:R-:W0:Y:S01]  /*51400*/  S2R R3, SR_TID.X ;  /* 0x0000000000037919 */ /* 0x001e220000002100 */
[----:B------:R-:W1:Y:S01]  /*51410*/  LDSM.16.M88 R5, [R196+UR9] ;  /* 0x00000009c405783b */ /* 0x000e620008000000 */
[----:B----4-:R-:W-:Y:S01]  /*51420*/  IMAD R0, R233, R0, RZ ;  /* 0x00000000e9007224 */ /* 0x010fe200078e02ff */
[C---:B------:R-:W-:Y:S01]  /*51430*/  SHF.L.U32 R2, R197.reuse, 0x2, RZ ;  /* 0x00000002c5027819 */ /* 0x040fe200000006ff */
[----:B------:R-:W-:Y:S01]  /*51440*/  IMAD.HI R4, R197, 0x4, RZ ;  /* 0x00000004c5047827 */ /* 0x000fe200078e02ff */
[----:B------:R-:W-:-:S02]  /*51450*/  ISETP.GE.U32.AND P4, PT, R250, 0x20, PT ;  /* 0x00000020fa00780c */ /* 0x000fc40003f86070 */
[----:B0-----:R-:W-:-:S04]  /*51460*/  LOP3.LUT R3, R3, 0x7f, RZ, 0xc0, !PT ;  /* 0x0000007f03037812 */ /* 0x001fc800078ec0ff */
[----:B------:R-:W-:Y:S02]  /*51470*/  ISETP.GE.U32.AND P0, PT, R3, 0x40, PT ;  /* 0x000000400300780c */ /* 0x000fe40003f06070 */
[C---:B------:R-:W-:Y:S01]  /*51480*/  SHF.L.U32 R3, R0.reuse, 0x2, RZ ;  /* 0x0000000200037819 */ /* 0x040fe200000006ff */
[----:B------:R-:W-:-:S03]  /*51490*/  IMAD.HI R0, R0, 0x4, RZ ;  /* 0x0000000400007827 */ /* 0x000fc600078e02ff */
[----:B------:R-:W-:-:S04]  /*514a0*/  IADD3 R2, P1, P2, R2, R8, R3 ;  /* 0x0000000802027210 */ /* 0x000fc80007a3e003 */
[----:B------:R-:W-:-:S05]  /*514b0*/  IADD3.X R3, PT, PT, R4, R9, R0, P1, P2 ;  /* 0x0000000904037210 */ /* 0x000fca0000fe4400 */
[----:B-1----:R0:W-:Y:S01]  /*514c0*/  @!P0 STG.E desc[UR10][R2.64], R5 ;  /* 0x0000000502008986 */ /* 0x0021e2000c10190a */
[----:B------:R-:W-:Y:S06]  /*514d0*/  BAR.SYNC.DEFER_BLOCKING 0x0 ;  /* 0x0000000000007b1d */ /* 0x000fec0000010000 */
[----:B------:R-:W-:Y:S05]  /*514e0*/  @P4 BRA `(.L_x_21) ;  /* 0x0000000000a04947 */ /* 0x000fea0003800000 */
[----:B0-----:R-:W0:Y:S01]  /*514f0*/  S2R R3, SR_CgaCtaId ;  /* 0x0000000000037919 */ /* 0x001e220000008800 */
[----:B------:R-:W-:Y:S01]  /*51500*/  NOP ;  /* 0x0000000000007918 */ /* 0x000fe20000000000 */
[----:B------:R-:W-:Y:S01]  /*51510*/  MOV R0, 0x50 ;  /* 0x0000005000007802 */ /* 0x000fe20000000f00 */
[----:B------:R-:W-:-:S03]  /*51520*/  HFMA2 R7, -RZ, RZ, 0, 5.9604644775390625e-08 ;  /* 0x00000001ff077431 */ /* 0x000fc600000001ff */
[----:B0-----:R-:W-:Y:S01]  /*51530*/  LEA R9, R3, R0, 0x18 ;  /* 0x0000000003097211 */ /* 0x001fe200078ec0ff */
[----:B------:R-:W-:Y:S01]  /*51540*/  IMAD.MOV.U32 R3, RZ, RZ, 0xffff ;  /* 0x0000ffffff037424 */ /* 0x000fe200078e00ff */
[----:B------:R-:W-:-:S03]  /*51550*/  MOV R0, UR8 ;  /* 0x0000000800007c02 */ /* 0x000fc60008000f00 */
[----:B------:R-:W0:Y:S01]  /*51560*/  LDS R5, [R9] ;  /* 0x0000000009057984 */ /* 0x000e220000000800 */
[----:B------:R-:W-:-:S04]  /*51570*/  LOP3.LUT R0, R0, 0xffff, RZ, 0xc0, !PT ;  /* 0x0000ffff00007812 */ /* 0x000fc800078ec0ff */
[----:B------:R-:W-:-:S04]  /*51580*/  SHF.R.U32.HI R0, RZ, 0x5, R0 ;  /* 0x00000005ff007819 */ /* 0x000fc80000011600 */
[----:B------:R-:W-:Y:S02]  /*51590*/  IADD3 R2, PT, PT, R0, 0x10, RZ ;  /* 0x0000001000027810 */ /* 0x000fe40007ffe0ff */
[----:B------:R-:W-:Y:S02]  /*515a0*/  SHF.L.U32 R0, R3, R0, RZ ;  /* 0x0000000003007219 */ /* 0x000fe400000006ff */
[----:B------:R-:W-:-:S04]  /*515b0*/  SHF.L.U32 R3, R7, R2, RZ ;  /* 0x0000000207037219 */ /* 0x000fc800000006ff */
[----:B------:R-:W-:-:S04]  /*515c0*/  LOP3.LUT R0, R3, R0, RZ, 0xfc, !PT ;  /* 0x0000000003007212 */ /* 0x000fc800078efcff */
[C---:B------:R-:W-:Y:S02]  /*515d0*/  LOP3.LUT R2, R0.reuse, 0xffff, RZ, 0xc0, !PT ;  /* 0x0000ffff00027812 */ /* 0x040fe400078ec0ff */
[----:B0-----:R-:W-:-:S04]  /*515e0*/  LOP3.LUT R3, R0, 0xffff, R5, 0x80, !PT ;  /* 0x0000ffff00037812 */ /* 0x001fc800078e8005 */
[----:B------:R-:W-:-:S13]  /*515f0*/  ISETP.NE.AND P0, PT, R3, R2, PT ;  /* 0x000000020300720c */ /* 0x000fda0003f05270 */
[----:B------:R-:W-:Y:S05]  /*51600*/  @P0 BRA `(.L_x_22) ;  /* 0x0000000000500947 */ /* 0x000fea0003800000 */
[----:B------:R-:W-:Y:S02]  /*51610*/  SHF.R.U32.HI R5, RZ, 0x10, R5 ;  /* 0x00000010ff057819 */ /* 0x000fe40000011605 */
[----:B------:R-:W-:-:S04]  /*51620*/  SHF.R.U32.HI R2, RZ, 0x10, R0 ;  /* 0x00000010ff027819 */ /* 0x000fc80000011600 */
[----:B------:R-:W-:-:S04]  /*51630*/  LOP3.LUT R5, R5, R2, RZ, 0xc0, !PT ;  /* 0x0000000205057212 */ /* 0x000fc800078ec0ff */
[----:B------:R-:W-:-:S13]  /*51640*/  ISETP.NE.AND P0, PT, R5, R2, PT ;  /* 0x000000020500720c */ /* 0x000fda0003f05270 */
[----:B------:R-:W-:Y:S05]  /*51650*/  @P0 BRA `(.L_x_23) ;  /* 0x0000000000300947 */ /* 0x000fea0003800000 */
[----:B------:R-:W-:Y:S01]  /*51660*/  R2UR UR4, R0 ;  /* 0x00000000000472ca */ /* 0x000fe200000e0000 */
[----:B------:R-:W0:Y:S01]  /*51670*/  S2R R3, SR_LANEID ;  /* 0x0000000000037919 */ /* 0x000e220000000000 */
[----:B------:R-:W-:-:S06]  /*51680*/  VOTE.ANY R2, PT, PT ;  /* 0x0000000000027806 */ /* 0x000fcc00038e0100 */
[----:B------:R-:W0:Y:S05]  /*51690*/  FLO.U32 R2, R2 ;  /* 0x0000000200027300 */ /* 0x000e2a00000e0000 */
[----:B------:R-:W-:-:S06]  /*516a0*/  ULOP3.LUT UR4, URZ, UR4, URZ, 0x33, !UPT ;  /* 0x00000004ff047292 */ /* 0x000fcc000f8e33ff */
[----:B------:R-:W-:-:S04]  /*516b0*/  MOV R4, UR4 ;  /* 0x0000000400047c02 */ /* 0x000fc80008000f00 */
[----:B------:R-:W1:Y:S02]  /*516c0*/  REDUX UR5, R4 ;  /* 0x00000000040573c4 */ /* 0x000e640000000000 */
[----:B------:R2:W-:Y:S01]  /*516d0*/  UTCATOMSWS.AND URZ, UR4 ;  /* 0x0000000400ff79e3 */ /* 0x0005e20008000000 */
[----:B0-----:R-:W-:Y:S01]  /*516e0*/  ISETP.EQ.U32.AND P0, PT, R2, R3, PT ;  /* 0x000000030200720c */ /* 0x001fe20003f02070 */
[----:B-1----:R-:W-:-:S12]  /*516f0*/  IMAD.U32 R0, RZ, RZ, UR5 ;  /* 0x00000005ff007e24 */ /* 0x002fd8000f8e00ff */
[----:B------:R2:W-:Y:S01]  /*51700*/  @P0 ATOMS.AND RZ, [R9], R0 ;  /* 0x0000000009ff038c */ /* 0x0005e20002800000 */
[----:B------:R-:W-:Y:S05]  /*51710*/  BRA `(.L_x_21) ;  /* 0x0000000000147947 */ /* 0x000fea0003800000 */
.L_x_23:
[----:B------:R-:W-:-:S07]  /*51720*/  MOV R2, 0x51740 ;  /* 0x0005174000027802 */ /* 0x000fce0000000f00 */
[----:B------:R-:W-:Y:S05]  /*51730*/  CALL.REL.NOINC `($__internal_0_$__cuda_sm10x_tcgen05_guardrail_trap_col_being_dealloced_not_returned_by_alloc) ;  /* 0x0000000000447944 */ /* 0x000fea0003c00000 */
[----:B------:R-:W-:Y:S05]  /*51740*/  BRA `(.L_x_21) ;  /* 0x0000000000087947 */ /* 0x000fea0003800000 */
.L_x_22:
[----:B------:R-:W-:-:S07]  /*51750*/  MOV R2, 0x51770 ;  /* 0x0005177000027802 */ /* 0x000fce0000000f00 */
[----:B------:R-:W-:Y:S05]  /*51760*/  CALL.REL.NOINC `($__internal_2_$__cuda_sm10x_tcgen05_guardrail_trap_unallocated_columns_being_dealloced) ;  /* 0x0000000000507944 */ /* 0x000fea0003c00000 */
.L_x_21:
[----:B------:R-:W-:Y:S01]  /*51770*/  NOP ;  /* 0x0000000000007918 */ /* 0x000fe20000000000 */
[----:B--2---:R-:W-:Y:S05]  /*51780*/  EXIT ;  /* 0x000000000000794d */ /* 0x004fea0003800000 */
.L_x_8:
[----:B------:R-:W1:Y:S02]  /*51790*/  SYNCS.PHASECHK.TRANS64.TRYWAIT P3, [UR9+0x20000], RZ ;  /* 0x020000ffff0075a7 */ /* 0x000e640008061109 */
[----:B-1----:R-:W-:Y:S05]  /*517a0*/  @!P3 BRA `(.L_x_8) ;  /* 0xfffffffc00f8b947 */ /* 0x002fea000383ffff */
[----:B------:R-:W-:Y:S05]  /*517b0*/  BRA `(.L_x_7) ;  /* 0xfffffc40008c7947 */ /* 0x000fea000383ffff */
.L_x_15:
[----:B------:R-:W0:Y:S02]  /*517c0*/  SYNCS.PHASECHK.TRANS64.TRYWAIT P1, [UR9+0x70010], RZ ;  /* 0x070010ffff0075a7 */ /* 0x000e240008021109 */
[----:B0-----:R-:W-:Y:S05]  /*517d0*/  @!P1 BRA `(.L_x_15) ;  /* 0xfffffffc00f89947 */ /* 0x001fea000383ffff */
[----:B------:R-:W-:Y:S05]  /*517e0*/  BRA `(.L_x_24) ;  /* 0xfffffea400107947 */ /* 0x000fea000383ffff */
.L_x_16:
[----:B------:R-:W0:Y:S02]  /*517f0*/  SYNCS.PHASECHK.TRANS64.TRYWAIT P1, [UR6], R60 ;  /* 0x0000003cff0075a7 */ /* 0x000e240008021106 */
[----:B0-----:R-:W-:Y:S05]  /*51800*/  @!P1 BRA `(.L_x_16) ;  /* 0xfffffffc00f89947 */ /* 0x001fea000383ffff */
[----:B------:R-:W-:Y:S05]  /*51810*/  BRA `(.L_x_25) ;  /* 0xfffffeb800bc7947 */ /* 0x000fea000383ffff */
.L_x_20:
[----:B------:R-:W2:Y:S02]  /*51820*/  SYNCS.PHASECHK.TRANS64.TRYWAIT P2, [UR6], R6 ;  /* 0x00000006ff0075a7 */ /* 0x000ea40008041106 */
[----:B--2---:R-:W-:Y:S05]  /*51830*/  @!P2 BRA `(.L_x_20) ;  /* 0xfffffffc00f8a947 */ /* 0x004fea000383ffff */
[----:B------:R-:W-:Y:S05]  /*51840*/  BRA `(.L_x_19) ;  /* 0xffffff6c00187947 */ /* 0x000fea000383ffff */
        .weak           $__internal_0_$__cuda_sm10x_tcgen05_guardrail_trap_col_being_dealloced_not_returned_by_alloc
        .type           $__internal_0_$__cuda_sm10x_tcgen05_guardrail_trap_col_being_dealloced_not_returned_by_alloc,@function
        .size           $__internal_0_$__cuda_sm10x_tcgen05_guardrail_trap_col_being_dealloced_not_returned_by_alloc,($__internal_1_$__cuda_sm10x_tcgen05_guardrail_trap_phase_invalid_during_alloc - $__internal_0_$__cuda_sm10x_tcgen05_guardrail_trap_col_being_dealloced_not_returned_by_alloc)
$__internal_0_$__cuda_sm10x_tcgen05_guardrail_trap_col_being_dealloced_not_returned_by_alloc:
[----:B------:R-:W-:Y:S05]  /*51850*/  BPT.TRAP 0x1 ;  /* 0x000000040000795c */ /* 0x000fea0000300000 */
[----:B------:R-:W-:-:S04]  /*51860*/  MOV R3, 0x0 ;  /* 0x0000000000037802 */ /* 0x000fc80000000f00 */
[----:B------:R-:W-:Y:S05]  /*51870*/  RET.REL.NODEC R2 `(attn_fwd) ;  /* 0xfffffae402e07950 */ /* 0x000fea0003c3ffff */
        .weak           $__internal_1_$__cuda_sm10x_tcgen05_guardrail_trap_phase_invalid_during_alloc
        .type           $__internal_1_$__cuda_sm10x_tcgen05_guardrail_trap_phase_invalid_during_alloc,@function
        .size           $__internal_1_$__cuda_sm10x_tcgen05_guardrail_trap_phase_invalid_during_alloc,($__internal_2_$__cuda_sm10x_tcgen05_guardrail_trap_unallocated_columns_being_dealloced - $__internal_1_$__cuda_sm10x_tcgen05_guardrail_trap_phase_invalid_during_alloc)
$__internal_1_$__cuda_sm10x_tcgen05_guardrail_trap_phase_invalid_during_alloc:
[----:B------:R-:W-:Y:S05]  /*51880*/  BPT.TRAP 0x1 ;  /* 0x000000040000795c */ /* 0x000fea0000300000 */
[----:B------:R-:W-:-:S04]  /*51890*/  HFMA2 R5, -RZ, RZ, 0, 0 ;  /* 0x00000000ff057431 */ /* 0x000fc800000001ff */
[----:B------:R-:W-:Y:S05]  /*518a0*/  RET.REL.NODEC R4 `(attn_fwd) ;  /* 0xfffffae404d47950 */ /* 0x000fea0003c3ffff */
        .weak           $__internal_2_$__cuda_sm10x_tcgen05_guardrail_trap_unallocated_columns_being_dealloced
        .type           $__internal_2_$__cuda_sm10x_tcgen05_guardrail_trap_unallocated_columns_being_dealloced,@function
        .size           $__internal_2_$__cuda_sm10x_tcgen05_guardrail_trap_unallocated_columns_being_dealloced,(.L_x_29 - $__internal_2_$__cuda_sm10x_tcgen05_guardrail_trap_unallocated_columns_being_dealloced)
$__internal_2_$__cuda_sm10x_tcgen05_guardrail_trap_unallocated_columns_being_dealloced:
[----:B------:R-:W-:Y:S05]  /*518b0*/  BPT.TRAP 0x1 ;  /* 0x000000040000795c */ /* 0x000fea0000300000 */
[----:B------:R-:W-:-:S04]  /*518c0*/  MOV R3, 0x0 ;  /* 0x0000000000037802 */ /* 0x000fc80000000f00 */
[----:B------:R-:W-:Y:S05]  /*518d0*/  RET.REL.NODEC R2 `(attn_fwd) ;  /* 0xfffffae402c87950 */ /* 0x000fea0003c3ffff */
.L_x_26:
[----:B------:R-:W-:-:S00]  /*518e0*/  BRA `(.L_x_26) ;  /* 0xfffffffc00fc7947 */ /* 0x000fc0000383ffff */
[----:B------:R-:W-:-:S00]  /*518f0*/  NOP ;  /* 0x0000000000007918 */ /* 0x000fc00000000000 */
        /* <DEDUP_REMOVED lines=8> */
.L_x_29:


//--------------------- .nv.global.init           --------------------------
	.section	.nv.global.init,"aw",@progbits
.nv.global.init:
	.type		_$_str,@object
	.size		_$_str,(.L_3 - _$_str)
_$_str:
        /*0000*/ 	.byte	0x5f, 0x5f, 0x43, 0x55, 0x44, 0x41, 0x5f, 0x46, 0x54, 0x5a, 0x00
.L_3:


//--------------------- .nv.shared.attn_fwd       --------------------------
	.section	.nv.shared.attn_fwd,"aw",@nobits
	.sectionflags	@""
	.align	16
	.zero		1024


//--------------------- .nv.shared.reserved.0     --------------------------
	.section	.nv.shared.reserved.0,"aw",@nobits
	.align	8
	.weak		__nv_reservedSMEM_offset_0_alias
	.size		__nv_reservedSMEM_offset_0_alias, 0, 64
	.other		__nv_reservedSMEM_offset_0_alias,@"STO_CUDA_RESERVED_SHARED STV_DEFAULT"
__nv_reservedSMEM_offset_0_alias:
	.zero		0
.nv.shared.reserved.0:
	.zero		64
	.weak		__nv_reservedSMEM_allocation_phase
	.type		__nv_reservedSMEM_allocation_phase,@object
	.size		__nv_reservedSMEM_allocation_phase,(.L_0 - __nv_reservedSMEM_allocation_phase)
__nv_reservedSMEM_allocation_phase:
	.zero		1
.L_0:
	.zero		7
	.weak		__nv_reservedSMEM_devtool_atexit_pc
	.type		__nv_reservedSMEM_devtool_atexit_pc,@object
	.size		__nv_reservedSMEM_devtool_atexit_pc,(__nv_reservedSMEM_allocation_mask - __nv_reservedSMEM_devtool_atexit_pc)
__nv_reservedSMEM_devtool_atexit_pc:
	.zero		8
	.weak		__nv_reservedSMEM_allocation_mask
	.type		__nv_reservedSMEM_allocation_mask,@object
	.size		__nv_reservedSMEM_allocation_mask,(.L_2 - __nv_reservedSMEM_allocation_mask)
__nv_reservedSMEM_allocation_mask:
	.zero		4
.L_2:


//--------------------- .nv.constant0.attn_fwd    --------------------------
	.section	.nv.constant0.attn_fwd,"a",@progbits
	.sectionflags	@""
	.align	4
.nv.constant0.attn_fwd:
	.zero		1032


//--------------------- SYMBOLS --------------------------

	.type		.nv.reservedSmem.offset0,@object
	.size		.nv.reservedSmem.offset0,0x4
	.type		.nv.reservedSmem.cap,@object
	.size		.nv.reservedSmem.cap,0x4
